def attn_fwd(
    Q,
    K,
    V,
    Out,
    Lse,
    sm_scale,
    stride_qz,
    stride_qh,
    stride_qm,
    stride_qk,
    stride_kz,
    stride_kh,
    stride_kn,
    stride_kk,
    stride_vz,
    stride_vh,
    stride_vn,
    stride_vk,
    stride_oz,
    stride_oh,
    stride_om,
    stride_ok,
    seqlen_q,
    seqlen_k,
    BLOCK_M: tl.constexpr,
    BLOCK_N: tl.constexpr,
    HEAD_DIM: tl.constexpr,
    CAUSAL: tl.constexpr,
):
    start_m = tl.program_id(0)
    off_hz = tl.program_id(1)
    q_off = off_hz * stride_qh
    k_off = off_hz * stride_kh
    v_off = off_hz * stride_vh
    offs_m = start_m * BLOCK_M + tl.arange(0, BLOCK_M)
    offs_d = tl.arange(0, HEAD_DIM)
    offs_n = tl.arange(0, BLOCK_N)
    q_ptrs = Q + q_off + offs_m[:, None] * stride_qm + offs_d[None, :] * stride_qk
    k_ptrs = K + k_off + offs_d[:, None] * stride_kk + offs_n[None, :] * stride_kn
    v_ptrs = V + v_off + offs_n[:, None] * stride_vn + offs_d[None, :] * stride_vk
    m_i = tl.full([BLOCK_M], float("-inf"), dtype=tl.float32)
    l_i = tl.zeros([BLOCK_M], dtype=tl.float32) + 1.0
    acc = tl.zeros([BLOCK_M, HEAD_DIM], dtype=tl.float32)
    q = tl.load(q_ptrs)
    acc, l_i, m_i = _attn_fwd_inner(
        acc,
        l_i,
        m_i,
        q,
        k_ptrs,
        v_ptrs,
        sm_scale,
        stride_kn,
        stride_vn,
        start_m,
        seqlen_k,
        BLOCK_M,
        BLOCK_N,
        HEAD_DIM,
        CAUSAL,
    )
    acc = acc / l_i[:, None]
    lse = m_i + tl.math.log2(l_i) / 1.4426950408889634
    o_ptrs = (
        Out
        + off_hz * stride_oh
        + offs_m[:, None] * stride_om
        + offs_d[None, :] * stride_ok
    )
    tl.store(o_ptrs, acc.to(Out.dtype.element_ty))
    tl.store(Lse + off_hz * seqlen_q + offs_m, lse)

# config = {"BLOCK_M": 32, "BLOCK_N": 128, "HEAD_DIM": 512, "arch": "sm_90", "causal": true, "dtype": "fp8e4m3", "num_stages": 3, "num_warps": 8}
# arch = sm_90


// ===== COMPILED SASS (sm_90a) =====

	.target	sm_90a

	.elftype	@"ET_EXEC"


//--------------------- .note.nv.tkinfo           --------------------------
	.section	.note.nv.tkinfo,"",@"SHT_NOTE"
	.sectionflags	@"SHF_NOTE_NV_TKINFO"
	.tkinfo
        /*0018*/ 	.word	0x00000002
        /*0030*/ 	.string	""
        /*0030*/ 	.string	"ptxas"
        /*0030*/ 	.string	"Cuda compilation tools, release 13.0, V13.0.88"
        /*0030*/ 	.string	"Build cuda_13.0.r13.0/compiler.36424714_0"
        /*0030*/ 	.string	"-v  -suppress-debug-info  -lineinfo  -arch sm_90a "



//--------------------- .note.nv.cuinfo           --------------------------
	.section	.note.nv.cuinfo,"",@"SHT_NOTE"
	.sectionflags	@"SHF_NOTE_NV_CUINFO"
        /*0018*/ 	.short	0x0002
        /*001a*/ 	.short	0x005a
        /*001c*/ 	.short	0x0082
	.zero		2


//--------------------- .nv.info                  --------------------------
	.section	.nv.info,"",@"SHT_CUDA_INFO"
	.align	4


	//----- nvinfo : EIATTR_REGCOUNT
	.align		4
        /*0000*/ 	.byte	0x04, 0x2f
        /*0002*/ 	.short	(.L_2 - .L_1)
	.align		4
.L_1:
        /*0004*/ 	.word	index@(attn_fwd)
        /*0008*/ 	.word	0x00000020


	//----- nvinfo : EIATTR_FRAME_SIZE
	.align		4
.L_2:
        /*000c*/ 	.byte	0x04, 0x11
        /*000e*/ 	.short	(.L_4 - .L_3)
	.align		4
.L_3:
        /*0010*/ 	.word	index@(attn_fwd)
        /*0014*/ 	.word	0x00001ba8


	//----- nvinfo : EIATTR_MIN_STACK_SIZE
	.align		4
.L_4:
        /*0018*/ 	.byte	0x04, 0x12
        /*001a*/ 	.short	(.L_6 - .L_5)
	.align		4
.L_5:
        /*001c*/ 	.word	index@(attn_fwd)
        /*0020*/ 	.word	0x00001ba8
.L_6:


//--------------------- .nv.compat                --------------------------
	.section	.nv.compat,"",@"SHT_CUDA_COMPAT_INFO"
	.align	4
        /*0000*/ 	.byte	0x02, 0x09, 0x01, 0x00, 0x02, 0x02, 0x02, 0x00, 0x02, 0x05, 0x05, 0x00, 0x03, 0x07, 0x01, 0x01
        /*0010*/ 	.byte	0x02, 0x03, 0x00, 0x00, 0x02, 0x06, 0x01, 0x00, 0x04, 0x0b, 0x08, 0x00, 0x00, 0x00, 0x00, 0x00
        /*0020*/ 	.byte	0x00, 0x00, 0x00, 0x00


//--------------------- .nv.info.attn_fwd         --------------------------
	.section	.nv.info.attn_fwd,"",@"SHT_CUDA_INFO"
	.sectionflags	@""
	.align	4


	//----- nvinfo : EIATTR_CUDA_API_VERSION
	.align		4
        /*0000*/ 	.byte	0x04, 0x37
        /*0002*/ 	.short	(.L_8 - .L_7)
.L_7:
        /*0004*/ 	.word	0x00000082


	//----- nvinfo : EIATTR_KPARAM_INFO
	.align		4
.L_8:
        /*0008*/ 	.byte	0x04, 0x17
        /*000a*/ 	.short	(.L_10 - .L_9)
.L_9:
        /*000c*/ 	.word	0x00000000
        /*0010*/ 	.short	0x0019
        /*0012*/ 	.short	0x0080
        /*0014*/ 	.byte	0x00, 0xf4, 0x21, 0x00


	//----- nvinfo : EIATTR_KPARAM_INFO
	.align		4
.L_10:
        /*0018*/ 	.byte	0x04, 0x17
        /*001a*/ 	.short	(.L_12 - .L_11)
.L_11:
        /*001c*/ 	.word	0x00000000
        /*0020*/ 	.short	0x0018
        /*0022*/ 	.short	0x0078
        /*0024*/ 	.byte	0x00, 0xf4, 0x21, 0x00


	//----- nvinfo : EIATTR_KPARAM_INFO
	.align		4
.L_12:
        /*0028*/ 	.byte	0x04, 0x17
        /*002a*/ 	.short	(.L_14 - .L_13)
.L_13:
        /*002c*/ 	.word	0x00000000
        /*0030*/ 	.short	0x0017
        /*0032*/ 	.short	0x0070
        /*0034*/ 	.byte	0x00, 0xf0, 0x11, 0x00


	//----- nvinfo : EIATTR_KPARAM_INFO
	.align		4
.L_14:
        /*0038*/ 	.byte	0x04, 0x17
        /*003a*/ 	.short	(.L_16 - .L_15)
.L_15:
        /*003c*/ 	.word	0x00000000
        /*0040*/ 	.short	0x0016
        /*0042*/ 	.short	0x006c
        /*0044*/ 	.byte	0x00, 0xf0, 0x11, 0x00


	//----- nvinfo : EIATTR_KPARAM_INFO
	.align		4
.L_16:
        /*0048*/ 	.byte	0x04, 0x17
        /*004a*/ 	.short	(.L_18 - .L_17)
.L_17:
        /*004c*/ 	.word	0x00000000
        /*0050*/ 	.short	0x0015
        /*0052*/ 	.short	0x0068
        /*0054*/ 	.byte	0x00, 0xf0, 0x11, 0x00


	//----- nvinfo : EIATTR_KPARAM_INFO
	.align		4
.L_18:
        /*0058*/ 	.byte	0x04, 0x17
        /*005a*/ 	.short	(.L_20 - .L_19)
.L_19:
        /*005c*/ 	.word	0x00000000
        /*0060*/ 	.short	0x0014
        /*0062*/ 	.short	0x0064
        /*0064*/ 	.byte	0x00, 0xf0, 0x11, 0x00


	//----- nvinfo : EIATTR_KPARAM_INFO
	.align		4
.L_20:
        /*0068*/ 	.byte	0x04, 0x17
        /*006a*/ 	.short	(.L_22 - .L_21)
.L_21:
        /*006c*/ 	.word	0x00000000
        /*0070*/ 	.short	0x0013
        /*0072*/ 	.short	0x0060
        /*0074*/ 	.byte	0x00, 0xf0, 0x11, 0x00


	//----- nvinfo : EIATTR_KPARAM_INFO
	.align		4
.L_22:
        /*0078*/ 	.byte	0x04, 0x17
        /*007a*/ 	.short	(.L_24 - .L_23)
.L_23:
        /*007c*/ 	.word	0x00000000
        /*0080*/ 	.short	0x0012
        /*0082*/ 	.short	0x005c
        /*0084*/ 	.byte	0x00, 0xf0, 0x11, 0x00


	//----- nvinfo : EIATTR_KPARAM_INFO
	.align		4
.L_24:
        /*0088*/ 	.byte	0x04, 0x17
        /*008a*/ 	.short	(.L_26 - .L_25)
.L_25:
        /*008c*/ 	.word	0x00000000
        /*0090*/ 	.short	0x0011
        /*0092*/ 	.short	0x0058
        /*0094*/ 	.byte	0x00, 0xf0, 0x11, 0x00


	//----- nvinfo : EIATTR_KPARAM_INFO
	.align		4
.L_26:
        /*0098*/ 	.byte	0x04, 0x17
        /*009a*/ 	.short	(.L_28 - .L_27)
.L_27:
        /*009c*/ 	.word	0x00000000
        /*00a0*/ 	.short	0x0010
        /*00a2*/ 	.short	0x0054
        /*00a4*/ 	.byte	0x00, 0xf0, 0x11, 0x00


	//----- nvinfo : EIATTR_KPARAM_INFO
	.align		4
.L_28:
        /*00a8*/ 	.byte	0x04, 0x17
        /*00aa*/ 	.short	(.L_30 - .L_29)
.L_29:
        /*00ac*/ 	.word	0x00000000
        /*00b0*/ 	.short	0x000f
        /*00b2*/ 	.short	0x0050
        /*00b4*/ 	.byte	0x00, 0xf0, 0x11, 0x00


	//----- nvinfo : EIATTR_KPARAM_INFO
	.align		4
.L_30:
        /*00b8*/ 	.byte	0x04, 0x17
        /*00ba*/ 	.short	(.L_32 - .L_31)
.L_31:
        /*00bc*/ 	.word	0x00000000
        /*00c0*/ 	.short	0x000e
        /*00c2*/ 	.short	0x004c
        /*00c4*/ 	.byte	0x00, 0xf0, 0x11, 0x00


	//----- nvinfo : EIATTR_KPARAM_INFO
	.align		4
.L_32:
        /*00c8*/ 	.byte	0x04, 0x17
        /*00ca*/ 	.short	(.L_34 - .L_33)
.L_33:
        /*00cc*/ 	.word	0x00000000
        /*00d0*/ 	.short	0x000d
        /*00d2*/ 	.short	0x0048
        /*00d4*/ 	.byte	0x00, 0xf0, 0x11, 0x00


	//----- nvinfo : EIATTR_KPARAM_INFO
	.align		4
.L_34:
        /*00d8*/ 	.byte	0x04, 0x17
        /*00da*/ 	.short	(.L_36 - .L_35)
.L_35:
        /*00dc*/ 	.word	0x00000000
        /*00e0*/ 	.short	0x000c
        /*00e2*/ 	.short	0x0044
        /*00e4*/ 	.byte	0x00, 0xf0, 0x11, 0x00


	//----- nvinfo : EIATTR_KPARAM_INFO
	.align		4
.L_36:
        /*00e8*/ 	.byte	0x04, 0x17
        /*00ea*/ 	.short	(.L_38 - .L_37)
.L_37:
        /*00ec*/ 	.word	0x00000000
        /*00f0*/ 	.short	0x000b
        /*00f2*/ 	.short	0x0040
        /*00f4*/ 	.byte	0x00, 0xf0, 0x11, 0x00


	//----- nvinfo : EIATTR_KPARAM_INFO
	.align		4
.L_38:
        /*00f8*/ 	.byte	0x04, 0x17
        /*00fa*/ 	.short	(.L_40 - .L_39)
.L_39:
        /*00fc*/ 	.word	0x00000000
        /*0100*/ 	.short	0x000a
        /*0102*/ 	.short	0x003c
        /*0104*/ 	.byte	0x00, 0xf0, 0x11, 0x00


	//----- nvinfo : EIATTR_KPARAM_INFO
	.align		4
.L_40:
        /*0108*/ 	.byte	0x04, 0x17
        /*010a*/ 	.short	(.L_42 - .L_41)
.L_41:
        /*010c*/ 	.word	0x00000000
        /*0110*/ 	.short	0x0009
        /*0112*/ 	.short	0x0038
        /*0114*/ 	.byte	0x00, 0xf0, 0x11, 0x00


	//----- nvinfo : EIATTR_KPARAM_INFO
	.align		4
.L_42:
        /*0118*/ 	.byte	0x04, 0x17
        /*011a*/ 	.short	(.L_44 - .L_43)
.L_43:
        /*011c*/ 	.word	0x00000000
        /*0120*/ 	.short	0x0008
        /*0122*/ 	.short	0x0034
        /*0124*/ 	.byte	0x00, 0xf0, 0x11, 0x00


	//----- nvinfo : EIATTR_KPARAM_INFO
	.align		4
.L_44:
        /*0128*/ 	.byte	0x04, 0x17
        /*012a*/ 	.short	(.L_46 - .L_45)
.L_45:
        /*012c*/ 	.word	0x00000000
        /*0130*/ 	.short	0x0007
        /*0132*/ 	.short	0x0030
        /*0134*/ 	.byte	0x00, 0xf0, 0x11, 0x00


	//----- nvinfo : EIATTR_KPARAM_INFO
	.align		4
.L_46:
        /*0138*/ 	.byte	0x04, 0x17
        /*013a*/ 	.short	(.L_48 - .L_47)
.L_47:
        /*013c*/ 	.word	0x00000000
        /*0140*/ 	.short	0x0006
        /*0142*/ 	.short	0x002c
        /*0144*/ 	.byte	0x00, 0xf0, 0x11, 0x00


	//----- nvinfo : EIATTR_KPARAM_INFO
	.align		4
.L_48:
        /*0148*/ 	.byte	0x04, 0x17
        /*014a*/ 	.short	(.L_50 - .L_49)
.L_49:
        /*014c*/ 	.word	0x00000000
        /*0150*/ 	.short	0x0005
        /*0152*/ 	.short	0x0028
        /*0154*/ 	.byte	0x00, 0xf0, 0x11, 0x00


	//----- nvinfo : EIATTR_KPARAM_INFO
	.align		4
.L_50:
        /*0158*/ 	.byte	0x04, 0x17
        /*015a*/ 	.short	(.L_52 - .L_51)
.L_51:
        /*015c*/ 	.word	0x00000000
        /*0160*/ 	.short	0x0004
        /*0162*/ 	.short	0x0020
        /*0164*/ 	.byte	0x00, 0xf4, 0x21, 0x00


	//----- nvinfo : EIATTR_KPARAM_INFO
	.align		4
.L_52:
        /*0168*/ 	.byte	0x04, 0x17
        /*016a*/ 	.short	(.L_54 - .L_53)
.L_53:
        /*016c*/ 	.word	0x00000000
        /*0170*/ 	.short	0x0003
        /*0172*/ 	.short	0x0018
        /*0174*/ 	.byte	0x00, 0xf4, 0x21, 0x00


	//----- nvinfo : EIATTR_KPARAM_INFO
	.align		4
.L_54:
        /*0178*/ 	.byte	0x04, 0x17
        /*017a*/ 	.short	(.L_56 - .L_55)
.L_55:
        /*017c*/ 	.word	0x00000000
        /*0180*/ 	.short	0x0002
        /*0182*/ 	.short	0x0010
        /*0184*/ 	.byte	0x00, 0xf4, 0x21, 0x00


	//----- nvinfo : EIATTR_KPARAM_INFO
	.align		4
.L_56:
        /*0188*/ 	.byte	0x04, 0x17
        /*018a*/ 	.short	(.L_58 - .L_57)
.L_57:
        /*018c*/ 	.word	0x00000000
        /*0190*/ 	.short	0x0001
        /*0192*/ 	.short	0x0008
        /*0194*/ 	.byte	0x00, 0xf4, 0x21, 0x00


	//----- nvinfo : EIATTR_KPARAM_INFO
	.align		4
.L_58:
        /*0198*/ 	.byte	0x04, 0x17
        /*019a*/ 	.short	(.L_60 - .L_59)
.L_59:
        /*019c*/ 	.word	0x00000000
        /*01a0*/ 	.short	0x0000
        /*01a2*/ 	.short	0x0000
        /*01a4*/ 	.byte	0x00, 0xf4, 0x21, 0x00


	//----- nvinfo : EIATTR_SPARSE_MMA_MASK
	.align		4
.L_60:
        /*01a8*/ 	.byte	0x03, 0x50
        /*01aa*/ 	.short	0x0000


	//----- nvinfo : EIATTR_MAXREG_COUNT
	.align		4
        /*01ac*/ 	.byte	0x03, 0x1b
        /*01ae*/ 	.short	0x00ff


	//----- nvinfo : EIATTR_NUM_BARRIERS
	.align		4
        /*01b0*/ 	.byte	0x02, 0x4c
        /*01b2*/ 	.byte	0x01
	.zero		1


	//----- nvinfo : EIATTR_ANNOTATIONS
	.align		4
        /*01b4*/ 	.byte	0x04, 0x55
        /*01b6*/ 	.short	(.L_62 - .L_61)


	//   ....[0]....
.L_61:
        /*01b8*/ 	.word	0x00000001
        /*01bc*/ 	.byte	0x00, 0x04, 0x00, 0x00, 0x01, 0x00, 0x00, 0x00, 0x20, 0x04, 0x00, 0x00, 0x01, 0x00, 0x00, 0x00
        /* <DEDUP_REMOVED lines=3560> */
        /*e04c*/ 	.byte	0xe0, 0x8a, 0x03, 0x00, 0x01, 0x00, 0x00, 0x00, 0x70, 0x8d, 0x03, 0x00


	//----- nvinfo : EIATTR_MERCURY_ISA_VERSION
	.align		4
.L_62:
        /*e058*/ 	.byte	0x03, 0x5f
        /*e05a*/ 	.short	0x0101


	//----- nvinfo : EIATTR_COOP_GROUP_MASK_REGIDS
	.align		4
        /*e05c*/ 	.byte	0x04, 0x29
        /*e05e*/ 	.short	(.L_64 - .L_63)


	//   ....[0]....
.L_63:
        /*e060*/ 	.word	0xffffffff


	//   ....[1]....
        /*e064*/ 	.word	0xffffffff


	//   ....[2]....
        /*e068*/ 	.word	0xffffffff


	//   ....[3]....
        /*e06c*/ 	.word	0xffffffff


	//   ....[4]....
        /*e070*/ 	.word	0xffffffff


	//   ....[5]....
        /*e074*/ 	.word	0xffffffff


	//   ....[6]....
        /*e078*/ 	.word	0xffffffff


	//   ....[7]....
        /*e07c*/ 	.word	0xffffffff


	//   ....[8]....
        /*e080*/ 	.word	0xffffffff


	//   ....[9]....
        /*e084*/ 	.word	0xffffffff


	//   ....[10]....
        /*e088*/ 	.word	0xffffffff


	//   ....[11]....
        /*e08c*/ 	.word	0xffffffff


	//   ....[12]....
        /*e090*/ 	.word	0xffffffff


	//   ....[13]....
        /*e094*/ 	.word	0xffffffff


	//   ....[14]....
        /*e098*/ 	.word	0xffffffff


	//   ....[15]....
        /*e09c*/ 	.word	0xffffffff


	//   ....[16]....
        /*e0a0*/ 	.word	0xffffffff


	//   ....[17]....
        /*e0a4*/ 	.word	0xffffffff


	//   ....[18]....
        /*e0a8*/ 	.word	0xffffffff


	//   ....[19]....
        /*e0ac*/ 	.word	0xffffffff


	//   ....[20]....
        /*e0b0*/ 	.word	0xffffffff


	//   ....[21]....
        /*e0b4*/ 	.word	0xffffffff


	//----- nvinfo : EIATTR_COOP_GROUP_INSTR_OFFSETS
	.align		4
.L_64:
        /*e0b8*/ 	.byte	0x04, 0x28
        /*e0ba*/ 	.short	(.L_66 - .L_65)


	//   ....[0]....
.L_65:
        /*e0bc*/ 	.word	0x000201c0


	//   ....[1]....
        /*e0c0*/ 	.word	0x00020210


	//   ....[2]....
        /*e0c4*/ 	.word	0x00020220


	//   ....[3]....
        /*e0c8*/ 	.word	0x00020230


	//   ....[4]....
        /*e0cc*/ 	.word	0x00020250


	//   ....[5]....
        /*e0d0*/ 	.word	0x00020280


	//   ....[6]....
        /*e0d4*/ 	.word	0x000202a0


	//   ....[7]....
        /*e0d8*/ 	.word	0x000202b0


	//   ....[8]....
        /*e0dc*/ 	.word	0x00020520


	//   ....[9]....
        /*e0e0*/ 	.word	0x00020540


	//   ....[10]....
        /*e0e4*/ 	.word	0x00020560


	//   ....[11]....
        /*e0e8*/ 	.word	0x00020b70


	//   ....[12]....
        /*e0ec*/ 	.word	0x00020b80


	//   ....[13]....
        /*e0f0*/ 	.word	0x00020ba0


	//   ....[14]....
        /*e0f4*/ 	.word	0x00020c40


	//   ....[15]....
        /*e0f8*/ 	.word	0x00020c70


	//   ....[16]....
        /*e0fc*/ 	.word	0x00020c80


	//   ....[17]....
        /*e100*/ 	.word	0x00020cb0


	//   ....[18]....
        /*e104*/ 	.word	0x00020db0


	//   ....[19]....
        /*e108*/ 	.word	0x00020f50


	//   ....[20]....
        /*e10c*/ 	.word	0x00020f70


	//   ....[21]....
        /*e110*/ 	.word	0x00020f90


	//----- nvinfo : EIATTR_EXIT_INSTR_OFFSETS
	.align		4
.L_66:
        /*e114*/ 	.byte	0x04, 0x1c
        /*e116*/ 	.short	(.L_68 - .L_67)


	//   ....[0]....
.L_67:
        /*e118*/ 	.word	0x00038d60


	//   ....[1]....
        /*e11c*/ 	.word	0x00038da0


	//----- nvinfo : EIATTR_REQNTID
	.align		4
.L_68:
        /*e120*/ 	.byte	0x04, 0x10
        /*e122*/ 	.short	(.L_70 - .L_69)
.L_69:
        /*e124*/ 	.word	0x00000100
        /*e128*/ 	.word	0x00000001
        /*e12c*/ 	.word	0x00000001


	//----- nvinfo : EIATTR_CRS_STACK_SIZE
	.align		4
.L_70:
        /*e130*/ 	.byte	0x04, 0x1e
        /*e132*/ 	.short	(.L_72 - .L_71)
.L_71:
        /*e134*/ 	.word	0x00000000


	//----- nvinfo : EIATTR_CBANK_PARAM_SIZE
	.align		4
.L_72:
        /*e138*/ 	.byte	0x03, 0x19
        /*e13a*/ 	.short	0x0088


	//----- nvinfo : EIATTR_PARAM_CBANK
	.align		4
        /*e13c*/ 	.byte	0x04, 0x0a
        /*e13e*/ 	.short	(.L_74 - .L_73)
	.align		4
.L_73:
        /*e140*/ 	.word	index@(.nv.constant0.attn_fwd)
        /*e144*/ 	.short	0x0210
        /*e146*/ 	.short	0x0088


	//----- nvinfo : EIATTR_SW_WAR
	.align		4
.L_74:
        /*e148*/ 	.byte	0x04, 0x36
        /*e14a*/ 	.short	(.L_76 - .L_75)
.L_75:
        /*e14c*/ 	.word	0x00000008
.L_76:


//--------------------- .nv.callgraph             --------------------------
	.section	.nv.callgraph,"",@"SHT_CUDA_CALLGRAPH"
	.align	4
	.sectionentsize	8
	.align		4
        /*0000*/ 	.word	0x00000000
	.align		4
        /*0004*/ 	.word	0xffffffff
	.align		4
        /*0008*/ 	.word	0x00000000
	.align		4
        /*000c*/ 	.word	0xfffffffe
	.align		4
        /*0010*/ 	.word	0x00000000
	.align		4
        /*0014*/ 	.word	0xfffffffd
	.align		4
        /*0018*/ 	.word	0x00000000
	.align		4
        /*001c*/ 	.word	0xfffffffc


//--------------------- .nv.constant4             --------------------------
	.section	.nv.constant4,"a",@progbits
	.align	8
	.align		8
.nv.constant4:
        /*0000*/ 	.dword	_$_str


//--------------------- .text.attn_fwd            --------------------------
	.section	.text.attn_fwd,"ax",@progbits
	.align	128
        .global         attn_fwd
        .type           attn_fwd,@function
        .size           attn_fwd,(.L_x_11 - attn_fwd)
        .other          attn_fwd,@"STO_CUDA_ENTRY STV_DEFAULT"
attn_fwd:
.text.attn_fwd:
[----:B------:R-:W0:Y:S01]  /*0000*/  LDC R1, c[0x0][0x28] ;  /* 0x00000a00ff017b82 */ /* 0x000e220000000800 */
[----:B------:R-:W1:Y:S07]  /*0010*/  S2R R0, SR_CTAID.X ;  /* 0x0000000000007919 */ /* 0x000e6e0000002500 */
[----:B------:R-:W2:Y:S01]  /*0020*/  S2UR UR13, SR_CTAID.Y ;  /* 0x00000000000d79c3 */ /* 0x000ea20000002600 */
[----:B------:R-:W-:Y:S01]  /*0030*/  ULDC.64 UR4, c[0x0][0x240] ;  /* 0x0000900000047ab9 */ /* 0x000fe20000000a00 */
[----:B------:R-:W-:Y:S01]  /*0040*/  ULDC.64 UR10, c[0x0][0x208] ;  /* 0x00008200000a7ab9 */ /* 0x000fe20000000a00 */
[----:B------:R-:W3:Y:S01]  /*0050*/  S2R R3, SR_TID.X ;  /* 0x0000000000037919 */ /* 0x000ee20000002100 */
[----:B0-----:R-:W-:-:S04]  /*0060*/  VIADD R1, R1, 0xffffe458 ;  /* 0xffffe45801017836 */ /* 0x001fc80000000000 */
[----:B------:R-:W0:Y:S08]  /*0070*/  LDC R19, c[0x0][0x248] ;  /* 0x00009200ff137b82 */ /* 0x000e300000000800 */
[----:B------:R-:W4:Y:S01]  /*0080*/  LDC.64 R6, c[0x0][0x210] ;  /* 0x00008400ff067b82 */ /* 0x000f220000000a00 */
[----:B--2---:R-:W-:Y:S01]  /*0090*/  UIMAD UR4, UR13, UR4, URZ ;  /* 0x000000040d0472a4 */ /* 0x004fe2000f8e023f */
[----:B-1----:R-:W-:Y:S01]  /*00a0*/  IMAD.SHL.U32 R2, R0, 0x20, RZ ;  /* 0x0000002000027824 */ /* 0x002fe200078e00ff */
[----:B---3--:R-:W-:-:S04]  /*00b0*/  SHF.R.U32.HI R0, RZ, 0x5, R3 ;  /* 0x00000005ff007819 */ /* 0x008fc80000011603 */
[----:B------:R-:W-:Y:S02]  /*00c0*/  LOP3.LUT R2, R2, 0x1f, R3, 0xf8, !PT ;  /* 0x0000001f02027812 */ /* 0x000fe400078ef803 */
[----:B------:R-:W-:-:S03]  /*00d0*/  SGXT.U32 R0, R0, 0x3 ;  /* 0x000000030000781a */ /* 0x000fc60000000000 */
[----:B------:R-:W-:Y:S01]  /*00e0*/  IMAD R3, R2, UR5, RZ ;  /* 0x0000000502037c24 */ /* 0x000fe2000f8e02ff */
[----:B------:R-:W-:Y:S01]  /*00f0*/  USHF.R.S32.HI UR5, URZ, 0x1f, UR4 ;  /* 0x0000001f3f057899 */ /* 0x000fe20008011404 */
[----:B0-----:R-:W-:-:S03]  /*0100*/  IMAD R5, R0, R19, RZ ;  /* 0x0000001300057224 */ /* 0x001fc600078e02ff */
[----:B----4-:R-:W-:Y:S02]  /*0110*/  IADD3 R18, P0, P1, R3, UR4, R6 ;  /* 0x0000000403127c10 */ /* 0x010fe4000f91e006 */
[----:B------:R-:W-:Y:S01]  /*0120*/  SHF.R.S32.HI R0, RZ, 0x1f, R3 ;  /* 0x0000001fff007819 */ /* 0x000fe20000011403 */
[----:B------:R-:W-:-:S03]  /*0130*/  IMAD R3, R19, 0x8, R5 ;  /* 0x0000000813037824 */ /* 0x000fc600078e0205 */
[----:B------:R-:W-:Y:S01]  /*0140*/  IADD3.X R0, R0, UR5, R7, P0, P1 ;  /* 0x0000000500007c10 */ /* 0x000fe200087e2407 */
[----:B------:R-:W-:Y:S01]  /*0150*/  IMAD R9, R19, 0x8, R3 ;  /* 0x0000000813097824 */ /* 0x000fe200078e0203 */
[-C--:B------:R-:W-:Y:S02]  /*0160*/  IADD3 R6, P0, R5, R18.reuse, RZ ;  /* 0x0000001205067210 */ /* 0x080fe40007f1e0ff */
[----:B------:R-:W-:Y:S01]  /*0170*/  IADD3 R4, P1, R3, R18, RZ ;  /* 0x0000001203047210 */ /* 0x000fe20007f3e0ff */
[----:B------:R-:W-:Y:S01]  /*0180*/  IMAD R11, R19, 0x8, R9 ;  /* 0x00000008130b7824 */ /* 0x000fe200078e0209 */
[----:B------:R-:W-:Y:S02]  /*0190*/  LEA.HI.X.SX32 R7, R5, R0, 0x1, P0 ;  /* 0x0000000005077211 */ /* 0x000fe400000f0eff */
[----:B------:R-:W-:Y:S02]  /*01a0*/  IADD3 R2, P0, R9, R18, RZ ;  /* 0x0000001209027210 */ /* 0x000fe40007f1e0ff */
[-C--:B------:R-:W-:Y:S01]  /*01b0*/  LEA.HI.X.SX32 R5, R3, R0.reuse, 0x1, P1 ;  /* 0x0000000003057211 */ /* 0x080fe200008f0eff */
[----:B------:R0:W2:Y:S01]  /*01c0*/  LDG.E.U8 R20, desc[UR10][R6.64] ;  /* 0x0000000a06147981 */ /* 0x0000a2000c1e1100 */
[----:B------:R-:W-:Y:S01]  /*01d0*/  LEA.HI.X.SX32 R3, R9, R0, 0x1, P0 ;  /* 0x0000000009037211 */ /* 0x000fe200000f0eff */
[----:B------:R-:W-:Y:S01]  /*01e0*/  IMAD R9, R19, 0x8, R11 ;  /* 0x0000000813097824 */ /* 0x000fe200078e020b */
[----:B------:R-:W-:Y:S01]  /*01f0*/  IADD3 R12, P0, R11, R18, RZ ;  /* 0x000000120b0c7210 */ /* 0x000fe20007f1e0ff */
[----:B------:R1:W3:Y:S02]  /*0200*/  LDG.E.U8 R23, desc[UR10][R4.64] ;  /* 0x0000000a04177981 */ /* 0x0002e4000c1e1100 */
[----:B------:R-:W-:Y:S01]  /*0210*/  IMAD R15, R19, 0x8, R9 ;  /* 0x00000008130f7824 */ /* 0x000fe200078e0209 */
[----:B------:R-:W-:Y:S01]  /*0220*/  LEA.HI.X.SX32 R13, R11, R0, 0x1, P0 ;  /* 0x000000000b0d7211 */ /* 0x000fe200000f0eff */
[----:B------:R4:W5:Y:S01]  /*0230*/  LDG.E.U8 R16, desc[UR10][R2.64] ;  /* 0x0000000a02107981 */ /* 0x000962000c1e1100 */
[----:B------:R-:W-:Y:S01]  /*0240*/  IADD3 R10, P0, R9, R18, RZ ;  /* 0x00000012090a7210 */ /* 0x000fe20007f1e0ff */
[----:B------:R-:W-:-:S02]  /*0250*/  IMAD R17, R19, 0x8, R15 ;  /* 0x0000000813117824 */ /* 0x000fc400078e020f */
[----:B------:R4:W5:Y:S01]  /*0260*/  LDG.E.U8 R22, desc[UR10][R12.64] ;  /* 0x0000000a0c167981 */ /* 0x000962000c1e1100 */
[----:B------:R-:W-:Y:S02]  /*0270*/  LEA.HI.X.SX32 R11, R9, R0, 0x1, P0 ;  /* 0x00000000090b7211 */ /* 0x000fe400000f0eff */
[----:B------:R-:W-:Y:S01]  /*0280*/  IADD3 R8, P0, R15, R18, RZ ;  /* 0x000000120f087210 */ /* 0x000fe20007f1e0ff */
[----:B------:R-:W-:Y:S02]  /*0290*/  IMAD R21, R19, 0x8, R17 ;  /* 0x0000000813157824 */ /* 0x000fe400078e0211 */
[----:B------:R4:W5:Y:S01]  /*02a0*/  LDG.E.U8 R14, desc[UR10][R10.64] ;  /* 0x0000000a0a0e7981 */ /* 0x000962000c1e1100 */
[----:B------:R-:W-:Y:S02]  /*02b0*/  LEA.HI.X.SX32 R9, R15, R0, 0x1, P0 ;  /* 0x000000000f097211 */ /* 0x000fe400000f0eff */
[----:B0-----:R-:W-:-:S03]  /*02c0*/  IADD3 R6, P1, R17, R18, RZ ;  /* 0x0000001211067210 */ /* 0x001fc60007f3e0ff */
[----:B------:R-:W5:Y:S01]  /*02d0*/  LDG.E.U8 R10, desc[UR10][R8.64] ;  /* 0x0000000a080a7981 */ /* 0x000f62000c1e1100 */
[----:B-1----:R-:W-:Y:S02]  /*02e0*/  IADD3 R4, P0, R21, R18, RZ ;  /* 0x0000001215047210 */ /* 0x002fe40007f1e0ff */
[-C--:B------:R-:W-:Y:S02]  /*02f0*/  LEA.HI.X.SX32 R7, R17, R0.reuse, 0x1, P1 ;  /* 0x0000000011077211 */ /* 0x080fe400008f0eff */
[----:B------:R-:W-:Y:S01]  /*0300*/  LEA.HI.X.SX32 R5, R21, R0, 0x1, P0 ;  /* 0x0000000015057211 */ /* 0x000fe200000f0eff */
[C---:B----4-:R-:W-:Y:S02]  /*0310*/  IMAD R3, R19.reuse, 0x8, R21 ;  /* 0x0000000813037824 */ /* 0x050fe400078e0215 */
[----:B------:R-:W4:Y:S04]  /*0320*/  LDG.E.U8 R21, desc[UR10][R6.64] ;  /* 0x0000000a06157981 */ /* 0x000f28000c1e1100 */
[----:B------:R0:W4:Y:S01]  /*0330*/  LDG.E.U8 R12, desc[UR10][R4.64] ;  /* 0x0000000a040c7981 */ /* 0x000122000c1e1100 */
[----:B------:R-:W-:Y:S01]  /*0340*/  IMAD R13, R19, 0x8, R3 ;  /* 0x00000008130d7824 */ /* 0x000fe200078e0203 */
[----:B------:R-:W-:-:S03]  /*0350*/  IADD3 R2, P0, R3, R18, RZ ;  /* 0x0000001203027210 */ /* 0x000fc60007f1e0ff */
[----:B------:R-:W-:Y:S01]  /*0360*/  IMAD R15, R19, 0x8, R13 ;  /* 0x00000008130f7824 */ /* 0x000fe200078e020d */
[----:B------:R-:W-:-:S03]  /*0370*/  LEA.HI.X.SX32 R3, R3, R0, 0x1, P0 ;  /* 0x0000000003037211 */ /* 0x000fc600000f0eff */
[----:B------:R-:W-:Y:S01]  /*0380*/  IMAD R11, R19, 0x8, R15 ;  /* 0x00000008130b7824 */ /* 0x000fe200078e020f */
[-C--:B0-----:R-:W-:Y:S02]  /*0390*/  IADD3 R4, P0, R13, R18.reuse, RZ ;  /* 0x000000120d047210 */ /* 0x081fe40007f1e0ff */
[----:B------:R-:W-:Y:S01]  /*03a0*/  IADD3 R6, P1, R15, R18, RZ ;  /* 0x000000120f067210 */ /* 0x000fe20007f3e0ff */
[----:B------:R-:W-:Y:S01]  /*03b0*/  IMAD R9, R19, 0x8, R11 ;  /* 0x0000000813097824 */ /* 0x000fe200078e020b */
[-C--:B------:R-:W-:Y:S02]  /*03c0*/  LEA.HI.X.SX32 R5, R13, R0.reuse, 0x1, P0 ;  /* 0x000000000d057211 */ /* 0x080fe400000f0eff */
[----:B------:R-:W-:Y:S01]  /*03d0*/  LEA.HI.X.SX32 R7, R15, R0, 0x1, P1 ;  /* 0x000000000f077211 */ /* 0x000fe200008f0eff */
[----:B------:R-:W-:Y:S02]  /*03e0*/  IMAD R8, R19, 0x8, R9 ;  /* 0x0000000813087824 */ /* 0x000fe400078e0209 */
[----:B------:R-:W4:Y:S04]  /*03f0*/  LDG.E.U8 R17, desc[UR10][R4.64] ;  /* 0x0000000a04117981 */ /* 0x000f28000c1e1100 */
[----:B--2---:R0:W-:Y:S04]  /*0400*/  STL [R1+0x18], R20 ;  /* 0x0000181401007387 */ /* 0x0041e80000100800 */
[----:B0-----:R0:W2:Y:S04]  /*0410*/  LDG.E.U8 R20, desc[UR10][R2.64] ;  /* 0x0000000a02147981 */ /* 0x0010a8000c1e1100 */
[----:B---3--:R-:W-:Y:S01]  /*0420*/  STL [R1+0x14], R23 ;  /* 0x0000141701007387 */ /* 0x008fe20000100800 */
[----:B0-----:R-:W-:-:S03]  /*0430*/  IADD3 R2, P0, R11, R18, RZ ;  /* 0x000000120b027210 */ /* 0x001fc60007f1e0ff */
[----:B-----5:R0:W-:Y:S01]  /*0440*/  STL [R1+0x10], R16 ;  /* 0x0000101001007387 */ /* 0x0201e20000100800 */
[----:B------:R-:W-:Y:S02]  /*0450*/  LEA.HI.X.SX32 R3, R11, R0, 0x1, P0 ;  /* 0x000000000b037211 */ /* 0x000fe400000f0eff */
[----:B------:R-:W-:-:S03]  /*0460*/  IADD3 R4, P0, R9, R18, RZ ;  /* 0x0000001209047210 */ /* 0x000fc60007f1e0ff */
[----:B------:R1:W3:Y:S01]  /*0470*/  LDG.E.U8 R15, desc[UR10][R2.64] ;  /* 0x0000000a020f7981 */ /* 0x0002e2000c1e1100 */
[----:B------:R-:W-:-:S03]  /*0480*/  LEA.HI.X.SX32 R5, R9, R0, 0x1, P0 ;  /* 0x0000000009057211 */ /* 0x000fc600000f0eff */
[----:B0-----:R0:W5:Y:S01]  /*0490*/  LDG.E.U8 R16, desc[UR10][R6.64] ;  /* 0x0000000a06107981 */ /* 0x001162000c1e1100 */
[----:B-1----:R-:W-:-:S03]  /*04a0*/  IADD3 R2, P0, R8, R18, RZ ;  /* 0x0000001208027210 */ /* 0x002fc60007f1e0ff */
[----:B------:R-:W-:Y:S01]  /*04b0*/  STL [R1+0xc], R22 ;  /* 0x00000c1601007387 */ /* 0x000fe20000100800 */
[C---:B0-----:R-:W-:Y:S01]  /*04c0*/  IMAD R7, R19.reuse, 0x8, R8 ;  /* 0x0000000813077824 */ /* 0x041fe200078e0208 */
[----:B------:R-:W-:Y:S02]  /*04d0*/  LEA.HI.X.SX32 R3, R8, R0, 0x1, P0 ;  /* 0x0000000008037211 */ /* 0x000fe400000f0eff */
[----:B------:R0:W-:Y:S01]  /*04e0*/  STL [R1+0x1c], R14 ;  /* 0x00001c0e01007387 */ /* 0x0001e20000100800 */
[----:B------:R-:W-:-:S03]  /*04f0*/  IMAD R9, R19, 0x8, R7 ;  /* 0x0000000813097824 */ /* 0x000fc600078e0207 */
[----:B------:R1:W-:Y:S01]  /*0500*/  STL [R1+0x8], R10 ;  /* 0x0000080a01007387 */ /* 0x0003e20000100800 */
[----:B------:R-:W-:-:S03]  /*0510*/  IADD3 R6, P1, R7, R18, RZ ;  /* 0x0000001207067210 */ /* 0x000fc60007f3e0ff */
[----:B0-----:R0:W3:Y:S04]  /*0520*/  LDG.E.U8 R14, desc[UR10][R4.64] ;  /* 0x0000000a040e7981 */ /* 0x0010e8000c1e1100 */
[----:B-1----:R1:W3:Y:S01]  /*0530*/  LDG.E.U8 R10, desc[UR10][R2.64] ;  /* 0x0000000a020a7981 */ /* 0x0022e2000c1e1100 */
[----:B------:R-:W-:Y:S01]  /*0540*/  IMAD R8, R19, 0x8, R9 ;  /* 0x0000000813087824 */ /* 0x000fe200078e0209 */
[----:B------:R-:W-:Y:S02]  /*0550*/  LEA.HI.X.SX32 R7, R7, R0, 0x1, P1 ;  /* 0x0000000007077211 */ /* 0x000fe400008f0eff */
[----:B0-----:R-:W-:-:S03]  /*0560*/  IADD3 R4, P0, R9, R18, RZ ;  /* 0x0000001209047210 */ /* 0x001fc60007f1e0ff */
[----:B------:R0:W3:Y:S01]  /*0570*/  LDG.E.U8 R13, desc[UR10][R6.64] ;  /* 0x0000000a060d7981 */ /* 0x0000e2000c1e1100 */
[----:B------:R-:W-:Y:S02]  /*0580*/  LEA.HI.X.SX32 R5, R9, R0, 0x1, P0 ;  /* 0x0000000009057211 */ /* 0x000fe400000f0eff */
[C---:B-1----:R-:W-:Y:S01]  /*0590*/  IADD3 R2, P0, R8.reuse, R18, RZ ;  /* 0x0000001208027210 */ /* 0x042fe20007f1e0ff */
[----:B----4-:R-:W-:Y:S03]  /*05a0*/  STL [R1+0x24], R21 ;  /* 0x0000241501007387 */ /* 0x010fe60000100800 */
[----:B------:R-:W-:Y:S01]  /*05b0*/  LEA.HI.X.SX32 R3, R8, R0, 0x1, P0 ;  /* 0x0000000008037211 */ /* 0x000fe200000f0eff */
[----:B------:R1:W-:Y:S04]  /*05c0*/  STL [R1+0x20], R12 ;  /* 0x0000200c01007387 */ /* 0x0003e80000100800 */
[----:B------:R-:W4:Y:S04]  /*05d0*/  LDG.E.U8 R11, desc[UR10][R2.64] ;  /* 0x0000000a020b7981 */ /* 0x000f28000c1e1100 */
[----:B-1----:R1:W4:Y:S01]  /*05e0*/  LDG.E.U8 R12, desc[UR10][R4.64] ;  /* 0x0000000a040c7981 */ /* 0x002322000c1e1100 */
[----:B------:R-:W-:-:S04]  /*05f0*/  IMAD R9, R19, 0x8, R8 ;  /* 0x0000000813097824 */ /* 0x000fc800078e0208 */
[----:B0-----:R-:W-:-:S04]  /*0600*/  IMAD R7, R19, 0x8, R9 ;  /* 0x0000000813077824 */ /* 0x001fc800078e0209 */
[----:B------:R-:W-:Y:S01]  /*0610*/  IMAD R8, R19, 0x8, R7 ;  /* 0x0000000813087824 */ /* 0x000fe200078e0207 */
[-C--:B-1----:R-:W-:Y:S02]  /*0620*/  IADD3 R4, P0, R9, R18.reuse, RZ ;  /* 0x0000001209047210 */ /* 0x082fe40007f1e0ff */
[----:B------:R-:W-:Y:S02]  /*0630*/  IADD3 R6, P1, R7, R18, RZ ;  /* 0x0000001207067210 */ /* 0x000fe40007f3e0ff */
[----:B------:R-:W-:Y:S01]  /*0640*/  LEA.HI.X.SX32 R5, R9, R0, 0x1, P0 ;  /* 0x0000000009057211 */ /* 0x000fe200000f0eff */
[----:B------:R-:W-:Y:S01]  /*0650*/  IMAD R9, R19, 0x8, R8 ;  /* 0x0000000813097824 */ /* 0x000fe200078e0208 */
[C---:B------:R-:W-:Y:S02]  /*0660*/  IADD3 R2, P0, R8.reuse, R18, RZ ;  /* 0x0000001208027210 */ /* 0x040fe40007f1e0ff */
[-C--:B------:R-:W-:Y:S02]  /*0670*/  LEA.HI.X.SX32 R7, R7, R0.reuse, 0x1, P1 ;  /* 0x0000000007077211 */ /* 0x080fe400008f0eff */
[----:B------:R-:W-:Y:S01]  /*0680*/  LEA.HI.X.SX32 R3, R8, R0, 0x1, P0 ;  /* 0x0000000008037211 */ /* 0x000fe200000f0eff */
[----:B------:R-:W-:Y:S01]  /*0690*/  IMAD R8, R19, 0x8, R9 ;  /* 0x0000000813087824 */ /* 0x000fe200078e0209 */
[----:B--2---:R-:W-:Y:S04]  /*06a0*/  STL [R1+0x98], R20 ;  /* 0x0000981401007387 */ /* 0x004fe80000100800 */
[----:B------:R0:W-:Y:S04]  /*06b0*/  STL [R1+0x48], R17 ;  /* 0x0000481101007387 */ /* 0x0001e80000100800 */
[----:B0-----:R0:W2:Y:S02]  /*06c0*/  LDG.E.U8 R17, desc[UR10][R4.64] ;  /* 0x0000000a04117981 */ /* 0x0010a4000c1e1100 */
[----:B0-----:R-:W-:-:S02]  /*06d0*/  IADD3 R4, P0, R9, R18, RZ ;  /* 0x0000001209047210 */ /* 0x001fc40007f1e0ff */
[----:B-----5:R0:W-:Y:S02]  /*06e0*/  STL [R1+0xa4], R16 ;  /* 0x0000a41001007387 */ /* 0x0201e40000100800 */
[----:B------:R-:W-:Y:S02]  /*06f0*/  LEA.HI.X.SX32 R5, R9, R0, 0x1, P0 ;  /* 0x0000000009057211 */ /* 0x000fe400000f0eff */
[----:B---3--:R1:W-:Y:S04]  /*0700*/  STL [R1+0x84], R15 ;  /* 0x0000840f01007387 */ /* 0x0083e80000100800 */
[----:B0-----:R0:W3:Y:S04]  /*0710*/  LDG.E.U8 R16, desc[UR10][R6.64] ;  /* 0x0000000a06107981 */ /* 0x0010e8000c1e1100 */
[----:B-1----:R1:W5:Y:S01]  /*0720*/  LDG.E.U8 R15, desc[UR10][R2.64] ;  /* 0x0000000a020f7981 */ /* 0x002362000c1e1100 */
[----:B0-----:R-:W-:Y:S01]  /*0730*/  IMAD R7, R19, 0x8, R8 ;  /* 0x0000000813077824 */ /* 0x001fe200078e0208 */
[----:B-1----:R-:W-:-:S02]  /*0740*/  IADD3 R2, P0, R8, R18, RZ ;  /* 0x0000001208027210 */ /* 0x002fc40007f1e0ff */
[----:B------:R0:W-:Y:S02]  /*0750*/  STL [R1+0x94], R14 ;  /* 0x0000940e01007387 */ /* 0x0001e40000100800 */
[----:B------:R-:W-:Y:S01]  /*0760*/  LEA.HI.X.SX32 R3, R8, R0, 0x1, P0 ;  /* 0x0000000008037211 */ /* 0x000fe200000f0eff */
[----:B------:R-:W-:Y:S01]  /*0770*/  IMAD R9, R19, 0x8, R7 ;  /* 0x0000000813097824 */ /* 0x000fe200078e0207 */
[----:B------:R1:W-:Y:S01]  /*0780*/  STL [R1+0x40], R10 ;  /* 0x0000400a01007387 */ /* 0x0003e20000100800 */
[----:B------:R-:W-:-:S03]  /*0790*/  IADD3 R6, P1, R7, R18, RZ ;  /* 0x0000001207067210 */ /* 0x000fc60007f3e0ff */
[----:B0-----:R0:W5:Y:S01]  /*07a0*/  LDG.E.U8 R14, desc[UR10][R4.64] ;  /* 0x0000000a040e7981 */ /* 0x001162000c1e1100 */
[----:B------:R-:W-:-:S03]  /*07b0*/  IMAD R8, R19, 0x8, R9 ;  /* 0x0000000813087824 */ /* 0x000fc600078e0209 */
[----:B-1----:R1:W5:Y:S01]  /*07c0*/  LDG.E.U8 R10, desc[UR10][R2.64] ;  /* 0x0000000a020a7981 */ /* 0x002362000c1e1100 */
[----:B------:R-:W-:Y:S02]  /*07d0*/  LEA.HI.X.SX32 R7, R7, R0, 0x1, P1 ;  /* 0x0000000007077211 */ /* 0x000fe400008f0eff */
[C---:B0-----:R-:W-:Y:S01]  /*07e0*/  IADD3 R4, P0, R9.reuse, R18, RZ ;  /* 0x0000001209047210 */ /* 0x041fe20007f1e0ff */
[----:B------:R0:W-:Y:S03]  /*07f0*/  STL [R1+0xa0], R13 ;  /* 0x0000a00d01007387 */ /* 0x0001e60000100800 */
[----:B------:R-:W-:Y:S02]  /*0800*/  LEA.HI.X.SX32 R5, R9, R0, 0x1, P0 ;  /* 0x0000000009057211 */ /* 0x000fe400000f0eff */
[C---:B-1----:R-:W-:Y:S01]  /*0810*/  IADD3 R2, P0, R8.reuse, R18, RZ ;  /* 0x0000001208027210 */ /* 0x042fe20007f1e0ff */
[----:B----4-:R1:W-:Y:S04]  /*0820*/  STL [R1+0x80], R12 ;  /* 0x0000800c01007387 */ /* 0x0103e80000100800 */
[----:B0-----:R0:W4:Y:S01]  /*0830*/  LDG.E.U8 R13, desc[UR10][R6.64] ;  /* 0x0000000a060d7981 */ /* 0x001122000c1e1100 */
[----:B------:R-:W-:-:S03]  /*0840*/  LEA.HI.X.SX32 R3, R8, R0, 0x1, P0 ;  /* 0x0000000008037211 */ /* 0x000fc600000f0eff */
[----:B------:R0:W-:Y:S04]  /*0850*/  STL [R1+0x90], R11 ;  /* 0x0000900b01007387 */ /* 0x0001e80000100800 */
[----:B-1----:R1:W4:Y:S04]  /*0860*/  LDG.E.U8 R12, desc[UR10][R4.64] ;  /* 0x0000000a040c7981 */ /* 0x002328000c1e1100 */
[----:B0-----:R0:W4:Y:S01]  /*0870*/  LDG.E.U8 R11, desc[UR10][R2.64] ;  /* 0x0000000a020b7981 */ /* 0x001122000c1e1100 */
[----:B------:R-:W-:-:S04]  /*0880*/  IMAD R9, R19, 0x8, R8 ;  /* 0x0000000813097824 */ /* 0x000fc800078e0208 */
[----:B------:R-:W-:Y:S01]  /*0890*/  IMAD R7, R19, 0x8, R9 ;  /* 0x0000000813077824 */ /* 0x000fe200078e0209 */
[----:B-1----:R-:W-:-:S03]  /*08a0*/  IADD3 R4, P0, R9, R18, RZ ;  /* 0x0000001209047210 */ /* 0x002fc60007f1e0ff */
[----:B------:R-:W-:Y:S01]  /*08b0*/  IMAD R8, R19, 0x8, R7 ;  /* 0x0000000813087824 */ /* 0x000fe200078e0207 */
[----:B------:R-:W-:-:S03]  /*08c0*/  LEA.HI.X.SX32 R5, R9, R0, 0x1, P0 ;  /* 0x0000000009057211 */ /* 0x000fc600000f0eff */
[----:B------:R-:W-:Y:S01]  /*08d0*/  IMAD R9, R19, 0x8, R8 ;  /* 0x0000000813097824 */ /* 0x000fe200078e0208 */
[CC--:B0-----:R-:W-:Y:S02]  /*08e0*/  IADD3 R2, P0, R8.reuse, R18.reuse, RZ ;  /* 0x0000001208027210 */ /* 0x0c1fe40007f1e0ff */
[----:B------:R-:W-:Y:S02]  /*08f0*/  IADD3 R6, P1, R7, R18, RZ ;  /* 0x0000001207067210 */ /* 0x000fe40007f3e0ff */
[-C--:B------:R-:W-:Y:S01]  /*0900*/  LEA.HI.X.SX32 R3, R8, R0.reuse, 0x1, P0 ;  /* 0x0000000008037211 */ /* 0x080fe200000f0eff */
[----:B------:R-:W-:Y:S01]  /*0910*/  IMAD R8, R19, 0x8, R9 ;  /* 0x0000000813087824 */ /* 0x000fe200078e0209 */
[----:B------:R-:W-:Y:S01]  /*0920*/  LEA.HI.X.SX32 R7, R7, R0, 0x1, P1 ;  /* 0x0000000007077211 */ /* 0x000fe200008f0eff */
[----:B--2---:R0:W-:Y:S04]  /*0930*/  STL [R1+0x3c], R17 ;  /* 0x00003c1101007387 */ /* 0x0041e80000100800 */
[----:B0-----:R0:W2:Y:S02]  /*0940*/  LDG.E.U8 R17, desc[UR10][R4.64] ;  /* 0x0000000a04117981 */ /* 0x0010a4000c1e1100 */
[----:B0-----:R-:W-:-:S02]  /*0950*/  IADD3 R4, P0, R9, R18, RZ ;  /* 0x0000001209047210 */ /* 0x001fc40007f1e0ff */
[----:B---3--:R0:W-:Y:S02]  /*0960*/  STL [R1+0x9c], R16 ;  /* 0x00009c1001007387 */ /* 0x0081e40000100800 */
[----:B------:R-:W-:Y:S02]  /*0970*/  LEA.HI.X.SX32 R5, R9, R0, 0x1, P0 ;  /* 0x0000000009057211 */ /* 0x000fe400000f0eff */
[----:B-----5:R1:W-:Y:S04]  /*0980*/  STL [R1+0x74], R15 ;  /* 0x0000740f01007387 */ /* 0x0203e80000100800 */
        /* <DEDUP_REMOVED lines=14> */
[----:B----4-:R0:W-:Y:S03]  /*0a70*/  STL [R1+0x8c], R13 ;  /* 0x00008c0d01007387 */ /* 0x0101e60000100800 */
[----:B------:R-:W-:Y:S02]  /*0a80*/  LEA.HI.X.SX32 R5, R9, R0, 0x1, P0 ;  /* 0x0000000009057211 */ /* 0x000fe400000f0eff */
[C---:B-1----:R-:W-:Y:S01]  /*0a90*/  IADD3 R2, P0, R8.reuse, R18, RZ ;  /* 0x0000001208027210 */ /* 0x042fe20007f1e0ff */
[----:B------:R-:W-:Y:S01]  /*0aa0*/  IMAD R9, R19, 0x8, R8 ;  /* 0x0000000813097824 */ /* 0x000fe200078e0208 */
[----:B0-----:R-:W4:Y:S02]  /*0ab0*/  LDG.E.U8 R13, desc[UR10][R6.64] ;  /* 0x0000000a060d7981 */ /* 0x001f24000c1e1100 */
[----:B------:R-:W-:-:S02]  /*0ac0*/  LEA.HI.X.SX32 R3, R8, R0, 0x1, P0 ;  /* 0x0000000008037211 */ /* 0x000fc400000f0eff */
[----:B------:R0:W-:Y:S04]  /*0ad0*/  STL [R1+0x70], R12 ;  /* 0x0000700c01007387 */ /* 0x0001e80000100800 */
[----:B------:R1:W-:Y:S04]  /*0ae0*/  STL [R1+0x78], R11 ;  /* 0x0000780b01007387 */ /* 0x0003e80000100800 */
[----:B0-----:R0:W4:Y:S04]  /*0af0*/  LDG.E.U8 R12, desc[UR10][R4.64] ;  /* 0x0000000a040c7981 */ /* 0x001128000c1e1100 */
[----:B-1----:R1:W4:Y:S01]  /*0b00*/  LDG.E.U8 R11, desc[UR10][R2.64] ;  /* 0x0000000a020b7981 */ /* 0x002322000c1e1100 */
[----:B0-----:R-:W-:-:S04]  /*0b10*/  IADD3 R4, P0, R9, R18, RZ ;  /* 0x0000001209047210 */ /* 0x001fc80007f1e0ff */
[----:B------:R-:W-:-:S05]  /*0b20*/  LEA.HI.X.SX32 R5, R9, R0, 0x1, P0 ;  /* 0x0000000009057211 */ /* 0x000fca00000f0eff */
[----:B------:R0:W4:Y:S01]  /*0b30*/  LDG.E.U8 R20, desc[UR10][R4.64] ;  /* 0x0000000a04147981 */ /* 0x000122000c1e1100 */
[----:B------:R-:W-:-:S04]  /*0b40*/  IMAD R7, R19, 0x8, R9 ;  /* 0x0000000813077824 */ /* 0x000fc800078e0209 */
[----:B------:R-:W-:Y:S01]  /*0b50*/  IMAD R8, R19, 0x8, R7 ;  /* 0x0000000813087824 */ /* 0x000fe200078e0207 */
[----:B------:R-:W-:-:S03]  /*0b60*/  IADD3 R6, P1, R7, R18, RZ ;  /* 0x0000001207067210 */ /* 0x000fc60007f3e0ff */
[----:B------:R-:W-:Y:S01]  /*0b70*/  IMAD R9, R19, 0x8, R8 ;  /* 0x0000000813097824 */ /* 0x000fe200078e0208 */
[C---:B-1----:R-:W-:Y:S02]  /*0b80*/  IADD3 R2, P0, R8.reuse, R18, RZ ;  /* 0x0000001208027210 */ /* 0x042fe40007f1e0ff */
[-C--:B------:R-:W-:Y:S02]  /*0b90*/  LEA.HI.X.SX32 R7, R7, R0.reuse, 0x1, P1 ;  /* 0x0000000007077211 */ /* 0x080fe400008f0eff */
[----:B------:R-:W-:Y:S01]  /*0ba0*/  LEA.HI.X.SX32 R3, R8, R0, 0x1, P0 ;  /* 0x0000000008037211 */ /* 0x000fe200000f0eff */
[----:B------:R-:W-:Y:S01]  /*0bb0*/  IMAD R8, R19, 0x8, R9 ;  /* 0x0000000813087824 */ /* 0x000fe200078e0209 */
[----:B0-----:R-:W-:-:S04]  /*0bc0*/  IADD3 R4, P0, R9, R18, RZ ;  /* 0x0000001209047210 */ /* 0x001fc80007f1e0ff */
[----:B------:R-:W-:Y:S01]  /*0bd0*/  LEA.HI.X.SX32 R5, R9, R0, 0x1, P0 ;  /* 0x0000000009057211 */ /* 0x000fe200000f0eff */
[----:B--2---:R0:W-:Y:S04]  /*0be0*/  STL [R1+0x34], R17 ;  /* 0x0000341101007387 */ /* 0x0041e80000100800 */
[----:B0-----:R0:W2:Y:S02]  /*0bf0*/  LDG.E.U8 R17, desc[UR10][R6.64] ;  /* 0x0000000a06117981 */ /* 0x0010a4000c1e1100 */
[C---:B0-----:R-:W-:Y:S02]  /*0c00*/  IMAD R7, R19.reuse, 0x8, R8 ;  /* 0x0000000813077824 */ /* 0x041fe400078e0208 */
[----:B---3--:R0:W-:Y:S02]  /*0c10*/  STL [R1+0x7c], R16 ;  /* 0x00007c1001007387 */ /* 0x0081e40000100800 */
[----:B------:R-:W-:-:S02]  /*0c20*/  IMAD R9, R19, 0x8, R7 ;  /* 0x0000000813097824 */ /* 0x000fc400078e0207 */
[----:B-----5:R1:W-:Y:S04]  /*0c30*/  STL [R1+0x64], R15 ;  /* 0x0000640f01007387 */ /* 0x0203e80000100800 */
[----:B0-----:R0:W3:Y:S01]  /*0c40*/  LDG.E.U8 R16, desc[UR10][R2.64] ;  /* 0x0000000a02107981 */ /* 0x0010e2000c1e1100 */
[----:B------:R-:W-:-:S03]  /*0c50*/  IADD3 R6, P1, R7, R18, RZ ;  /* 0x0000001207067210 */ /* 0x000fc60007f3e0ff */
[----:B-1----:R1:W5:Y:S01]  /*0c60*/  LDG.E.U8 R15, desc[UR10][R4.64] ;  /* 0x0000000a040f7981 */ /* 0x002362000c1e1100 */
[----:B0-----:R-:W-:-:S04]  /*0c70*/  IADD3 R2, P0, R8, R18, RZ ;  /* 0x0000001208027210 */ /* 0x001fc80007f1e0ff */
[----:B------:R-:W-:Y:S01]  /*0c80*/  LEA.HI.X.SX32 R3, R8, R0, 0x1, P0 ;  /* 0x0000000008037211 */ /* 0x000fe200000f0eff */
[----:B------:R0:W-:Y:S01]  /*0c90*/  STL [R1+0x68], R14 ;  /* 0x0000680e01007387 */ /* 0x0001e20000100800 */
[----:B-1----:R-:W-:-:S03]  /*0ca0*/  IADD3 R4, P0, R9, R18, RZ ;  /* 0x0000001209047210 */ /* 0x002fc60007f1e0ff */
[----:B------:R1:W-:Y:S01]  /*0cb0*/  STL [R1+0x30], R10 ;  /* 0x0000300a01007387 */ /* 0x0003e20000100800 */
[-C--:B------:R-:W-:Y:S02]  /*0cc0*/  LEA.HI.X.SX32 R5, R9, R0.reuse, 0x1, P0 ;  /* 0x0000000009057211 */ /* 0x080fe400000f0eff */
[----:B------:R-:W-:Y:S01]  /*0cd0*/  LEA.HI.X.SX32 R7, R7, R0, 0x1, P1 ;  /* 0x0000000007077211 */ /* 0x000fe200008f0eff */
[----:B0-----:R0:W5:Y:S01]  /*0ce0*/  LDG.E.U8 R14, desc[UR10][R2.64] ;  /* 0x0000000a020e7981 */ /* 0x001162000c1e1100 */
[----:B-1----:R-:W-:-:S04]  /*0cf0*/  IMAD R10, R19, 0x8, R9 ;  /* 0x00000008130a7824 */ /* 0x002fc800078e0209 */
[C---:B------:R-:W-:Y:S01]  /*0d00*/  IMAD R8, R19.reuse, 0x8, R10 ;  /* 0x0000000813087824 */ /* 0x040fe200078e020a */
[C---:B0-----:R-:W-:Y:S01]  /*0d10*/  IADD3 R2, P0, R10.reuse, R18, RZ ;  /* 0x000000120a027210 */ /* 0x041fe20007f1e0ff */
[----:B----4-:R0:W-:Y:S03]  /*0d20*/  STL [R1+0x6c], R13 ;  /* 0x00006c0d01007387 */ /* 0x0101e60000100800 */
[----:B------:R-:W-:Y:S01]  /*0d30*/  LEA.HI.X.SX32 R3, R10, R0, 0x1, P0 ;  /* 0x000000000a037211 */ /* 0x000fe200000f0eff */
[C---:B------:R-:W-:Y:S01]  /*0d40*/  IMAD R10, R19.reuse, 0x8, R8 ;  /* 0x00000008130a7824 */ /* 0x040fe200078e0208 */
[----:B0-----:R0:W4:Y:S03]  /*0d50*/  LDG.E.U8 R13, desc[UR10][R6.64] ;  /* 0x0000000a060d7981 */ /* 0x001126000c1e1100 */
[----:B------:R-:W-:Y:S01]  /*0d60*/  IMAD R9, R19, 0x8, R10 ;  /* 0x0000000813097824 */ /* 0x000fe200078e020a */
[----:B------:R1:W-:Y:S01]  /*0d70*/  STL [R1+0x60], R12 ;  /* 0x0000600c01007387 */ /* 0x0003e20000100800 */
[----:B0-----:R-:W-:-:S03]  /*0d80*/  IADD3 R6, P0, R8, R18, RZ ;  /* 0x0000001208067210 */ /* 0x001fc60007f1e0ff */
[----:B------:R0:W-:Y:S01]  /*0d90*/  STL [R1+0x58], R11 ;  /* 0x0000580b01007387 */ /* 0x0001e20000100800 */
[----:B------:R-:W-:-:S03]  /*0da0*/  LEA.HI.X.SX32 R7, R8, R0, 0x1, P0 ;  /* 0x0000000008077211 */ /* 0x000fc600000f0eff */
[----:B-1----:R1:W4:Y:S01]  /*0db0*/  LDG.E.U8 R12, desc[UR10][R4.64] ;  /* 0x0000000a040c7981 */ /* 0x002322000c1e1100 */
[----:B------:R-:W-:-:S03]  /*0dc0*/  IMAD R8, R19, 0x8, R9 ;  /* 0x0000000813087824 */ /* 0x000fc600078e0209 */
[----:B0-----:R0:W4:Y:S01]  /*0dd0*/  LDG.E.U8 R11, desc[UR10][R2.64] ;  /* 0x0000000a020b7981 */ /* 0x001122000c1e1100 */
[----:B-1----:R-:W-:-:S04]  /*0de0*/  IADD3 R4, P1, R10, R18, RZ ;  /* 0x000000120a047210 */ /* 0x002fc80007f3e0ff */
[----:B------:R-:W-:Y:S02]  /*0df0*/  LEA.HI.X.SX32 R5, R10, R0, 0x1, P1 ;  /* 0x000000000a057211 */ /* 0x000fe400008f0eff */
[C---:B0-----:R-:W-:Y:S01]  /*0e00*/  IADD3 R2, P0, R9.reuse, R18, RZ ;  /* 0x0000001209027210 */ /* 0x041fe20007f1e0ff */
[----:B------:R0:W4:Y:S03]  /*0e10*/  LDG.E.U8 R10, desc[UR10][R6.64] ;  /* 0x0000000a060a7981 */ /* 0x000126000c1e1100 */
[----:B------:R-:W-:Y:S01]  /*0e20*/  LEA.HI.X.SX32 R3, R9, R0, 0x1, P0 ;  /* 0x0000000009037211 */ /* 0x000fe200000f0eff */
[----:B------:R1:W3:Y:S01]  /*0e30*/  LDG.E.U8 R29, desc[UR10][R4.64] ;  /* 0x0000000a041d7981 */ /* 0x0002e2000c1e1100 */
[----:B------:R-:W-:-:S03]  /*0e40*/  IADD3 R26, P0, R8, R18, RZ ;  /* 0x00000012081a7210 */ /* 0x000fc60007f1e0ff */
[----:B------:R1:W-:Y:S01]  /*0e50*/  STL [R1+0x2c], R20 ;  /* 0x00002c1401007387 */ /* 0x0003e20000100800 */
[C---:B0-----:R-:W-:Y:S01]  /*0e60*/  IMAD R6, R19.reuse, 0x8, R8 ;  /* 0x0000000813067824 */ /* 0x041fe200078e0208 */
[----:B------:R-:W-:Y:S02]  /*0e70*/  LEA.HI.X.SX32 R27, R8, R0, 0x1, P0 ;  /* 0x00000000081b7211 */ /* 0x000fe400000f0eff */
[----:B------:R0:W5:Y:S01]  /*0e80*/  LDG.E.U8 R28, desc[UR10][R2.64] ;  /* 0x0000000a021c7981 */ /* 0x000162000c1e1100 */
[----:B-1----:R-:W-:-:S03]  /*0e90*/  IMAD R4, R19, 0x8, R6 ;  /* 0x0000000813047824 */ /* 0x002fc600078e0206 */
[----:B------:R-:W4:Y:S01]  /*0ea0*/  LDG.E.U8 R26, desc[UR10][R26.64] ;  /* 0x0000000a1a1a7981 */ /* 0x000f22000c1e1100 */
[-C--:B------:R-:W-:Y:S02]  /*0eb0*/  IADD3 R20, P0, R6, R18.reuse, RZ ;  /* 0x0000001206147210 */ /* 0x080fe40007f1e0ff */
[----:B0-----:R-:W-:Y:S02]  /*0ec0*/  IADD3 R2, P1, R4, R18, RZ ;  /* 0x0000001204027210 */ /* 0x001fe40007f3e0ff */
[-C--:B------:R-:W-:Y:S02]  /*0ed0*/  LEA.HI.X.SX32 R21, R6, R0.reuse, 0x1, P0 ;  /* 0x0000000006157211 */ /* 0x080fe400000f0eff */
[----:B------:R-:W-:-:S03]  /*0ee0*/  LEA.HI.X.SX32 R3, R4, R0, 0x1, P1 ;  /* 0x0000000004037211 */ /* 0x000fc600008f0eff */
[----:B------:R-:W4:Y:S04]  /*0ef0*/  LDG.E.U8 R20, desc[UR10][R20.64] ;  /* 0x0000000a14147981 */ /* 0x000f28000c1e1100 */
[----:B------:R0:W4:Y:S01]  /*0f00*/  LDG.E.U8 R3, desc[UR10][R2.64] ;  /* 0x0000000a02037981 */ /* 0x000122000c1e1100 */
[----:B------:R-:W-:-:S05]  /*0f10*/  IMAD R5, R19, 0x8, R4 ;  /* 0x0000000813057824 */ /* 0x000fca00078e0204 */
[----:B------:R-:W-:-:S04]  /*0f20*/  IADD3 R8, P0, R5, R18, RZ ;  /* 0x0000001205087210 */ /* 0x000fc80007f1e0ff */
[----:B------:R-:W-:-:S05]  /*0f30*/  LEA.HI.X.SX32 R9, R5, R0, 0x1, P0 ;  /* 0x0000000005097211 */ /* 0x000fca00000f0eff */
[----:B------:R1:W4:Y:S01]  /*0f40*/  LDG.E.U8 R8, desc[UR10][R8.64] ;  /* 0x0000000a08087981 */ /* 0x000322000c1e1100 */
[----:B------:R-:W-:-:S04]  /*0f50*/  IMAD R4, R19, 0x8, R5 ;  /* 0x0000000813047824 */ /* 0x000fc800078e0205 */
[----:B------:R-:W-:Y:S01]  /*0f60*/  IMAD R5, R19, 0x8, R4 ;  /* 0x0000000813057824 */ /* 0x000fe200078e0204 */
[----:B------:R-:W-:-:S03]  /*0f70*/  IADD3 R6, P0, R4, R18, RZ ;  /* 0x0000001204067210 */ /* 0x000fc60007f1e0ff */
[----:B0-----:R-:W-:Y:S01]  /*0f80*/  IMAD R2, R19, 0x8, R5 ;  /* 0x0000000813027824 */ /* 0x001fe200078e0205 */
[----:B------:R-:W-:-:S03]  /*0f90*/  LEA.HI.X.SX32 R7, R4, R0, 0x1, P0 ;  /* 0x0000000004077211 */ /* 0x000fc600000f0eff */
[C---:B-1----:R-:W-:Y:S01]  /*0fa0*/  IMAD R9, R19.reuse, 0x8, R2 ;  /* 0x0000000813097824 */ /* 0x042fe200078e0202 */
[-C--:B------:R-:W-:Y:S02]  /*0fb0*/  IADD3 R4, P1, R2, R18.reuse, RZ ;  /* 0x0000001202047210 */ /* 0x080fe40007f3e0ff */
[----:B------:R0:W4:Y:S02]  /*0fc0*/  LDG.E.U8 R7, desc[UR10][R6.64] ;  /* 0x0000000a06077981 */ /* 0x000124000c1e1100 */
[----:B0-----:R-:W-:Y:S02]  /*0fd0*/  IMAD R6, R19, 0x8, R9 ;  /* 0x0000000813067824 */ /* 0x001fe400078e0209 */
[----:B--2---:R-:W-:Y:S04]  /*0fe0*/  STL [R1+0x5c], R17 ;  /* 0x00005c1101007387 */ /* 0x004fe80000100800 */
[----:B---3--:R0:W-:Y:S04]  /*0ff0*/  STL [R1+0x14ac], R29 ;  /* 0x0014ac1d01007387 */ /* 0x0081e80000100800 */
[----:B------:R-:W-:Y:S04]  /*1000*/  STL [R1+0x54], R16 ;  /* 0x0000541001007387 */ /* 0x000fe80000100800 */
[----:B0-----:R-:W2:Y:S04]  /*1010*/  LDL.LU R29, [R1+0x48] ;  /* 0x00004800011d7983 */ /* 0x001ea80000300800 */
[----:B-----5:R0:W-:Y:S04]  /*1020*/  STL [R1+0x14b0], R28 ;  /* 0x0014b01c01007387 */ /* 0x0201e80000100800 */
[----:B------:R-:W-:Y:S04]  /*1030*/  STL [R1+0x50], R15 ;  /* 0x0000500f01007387 */ /* 0x000fe80000100800 */
[----:B0-----:R-:W2:Y:S04]  /*1040*/  LDL.LU R28, [R1+0x98] ;  /* 0x00009800011c7983 */ /* 0x001ea80000300800 */
[----:B------:R-:W-:Y:S04]  /*1050*/  STL [R1+0x28], R14 ;  /* 0x0000280e01007387 */ /* 0x000fe80000100800 */
[----:B----4-:R0:W-:Y:S04]  /*1060*/  STL [R1+0x14b4], R26 ;  /* 0x0014b41a01007387 */ /* 0x0101e80000100800 */
[----:B0-----:R-:W3:Y:S04]  /*1070*/  LDL.LU R26, [R1+0x20] ;  /* 0x00002000011a7983 */ /* 0x001ee80000300800 */
[----:B------:R-:W-:Y:S04]  /*1080*/  STL [R1+0x4c], R13 ;  /* 0x00004c0d01007387 */ /* 0x000fe80000100800 */
[----:B------:R0:W-:Y:S04]  /*1090*/  STL [R1+0x44], R12 ;  /* 0x0000440c01007387 */ /* 0x0001e80000100800 */
[----:B------:R1:W-:Y:S01]  /*10a0*/  STL [R1+0x14b8], R20 ;  /* 0x0014b81401007387 */ /* 0x0003e20000100800 */
[----:B0-----:R-:W-:-:S03]  /*10b0*/  IADD3 R12, P0, R5, R18, RZ ;  /* 0x00000012050c7210 */ /* 0x001fc60007f1e0ff */
[----:B-1----:R-:W4:Y:S01]  /*10c0*/  LDL.LU R20, [R1+0x8] ;  /* 0x0000080001147983 */ /* 0x002f220000300800 */
[----:B------:R-:W-:-:S03]  /*10d0*/  LEA.HI.X.SX32 R13, R5, R0, 0x1, P0 ;  /* 0x00000000050d7211 */ /* 0x000fc600000f0eff */
[----:B------:R-:W-:Y:S04]  /*10e0*/  STL [R1+0x4], R11 ;  /* 0x0000040b01007387 */ /* 0x000fe80000100800 */
[----:B------:R0:W-:Y:S01]  /*10f0*/  STL [R1+0x14bc], R3 ;  /* 0x0014bc0301007387 */ /* 0x0001e20000100800 */
[----:B------:R-:W-:-:S03]  /*1100*/  LEA.HI.X.SX32 R5, R2, R0, 0x1, P1 ;  /* 0x0000000002057211 */ /* 0x000fc600008f0eff */
[----:B------:R1:W5:Y:S04]  /*1110*/  LDG.E.U8 R2, desc[UR10][R12.64] ;  /* 0x0000000a0c027981 */ /* 0x000368000c1e1100 */
[----:B------:R-:W5:Y:S04]  /*1120*/  LDG.E.U8 R4, desc[UR10][R4.64] ;  /* 0x0000000a04047981 */ /* 0x000f68000c1e1100 */
[----:B0-----:R-:W2:Y:S04]  /*1130*/  LDL.LU R3, [R1+0xc] ;  /* 0x00000c0001037983 */ /* 0x001ea80000300800 */
[----:B------:R0:W-:Y:S02]  /*1140*/  STL [R1], R10 ;  /* 0x0000000a01007387 */ /* 0x0001e40000100800 */
[----:B0-----:R-:W-:-:S04]  /*1150*/  IADD3 R10, P0, R9, R18, RZ ;  /* 0x00000012090a7210 */ /* 0x001fc80007f1e0ff */
[----:B------:R-:W-:Y:S01]  /*1160*/  LEA.HI.X.SX32 R11, R9, R0, 0x1, P0 ;  /* 0x00000000090b7211 */ /* 0x000fe200000f0eff */
[----:B------:R-:W-:Y:S01]  /*1170*/  IMAD R9, R19, 0x8, R6 ;  /* 0x0000000813097824 */ /* 0x000fe200078e0206 */
[----:B-1----:R-:W-:-:S03]  /*1180*/  IADD3 R12, P0, R6, R18, RZ ;  /* 0x00000012060c7210 */ /* 0x002fc60007f1e0ff */
[----:B------:R-:W-:Y:S01]  /*1190*/  IMAD R17, R19, 0x8, R9 ;  /* 0x0000000813117824 */ /* 0x000fe200078e0209 */
[----:B------:R-:W-:Y:S02]  /*11a0*/  LEA.HI.X.SX32 R13, R6, R0, 0x1, P0 ;  /* 0x00000000060d7211 */ /* 0x000fe400000f0eff */
[----:B------:R0:W5:Y:S01]  /*11b0*/  LDG.E.U8 R6, desc[UR10][R10.64] ;  /* 0x0000000a0a067981 */ /* 0x000162000c1e1100 */
[----:B------:R-:W-:Y:S01]  /*11c0*/  IADD3 R14, P0, R9, R18, RZ ;  /* 0x00000012090e7210 */ /* 0x000fe20007f1e0ff */
[----:B------:R-:W-:Y:S02]  /*11d0*/  IMAD R16, R19, 0x8, R17 ;  /* 0x0000000813107824 */ /* 0x000fe400078e0211 */
[----:B------:R1:W5:Y:S01]  /*11e0*/  LDG.E.U8 R5, desc[UR10][R12.64] ;  /* 0x0000000a0c057981 */ /* 0x000362000c1e1100 */
[----:B------:R-:W-:Y:S02]  /*11f0*/  LEA.HI.X.SX32 R15, R9, R0, 0x1, P0 ;  /* 0x00000000090f7211 */ /* 0x000fe400000f0eff */
[----:B0-----:R-:W-:-:S03]  /*1200*/  IADD3 R10, P1, R17, R18, RZ ;  /* 0x00000012110a7210 */ /* 0x001fc60007f3e0ff */
[----:B------:R0:W5:Y:S01]  /*1210*/  LDG.E.U8 R9, desc[UR10][R14.64] ;  /* 0x0000000a0e097981 */ /* 0x000162000c1e1100 */
[----:B------:R-:W-:Y:S01]  /*1220*/  LEA.HI.X.SX32 R11, R17, R0, 0x1, P1 ;  /* 0x00000000110b7211 */ /* 0x000fe200008f0eff */
[----:B------:R-:W-:Y:S01]  /*1230*/  IMAD R17, R19, 0x8, R16 ;  /* 0x0000000813117824 */ /* 0x000fe200078e0210 */
[----:B-1----:R-:W-:-:S03]  /*1240*/  IADD3 R12, P0, R16, R18, RZ ;  /* 0x00000012100c7210 */ /* 0x002fc60007f1e0ff */
[----:B------:R-:W5:Y:S01]  /*1250*/  LDG.E.U8 R10, desc[UR10][R10.64] ;  /* 0x0000000a0a0a7981 */ /* 0x000f62000c1e1100 */
[----:B0-----:R-:W-:Y:S01]  /*1260*/  IMAD R15, R19, 0x8, R17 ;  /* 0x00000008130f7824 */ /* 0x001fe200078e0211 */
[----:B------:R-:W-:Y:S02]  /*1270*/  LEA.HI.X.SX32 R13, R16, R0, 0x1, P0 ;  /* 0x00000000100d7211 */ /* 0x000fe400000f0eff */
[----:B------:R-:W-:Y:S01]  /*1280*/  IADD3 R16, P0, R17, R18, RZ ;  /* 0x0000001211107210 */ /* 0x000fe20007f1e0ff */
[----:B------:R-:W-:-:S03]  /*1290*/  IMAD R22, R19, 0x8, R15 ;  /* 0x0000000813167824 */ /* 0x000fc600078e020f */
[----:B------:R-:W-:Y:S01]  /*12a0*/  LEA.HI.X.SX32 R17, R17, R0, 0x1, P0 ;  /* 0x0000000011117211 */ /* 0x000fe200000f0eff */
[----:B------:R0:W5:Y:S01]  /*12b0*/  LDG.E.U8 R11, desc[UR10][R12.64] ;  /* 0x0000000a0c0b7981 */ /* 0x000162000c1e1100 */
[C---:B------:R-:W-:Y:S01]  /*12c0*/  IMAD R23, R19.reuse, 0x8, R22 ;  /* 0x0000000813177824 */ /* 0x040fe200078e0216 */
[-C--:B------:R-:W-:Y:S02]  /*12d0*/  IADD3 R14, P1, R22, R18.reuse, RZ ;  /* 0x00000012160e7210 */ /* 0x080fe40007f3e0ff */
[----:B------:R1:W5:Y:S01]  /*12e0*/  LDG.E.U8 R21, desc[UR10][R16.64] ;  /* 0x0000000a10157981 */ /* 0x000362000c1e1100 */
[----:B------:R-:W-:Y:S01]  /*12f0*/  IMAD R27, R19, 0x8, R23 ;  /* 0x00000008131b7824 */ /* 0x000fe200078e0217 */
[----:B0-----:R-:W-:-:S03]  /*1300*/  IADD3 R12, P0, R15, R18, RZ ;  /* 0x000000120f0c7210 */ /* 0x001fc60007f1e0ff */
[----:B------:R-:W-:Y:S01]  /*1310*/  IMAD R25, R19, 0x8, R27 ;  /* 0x0000000813197824 */ /* 0x000fe200078e021b */
[----:B------:R-:W-:Y:S02]  /*1320*/  LEA.HI.X.SX32 R13, R15, R0, 0x1, P0 ;  /* 0x000000000f0d7211 */ /* 0x000fe400000f0eff */
[C---:B-1----:R-:W-:Y:S02]  /*1330*/  IADD3 R16, P0, R23.reuse, R18, RZ ;  /* 0x0000001217107210 */ /* 0x042fe40007f1e0ff */
[-C--:B------:R-:W-:Y:S02]  /*1340*/  LEA.HI.X.SX32 R15, R22, R0.reuse, 0x1, P1 ;  /* 0x00000000160f7211 */ /* 0x080fe400008f0eff */
[----:B------:R0:W5:Y:S01]  /*1350*/  LDG.E.U8 R22, desc[UR10][R12.64] ;  /* 0x0000000a0c167981 */ /* 0x000162000c1e1100 */
[----:B------:R-:W-:Y:S01]  /*1360*/  LEA.HI.X.SX32 R17, R23, R0, 0x1, P0 ;  /* 0x0000000017117211 */ /* 0x000fe200000f0eff */
[----:B------:R-:W-:Y:S02]  /*1370*/  IMAD R24, R19, 0x8, R25 ;  /* 0x0000000813187824 */ /* 0x000fe400078e0219 */
[----:B------:R1:W5:Y:S01]  /*1380*/  LDG.E.U8 R23, desc[UR10][R14.64] ;  /* 0x0000000a0e177981 */ /* 0x000362000c1e1100 */
[----:B0-----:R-:W-:Y:S01]  /*1390*/  IADD3 R12, P0, R27, R18, RZ ;  /* 0x000000121b0c7210 */ /* 0x001fe20007f1e0ff */
[----:B------:R-:W-:-:S03]  /*13a0*/  IMAD R19, R19, 0x8, R24 ;  /* 0x0000000813137824 */ /* 0x000fc600078e0218 */
[----:B------:R-:W-:Y:S02]  /*13b0*/  LEA.HI.X.SX32 R13, R27, R0, 0x1, P0 ;  /* 0x000000001b0d7211 */ /* 0x000fe400000f0eff */
[C---:B-1----:R-:W-:Y:S01]  /*13c0*/  IADD3 R14, P0, R25.reuse, R18, RZ ;  /* 0x00000012190e7210 */ /* 0x042fe20007f1e0ff */
[----:B------:R0:W5:Y:S03]  /*13d0*/  LDG.E.U8 R27, desc[UR10][R16.64] ;  /* 0x0000000a101b7981 */ /* 0x000166000c1e1100 */
[----:B------:R-:W-:Y:S01]  /*13e0*/  LEA.HI.X.SX32 R15, R25, R0, 0x1, P0 ;  /* 0x00000000190f7211 */ /* 0x000fe200000f0eff */
[----:B------:R1:W-:Y:S04]  /*13f0*/  STL [R1+0x14c0], R8 ;  /* 0x0014c00801007387 */ /* 0x0003e80000100800 */
[----:B------:R-:W5:Y:S01]  /*1400*/  LDG.E.U8 R14, desc[UR10][R14.64] ;  /* 0x0000000a0e0e7981 */ /* 0x000f62000c1e1100 */
[----:B0-----:R-:W-:-:S02]  /*1410*/  IADD3 R16, P1, R24, R18, RZ ;  /* 0x0000001218107210 */ /* 0x001fc40007f3e0ff */
[C---:B------:R-:W-:Y:S01]  /*1420*/  IADD3 R18, P0, R19.reuse, R18, RZ ;  /* 0x0000001213127210 */ /* 0x040fe20007f1e0ff */
[----:B------:R-:W5:Y:S01]  /*1430*/  LDG.E.U8 R12, desc[UR10][R12.64] ;  /* 0x0000000a0c0c7981 */ /* 0x000f62000c1e1100 */
[-C--:B------:R-:W-:Y:S02]  /*1440*/  LEA.HI.X.SX32 R17, R24, R0.reuse, 0x1, P1 ;  /* 0x0000000018117211 */ /* 0x080fe400008f0eff */
[----:B------:R-:W-:Y:S01]  /*1450*/  LEA.HI.X.SX32 R19, R19, R0, 0x1, P0 ;  /* 0x0000000013137211 */ /* 0x000fe200000f0eff */
[----:B-1----:R-:W3:Y:S04]  /*1460*/  LDL.LU R8, [R1+0x14] ;  /* 0x0000140001087983 */ /* 0x002ee80000300800 */
[----:B------:R-:W3:Y:S04]  /*1470*/  LDL.LU R0, [R1+0x18] ;  /* 0x0000180001007983 */ /* 0x000ee80000300800 */
[----:B------:R-:W2:Y:S04]  /*1480*/  LDL.LU R15, [R1+0x10] ;  /* 0x00001000010f7983 */ /* 0x000ea80000300800 */
[----:B------:R0:W5:Y:S01]  /*1490*/  LDG.E.U8 R16, desc[UR10][R16.64] ;  /* 0x0000000a10107981 */ /* 0x000162000c1e1100 */
[----:B------:R-:W1:Y:S01]  /*14a0*/  S2UR UR7, SR_CgaCtaId ;  /* 0x00000000000779c3 */ /* 0x000e620000008800 */
[----:B------:R-:W-:-:S02]  /*14b0*/  UMOV UR4, 0x400 ;  /* 0x0000040000047882 */ /* 0x000fc40000000000 */
[----:B------:R1:W5:Y:S01]  /*14c0*/  LDG.E.U8 R18, desc[UR10][R18.64] ;  /* 0x0000000a12127981 */ /* 0x000362000c1e1100 */
[----:B0-----:R-:W0:Y:S02]  /*14d0*/  S2R R17, SR_TID.X ;  /* 0x0000000000117919 */ /* 0x001e240000002100 */
[C---:B0-----:R-:W-:Y:S02]  /*14e0*/  LOP3.LUT R13, R17.reuse, 0xc0, RZ, 0xc0, !PT ;  /* 0x000000c0110d7812 */ /* 0x041fe400078ec0ff */
[----:B------:R-:W-:Y:S02]  /*14f0*/  LOP3.LUT R17, R17, 0xff, RZ, 0xc0, !PT ;  /* 0x000000ff11117812 */ /* 0x000fe400078ec0ff */
[----:B------:R-:W-:-:S03]  /*1500*/  SHF.R.U32.HI R13, RZ, 0x2, R13 ;  /* 0x00000002ff0d7819 */ /* 0x000fc6000001160d */
[----:B------:R-:W-:-:S05]  /*1510*/  IMAD.SHL.U32 R17, R17, 0x2, RZ ;  /* 0x0000000211117824 */ /* 0x000fca00078e00ff */
[----:B------:R-:W-:Y:S01]  /*1520*/  LOP3.LUT R13, R17, R13, RZ, 0x3c, !PT ;  /* 0x0000000d110d7212 */ /* 0x000fe200078e3cff */
[----:B---3--:R-:W-:Y:S02]  /*1530*/  IMAD R0, R8, 0x100, R0 ;  /* 0x0000010008007824 */ /* 0x008fe400078e0200 */
[----:B------:R-:W3:Y:S01]  /*1540*/  LDL.LU R8, [R1+0x84] ;  /* 0x0000840001087983 */ /* 0x000ee20000300800 */
[----:B--2---:R-:W-:-:S03]  /*1550*/  IMAD R15, R3, 0x100, R15 ;  /* 0x00000100030f7824 */ /* 0x004fc600078e020f */
[----:B------:R-:W2:Y:S04]  /*1560*/  LDL.LU R3, [R1+0x40] ;  /* 0x0000400001037983 */ /* 0x000ea80000300800 */
[----:B------:R-:W4:Y:S01]  /*1570*/  LDL.LU R17, [R1+0x1c] ;  /* 0x00001c0001117983 */ /* 0x000f220000300800 */
[----:B-1----:R-:W-:Y:S01]  /*1580*/  ULEA UR7, UR7, UR4, 0x18 ;  /* 0x0000000407077291 */ /* 0x002fe2000f8ec03f */
[----:B------:R-:W-:-:S04]  /*1590*/  F2FP.F16.E4M3.UNPACK_B R0, R0 ;  /* 0x00000000ff00723e */ /* 0x000fc800020006ff */
[----:B------:R-:W-:-:S05]  /*15a0*/  PRMT R19, R0, 0x7632, R19 ;  /* 0x0000763200137816 */ /* 0x000fca0000000013 */
[----:B------:R0:W-:Y:S01]  /*15b0*/  STS.U16 [R13+UR7+0x10200], R19 ;  /* 0x010200130d007988 */ /* 0x0001e20008000407 */
[----:B----4-:R-:W-:-:S03]  /*15c0*/  IMAD R17, R20, 0x100, R17 ;  /* 0x0000010014117824 */ /* 0x010fc600078e0211 */
[----:B------:R-:W4:Y:S04]  /*15d0*/  LDL.LU R20, [R1+0x80] ;  /* 0x0000800001147983 */ /* 0x000f280000300800 */
[----:B0-----:R-:W5:Y:S01]  /*15e0*/  LDL.LU R19, [R1+0x24] ;  /* 0x0000240001137983 */ /* 0x001f620000300800 */
[----:B------:R-:W-:Y:S02]  /*15f0*/  F2FP.F16.E4M3.UNPACK_B R15, R15 ;  /* 0x0000000fff0f723e */ /* 0x000fe400020006ff */
[----:B------:R-:W-:Y:S01]  /*1600*/  F2FP.F16.E4M3.UNPACK_B R17, R17 ;  /* 0x00000011ff11723e */ /* 0x000fe200020006ff */
[----:B------:R0:W-:Y:S04]  /*1610*/  STS.U16 [R13+UR7+0x10000], R0 ;  /* 0x010000000d007988 */ /* 0x0001e80008000407 */
[----:B------:R1:W-:Y:S01]  /*1620*/  STS.U16 [R13+UR7+0x10400], R15 ;  /* 0x0104000f0d007988 */ /* 0x0003e20008000407 */
[----:B0-----:R-:W-:-:S02]  /*1630*/  PRMT R0, R15, 0x7632, R0 ;  /* 0x000076320f007816 */ /* 0x001fc40000000000 */
[----:B-1----:R-:W-:-:S03]  /*1640*/  PRMT R15, R17, 0x7632, R15 ;  /* 0x00007632110f7816 */ /* 0x002fc6000000000f */
[----:B------:R0:W-:Y:S04]  /*1650*/  STS.U16 [R13+UR7+0x10600], R0 ;  /* 0x010600000d007988 */ /* 0x0001e80008000407 */
[----:B------:R1:W-:Y:S01]  /*1660*/  STS.U16 [R13+UR7+0x10a00], R15 ;  /* 0x010a000f0d007988 */ /* 0x0003e20008000407 */
[----:B0-----:R-:W-:Y:S02]  /*1670*/  IMAD R0, R29, 0x100, R28 ;  /* 0x000001001d007824 */ /* 0x001fe400078e021c */
[----:B-----5:R-:W-:Y:S02]  /*1680*/  IMAD R19, R26, 0x100, R19 ;  /* 0x000001001a137824 */ /* 0x020fe400078e0213 */
[----:B------:R-:W5:Y:S04]  /*1690*/  LDL.LU R26, [R1+0x3c] ;  /* 0x00003c00011a7983 */ /* 0x000f680000300800 */
[----:B------:R-:W5:Y:S04]  /*16a0*/  LDL.LU R28, [R1+0x9c] ;  /* 0x00009c00011c7983 */ /* 0x000f680000300800 */
[----:B------:R-:W5:Y:S04]  /*16b0*/  LDL.LU R29, [R1+0x74] ;  /* 0x00007400011d7983 */ /* 0x000f680000300800 */
[----:B-1----:R-:W3:Y:S01]  /*16c0*/  LDL.LU R15, [R1+0xa4] ;  /* 0x0000a400010f7983 */ /* 0x002ee20000300800 */
[----:B------:R-:W-:-:S03]  /*16d0*/  F2FP.F16.E4M3.UNPACK_B R19, R19 ;  /* 0x00000013ff13723e */ /* 0x000fc600020006ff */
[----:B------:R0:W-:Y:S02]  /*16e0*/  STS.U16 [R13+UR7+0x10800], R17 ;  /* 0x010800110d007988 */ /* 0x0001e40008000407 */
[----:B0-----:R-:W-:-:S05]  /*16f0*/  PRMT R17, R19, 0x7632, R17 ;  /* 0x0000763213117816 */ /* 0x001fca0000000011 */
[----:B------:R0:W-:Y:S01]  /*1700*/  STS.U16 [R13+UR7+0x10e00], R17 ;  /* 0x010e00110d007988 */ /* 0x0001e20008000407 */
[----:B---3--:R-:W-:-:S03]  /*1710*/  IMAD R15, R8, 0x100, R15 ;  /* 0x00000100080f7824 */ /* 0x008fc600078e020f */
[----:B------:R-:W3:Y:S02]  /*1720*/  LDL.LU R8, [R1+0x38] ;  /* 0x0000380001087983 */ /* 0x000ee40000300800 */
[----:B0-----:R-:W-:Y:S02]  /*1730*/  F2FP.F16.E4M3.UNPACK_B R17, R15 ;  /* 0x0000000fff11723e */ /* 0x001fe400020006ff */
[----:B------:R-:W2:Y:S01]  /*1740*/  LDL.LU R15, [R1+0x94] ;  /* 0x00009400010f7983 */ /* 0x000ea20000300800 */
[----:B------:R-:W-:-:S03]  /*1750*/  F2FP.F16.E4M3.UNPACK_B R0, R0 ;  /* 0x00000000ff00723e */ /* 0x000fc600020006ff */
[----:B------:R0:W-:Y:S02]  /*1760*/  STS.U16 [R13+UR7+0x10c00], R19 ;  /* 0x010c00130d007988 */ /* 0x0001e40008000407 */
[----:B0-----:R-:W-:-:S05]  /*1770*/  PRMT R19, R0, 0x7632, R19 ;  /* 0x0000763200137816 */ /* 0x001fca0000000013 */
[----:B------:R0:W-:Y:S01]  /*1780*/  STS.U16 [R13+UR7+0x11200], R19 ;  /* 0x011200130d007988 */ /* 0x0001e20008000407 */
[----:B--2---:R-:W-:-:S03]  /*1790*/  IMAD R15, R3, 0x100, R15 ;  /* 0x00000100030f7824 */ /* 0x004fc600078e020f */
[----:B------:R-:W2:Y:S04]  /*17a0*/  LDL.LU R3, [R1+0x70] ;  /* 0x0000700001037983 */ /* 0x000ea80000300800 */
[----:B0-----:R-:W4:Y:S04]  /*17b0*/  LDL.LU R19, [R1+0xa0] ;  /* 0x0000a00001137983 */ /* 0x001f280000300800 */
[----:B------:R0:W-:Y:S02]  /*17c0*/  STS.U16 [R13+UR7+0x11000], R0 ;  /* 0x011000000d007988 */ /* 0x0001e40008000407 */
[----:B0-----:R-:W-:-:S05]  /*17d0*/  PRMT R0, R17, 0x7632, R0 ;  /* 0x0000763211007816 */ /* 0x001fca0000000000 */
[----:B------:R0:W-:Y:S01]  /*17e0*/  STS.U16 [R13+UR7+0x11600], R0 ;  /* 0x011600000d007988 */ /* 0x0001e20008000407 */
[----:B----4-:R-:W-:-:S03]  /*17f0*/  IMAD R19, R20, 0x100, R19 ;  /* 0x0000010014137824 */ /* 0x010fc600078e0213 */
[----:B------:R-:W4:Y:S04]  /*1800*/  LDL.LU R20, [R1+0x34] ;  /* 0x0000340001147983 */ /* 0x000f280000300800 */
[----:B0-----:R-:W3:Y:S01]  /*1810*/  LDL.LU R0, [R1+0x90] ;  /* 0x0000900001007983 */ /* 0x001ee20000300800 */
        /* <DEDUP_REMOVED lines=8> */
[----:B-----5:R-:W-:Y:S02]  /*18a0*/  IMAD R17, R29, 0x100, R28 ;  /* 0x000001001d117824 */ /* 0x020fe400078e021c */
[----:B---3--:R-:W-:Y:S02]  /*18b0*/  IMAD R0, R26, 0x100, R0 ;  /* 0x000001001a007824 */ /* 0x008fe400078e0200 */
[----:B------:R-:W3:Y:S04]  /*18c0*/  LDL.LU R26, [R1+0x64] ;  /* 0x00006400011a7983 */ /* 0x000ee80000300800 */
[----:B------:R-:W5:Y:S04]  /*18d0*/  LDL.LU R28, [R1+0x68] ;  /* 0x00006800011c7983 */ /* 0x000f680000300800 */
[----:B------:R-:W5:Y:S04]  /*18e0*/  LDL.LU R29, [R1+0x30] ;  /* 0x00003000011d7983 */ /* 0x000f680000300800 */
[----:B0-----:R-:W2:Y:S01]  /*18f0*/  LDL.LU R15, [R1+0x88] ;  /* 0x00008800010f7983 */ /* 0x001ea20000300800 */
[----:B------:R-:W-:-:S03]  /*1900*/  F2FP.F16.E4M3.UNPACK_B R0, R0 ;  /* 0x00000000ff00723e */ /* 0x000fc600020006ff */
[----:B------:R0:W-:Y:S02]  /*1910*/  STS.U16 [R13+UR7+0x11c00], R19 ;  /* 0x011c00130d007988 */ /* 0x0001e40008000407 */
[----:B0-----:R-:W-:-:S05]  /*1920*/  PRMT R19, R0, 0x7632, R19 ;  /* 0x0000763200137816 */ /* 0x001fca0000000013 */
[----:B------:R0:W-:Y:S01]  /*1930*/  STS.U16 [R13+UR7+0x12200], R19 ;  /* 0x012200130d007988 */ /* 0x0001e20008000407 */
[----:B--2---:R-:W-:-:S03]  /*1940*/  IMAD R15, R8, 0x100, R15 ;  /* 0x00000100080f7824 */ /* 0x004fc600078e020f */
[----:B------:R-:W2:Y:S04]  /*1950*/  LDL.LU R8, [R1+0x6c] ;  /* 0x00006c0001087983 */ /* 0x000ea80000300800 */
[----:B0-----:R-:W4:Y:S01]  /*1960*/  LDL.LU R19, [R1+0x8c] ;  /* 0x00008c0001137983 */ /* 0x001f220000300800 */
[----:B------:R-:W-:-:S03]  /*1970*/  F2FP.F16.E4M3.UNPACK_B R17, R17 ;  /* 0x00000011ff11723e */ /* 0x000fc600020006ff */
[----:B------:R0:W-:Y:S02]  /*1980*/  STS.U16 [R13+UR7+0x12000], R0 ;  /* 0x012000000d007988 */ /* 0x0001e40008000407 */
[----:B0-----:R-:W-:-:S05]  /*1990*/  PRMT R0, R17, 0x7632, R0 ;  /* 0x0000763211007816 */ /* 0x001fca0000000000 */
[----:B------:R0:W-:Y:S01]  /*19a0*/  STS.U16 [R13+UR7+0x12600], R0 ;  /* 0x012600000d007988 */ /* 0x0001e20008000407 */
[----:B----4-:R-:W-:-:S03]  /*19b0*/  IMAD R19, R3, 0x100, R19 ;  /* 0x0000010003137824 */ /* 0x010fc600078e0213 */
[----:B------:R-:W4:Y:S04]  /*19c0*/  LDL.LU R3, [R1+0x58] ;  /* 0x0000580001037983 */ /* 0x000f280000300800 */
[----:B0-----:R-:W3:Y:S01]  /*19d0*/  LDL.LU R0, [R1+0x78] ;  /* 0x0000780001007983 */ /* 0x001ee20000300800 */
[----:B------:R-:W-:-:S03]  /*19e0*/  F2FP.F16.E4M3.UNPACK_B R15, R15 ;  /* 0x0000000fff0f723e */ /* 0x000fc600020006ff */
[----:B------:R0:W-:Y:S02]  /*19f0*/  STS.U16 [R13+UR7+0x12400], R17 ;  /* 0x012400110d007988 */ /* 0x0001e40008000407 */
[----:B0-----:R-:W-:-:S05]  /*1a00*/  PRMT R17, R15, 0x7632, R17 ;  /* 0x000076320f117816 */ /* 0x001fca0000000011 */
[----:B------:R0:W-:Y:S01]  /*1a10*/  STS.U16 [R13+UR7+0x12a00], R17 ;  /* 0x012a00110d007988 */ /* 0x0001e20008000407 */
[----:B---3--:R-:W-:-:S03]  /*1a20*/  IMAD R0, R20, 0x100, R0 ;  /* 0x0000010014007824 */ /* 0x008fc600078e0200 */
[----:B------:R-:W3:Y:S04]  /*1a30*/  LDL.LU R20, [R1+0x5c] ;  /* 0x00005c0001147983 */ /* 0x000ee80000300800 */
[----:B0-----:R-:W2:Y:S01]  /*1a40*/  LDL.LU R17, [R1+0x7c] ;  /* 0x00007c0001117983 */ /* 0x001ea20000300800 */
        /* <DEDUP_REMOVED lines=9> */
[----:B--2---:R-:W-:Y:S02]  /*1ae0*/  IMAD R17, R26, 0x100, R17 ;  /* 0x000001001a117824 */ /* 0x004fe400078e0211 */
[----:B------:R-:W2:Y:S04]  /*1af0*/  LDL.LU R26, [R1+0x50] ;  /* 0x00005000011a7983 */ /* 0x000ea80000300800 */
[----:B------:R-:W5:Y:S04]  /*1b00*/  LDL.LU R28, [R1+0x4c] ;  /* 0x00004c00011c7983 */ /* 0x000f680000300800 */
[----:B------:R-:W5:Y:S04]  /*1b10*/  LDL.LU R29, [R1+0x4] ;  /* 0x00000400011d7983 */ /* 0x000f680000300800 */
        /* <DEDUP_REMOVED lines=22> */
[----:B------:R-:W-:-:S03]  /*1c80*/  F2FP.F16.E4M3.UNPACK_B R0, R0 ;  /* 0x00000000ff00723e */ /* 0x000fc600020006ff */
[----:B------:R0:W-:Y:S02]  /*1c90*/  STS.U16 [R13+UR7+0x13c00], R19 ;  /* 0x013c00130d007988 */ /* 0x0001e40008000407 */
[----:B0-----:R-:W-:-:S05]  /*1ca0*/  PRMT R19, R0, 0x7632, R19 ;  /* 0x0000763200137816 */ /* 0x001fca0000000013 */
[----:B------:R0:W-:Y:S01]  /*1cb0*/  STS.U16 [R13+UR7+0x14200], R19 ;  /* 0x014200130d007988 */ /* 0x0001e20008000407 */
[----:B--2---:R-:W-:-:S03]  /*1cc0*/  IMAD R15, R15, 0x100, R26 ;  /* 0x000001000f0f7824 */ /* 0x004fc600078e021a */
[----:B------:R-:W3:Y:S04]  /*1cd0*/  LDL.LU R26, [R1+0x14b4] ;  /* 0x0014b400011a7983 */ /* 0x000ee80000300800 */
[----:B0-----:R-:W5:Y:S01]  /*1ce0*/  LDL.LU R19, [R1+0x44] ;  /* 0x0000440001137983 */ /* 0x001f620000300800 */
[----:B------:R-:W-:-:S03]  /*1cf0*/  F2FP.F16.E4M3.UNPACK_B R17, R17 ;  /* 0x00000011ff11723e */ /* 0x000fc600020006ff */
[----:B------:R0:W-:Y:S02]  /*1d00*/  STS.U16 [R13+UR7+0x14000], R0 ;  /* 0x014000000d007988 */ /* 0x0001e40008000407 */
[----:B0-----:R-:W-:-:S05]  /*1d10*/  PRMT R0, R17, 0x7632, R0 ;  /* 0x0000763211007816 */ /* 0x001fca0000000000 */
[----:B------:R0:W-:Y:S01]  /*1d20*/  STS.U16 [R13+UR7+0x14600], R0 ;  /* 0x014600000d007988 */ /* 0x0001e20008000407 */
[----:B-----5:R-:W-:-:S03]  /*1d30*/  IMAD R19, R19, 0x100, R28 ;  /* 0x0000010013137824 */ /* 0x020fc600078e021c */
[----:B------:R-:W2:Y:S04]  /*1d40*/  LDL.LU R28, [R1+0x14b0] ;  /* 0x0014b000011c7983 */ /* 0x000ea80000300800 */
[----:B0-----:R-:W5:Y:S01]  /*1d50*/  LDL.LU R0, [R1] ;  /* 0x0000000001007983 */ /* 0x001f620000300800 */
[----:B---3--:R-:W-:Y:S02]  /*1d60*/  IMAD R20, R20, 0x100, R26 ;  /* 0x0000010014147824 */ /* 0x008fe400078e021a */
[----:B------:R-:W-:Y:S02]  /*1d70*/  IMAD R2, R2, 0x100, R7 ;  /* 0x0000010002027824 */ /* 0x000fe400078e0207 */
[----:B------:R-:W-:Y:S01]  /*1d80*/  IMAD R5, R9, 0x100, R5 ;  /* 0x0000010009057824 */ /* 0x000fe200078e0205 */
[----:B------:R-:W-:Y:S01]  /*1d90*/  F2FP.F16.E4M3.UNPACK_B R20, R20 ;  /* 0x00000014ff14723e */ /* 0x000fe200020006ff */
[----:B----4-:R-:W-:Y:S01]  /*1da0*/  IMAD R3, R8, 0x100, R3 ;  /* 0x0000010008037824 */ /* 0x010fe200078e0203 */
[----:B------:R-:W-:Y:S01]  /*1db0*/  F2FP.F16.E4M3.UNPACK_B R2, R2 ;  /* 0x00000002ff02723e */ /* 0x000fe200020006ff */
[----:B------:R-:W-:Y:S01]  /*1dc0*/  IMAD R4, R6, 0x100, R4 ;  /* 0x0000010006047824 */ /* 0x000fe200078e0204 */
[----:B------:R-:W-:Y:S01]  /*1dd0*/  F2FP.F16.E4M3.UNPACK_B R5, R5 ;  /* 0x00000005ff05723e */ /* 0x000fe200020006ff */
[----:B------:R-:W-:-:S02]  /*1de0*/  IMAD R10, R11, 0x100, R10 ;  /* 0x000001000b0a7824 */ /* 0x000fc400078e020a */
[----:B------:R-:W-:Y:S01]  /*1df0*/  IMAD R23, R27, 0x100, R23 ;  /* 0x000001001b177824 */ /* 0x000fe200078e0217 */
[----:B------:R-:W-:Y:S01]  /*1e00*/  F2FP.F16.E4M3.UNPACK_B R3, R3 ;  /* 0x00000003ff03723e */ /* 0x000fe200020006ff */
[----:B------:R0:W-:Y:S01]  /*1e10*/  STS.U16 [R13+UR7+0x16000], R2 ;  /* 0x016000020d007988 */ /* 0x0001e20008000407 */
[----:B------:R-:W-:Y:S01]  /*1e20*/  PRMT R6, R2, 0x7632, R6 ;  /* 0x0000763202067816 */ /* 0x000fe20000000006 */
[----:B------:R-:W-:Y:S01]  /*1e30*/  IMAD R21, R22, 0x100, R21 ;  /* 0x0000010016157824 */ /* 0x000fe200078e0215 */
[----:B------:R-:W-:Y:S01]  /*1e40*/  F2FP.F16.E4M3.UNPACK_B R4, R4 ;  /* 0x00000004ff04723e */ /* 0x000fe200020006ff */
[----:B------:R-:W-:Y:S01]  /*1e50*/  IMAD R12, R14, 0x100, R12 ;  /* 0x000001000e0c7824 */ /* 0x000fe200078e020c */
[----:B------:R-:W-:Y:S02]  /*1e60*/  F2FP.F16.E4M3.UNPACK_B R10, R10 ;  /* 0x0000000aff0a723e */ /* 0x000fe400020006ff */
[----:B------:R-:W-:Y:S02]  /*1e70*/  F2FP.F16.E4M3.UNPACK_B R23, R23 ;  /* 0x00000017ff17723e */ /* 0x000fe400020006ff */
[----:B0-----:R-:W-:Y:S01]  /*1e80*/  PRMT R2, R5, 0x7632, R2 ;  /* 0x0000763205027816 */ /* 0x001fe20000000002 */
[----:B------:R0:W-:Y:S01]  /*1e90*/  STS.U16 [R13+UR7+0x15c00], R3 ;  /* 0x015c00030d007988 */ /* 0x0001e20008000407 */
[----:B------:R-:W-:-:S02]  /*1ea0*/  PRMT R7, R3, 0x7632, R7 ;  /* 0x0000763203077816 */ /* 0x000fc40000000007 */
[----:B------:R-:W-:Y:S01]  /*1eb0*/  F2FP.F16.E4M3.UNPACK_B R21, R21 ;  /* 0x00000015ff15723e */ /* 0x000fe200020006ff */
[----:B------:R1:W-:Y:S01]  /*1ec0*/  STS.U16 [R13+UR7+0x16a00], R2 ;  /* 0x016a00020d007988 */ /* 0x0003e20008000407 */
[----:B------:R-:W-:Y:S02]  /*1ed0*/  F2FP.F16.E4M3.UNPACK_B R12, R12 ;  /* 0x0000000cff0c723e */ /* 0x000fe400020006ff */
[----:B0-----:R-:W-:Y:S02]  /*1ee0*/  PRMT R3, R10, 0x7632, R3 ;  /* 0x000076320a037816 */ /* 0x001fe40000000003 */
[----:B-1----:R-:W-:-:S03]  /*1ef0*/  PRMT R2, R23, 0x7632, R2 ;  /* 0x0000763217027816 */ /* 0x002fc60000000002 */
[----:B------:R-:W-:Y:S04]  /*1f00*/  STS.U16 [R13+UR7+0x16e00], R3 ;  /* 0x016e00030d007988 */ /* 0x000fe80008000407 */
[----:B------:R-:W-:Y:S01]  /*1f10*/  STS.U16 [R13+UR7+0x17600], R2 ;  /* 0x017600020d007988 */ /* 0x000fe20008000407 */
[----:B-----5:R-:W-:-:S03]  /*1f20*/  IMAD R0, R0, 0x100, R29 ;  /* 0x0000010000007824 */ /* 0x020fc600078e021d */
[----:B------:R-:W2:Y:S02]  /*1f30*/  LDL.LU R29, [R1+0x14ac] ;  /* 0x0014ac00011d7983 */ /* 0x000ea40000300800 */
[----:B------:R-:W-:-:S04]  /*1f40*/  F2FP.F16.E4M3.UNPACK_B R0, R0 ;  /* 0x00000000ff00723e */ /* 0x000fc800020006ff */
[----:B------:R-:W-:Y:S01]  /*1f50*/  PRMT R24, R0, 0x7632, R24 ;  /* 0x0000763200187816 */ /* 0x000fe20000000018 */
[----:B------:R0:W-:Y:S02]  /*1f60*/  STS.U16 [R13+UR7+0x15000], R0 ;  /* 0x015000000d007988 */ /* 0x0001e40008000407 */
[----:B0-----:R-:W-:-:S05]  /*1f70*/  PRMT R0, R20, 0x7632, R0 ;  /* 0x0000763214007816 */ /* 0x001fca0000000000 */
[----:B------:R0:W-:Y:S01]  /*1f80*/  STS.U16 [R13+UR7+0x15a00], R0 ;  /* 0x015a00000d007988 */ /* 0x0001e20008000407 */
[----:B------:R-:W-:Y:S01]  /*1f90*/  PRMT R3, R12, 0x7632, R3 ;  /* 0x000076320c037816 */ /* 0x000fe20000000003 */
[----:B------:R-:W-:Y:S01]  /*1fa0*/  IMAD.MOV.U32 R2, RZ, RZ, 0x3f800000 ;  /* 0x3f800000ff027424 */ /* 0x000fe200078e00ff */
[----:B0-----:R-:W-:-:S05]  /*1fb0*/  PRMT R0, R4, 0x7632, R0 ;  /* 0x0000763204007816 */ /* 0x001fca0000000000 */
[----:B------:R0:W-:Y:S04]  /*1fc0*/  STS.U16 [R13+UR7+0x16600], R0 ;  /* 0x016600000d007988 */ /* 0x0001e80008000407 */
[----:B------:R1:W-:Y:S01]  /*1fd0*/  STS.U16 [R13+UR7+0x17a00], R3 ;  /* 0x017a00030d007988 */ /* 0x0003e20008000407 */
[----:B0-----:R-:W-:-:S03]  /*1fe0*/  PRMT R0, R21, 0x7632, R0 ;  /* 0x0000763215007816 */ /* 0x001fc60000000000 */
[----:B------:R0:W-:Y:S04]  /*1ff0*/  STL [R1+0x538], R2 ;  /* 0x0005380201007387 */ /* 0x0001e80000100800 */
[----:B------:R3:W-:Y:S01]  /*2000*/  STS.U16 [R13+UR7+0x17200], R0 ;  /* 0x017200000d007988 */ /* 0x0007e20008000407 */
[----:B-1----:R-:W-:Y:S02]  /*2010*/  IMAD.MOV.U32 R3, RZ, RZ, -0x800000 ;  /* 0xff800000ff037424 */ /* 0x002fe400078e00ff */
[----:B0-----:R-:W-:Y:S02]  /*2020*/  IMAD.MOV.U32 R2, RZ, RZ, -0x800000 ;  /* 0xff800000ff027424 */ /* 0x001fe400078e00ff */
[----:B---3--:R-:W-:-:S05]  /*2030*/  IMAD.MOV.U32 R0, RZ, RZ, -0x800000 ;  /* 0xff800000ff007424 */ /* 0x008fca00078e00ff */
[----:B------:R-:W-:Y:S04]  /*2040*/  STL [R1+0x340], R0 ;  /* 0x0003400001007387 */ /* 0x000fe80000100800 */
[----:B------:R0:W-:Y:S04]  /*2050*/  STL [R1+0x338], R3 ;  /* 0x0003380301007387 */ /* 0x0001e80000100800 */
[----:B------:R1:W-:Y:S04]  /*2060*/  STL [R1+0x324], R2 ;  /* 0x0003240201007387 */ /* 0x0003e80000100800 */
[----:B------:R3:W-:Y:S01]  /*2070*/  STL [R1+0x31c], R0 ;  /* 0x00031c0001007387 */ /* 0x0007e20000100800 */
[----:B0-----:R-:W-:-:S02]  /*2080*/  IMAD.MOV.U32 R3, RZ, RZ, 0x3f800000 ;  /* 0x3f800000ff037424 */ /* 0x001fc400078e00ff */
[----:B-1----:R-:W-:-:S03]  /*2090*/  IMAD.MOV.U32 R2, RZ, RZ, 0x3f800000 ;  /* 0x3f800000ff027424 */ /* 0x002fc600078e00ff */
[----:B------:R-:W-:Y:S01]  /*20a0*/  STL [R1+0x53c], R3 ;  /* 0x00053c0301007387 */ /* 0x000fe20000100800 */
[----:B---3--:R-:W-:-:S03]  /*20b0*/  IMAD.MOV.U32 R0, RZ, RZ, 0x3f800000 ;  /* 0x3f800000ff007424 */ /* 0x008fc600078e00ff */
[----:B------:R-:W-:Y:S04]  /*20c0*/  STL [R1+0x540], R2 ;  /* 0x0005400201007387 */ /* 0x000fe80000100800 */
[----:B------:R-:W-:Y:S04]  /*20d0*/  STL [R1+0x500], RZ ;  /* 0x000500ff01007387 */ /* 0x000fe80000100800 */
[----:B------:R-:W-:Y:S04]  /*20e0*/  STL [R1+0x544], R0 ;  /* 0x0005440001007387 */ /* 0x000fe80000100800 */
[----:B------:R-:W-:Y:S04]  /*20f0*/  STL [R1+0x504], RZ ;  /* 0x000504ff01007387 */ /* 0x000fe80000100800 */
        /* <DEDUP_REMOVED lines=35> */
[----:B------:R-:W-:Y:S01]  /*2330*/  STL [R1+0x4c4], RZ ;  /* 0x0004c4ff01007387 */ /* 0x000fe20000100800 */
[----:B------:R-:W-:-:S03]  /*2340*/  F2FP.F16.E4M3.UNPACK_B R15, R15 ;  /* 0x0000000fff0f723e */ /* 0x000fc600020006ff */
[----:B------:R-:W-:Y:S04]  /*2350*/  STL [R1+0x4c8], RZ ;  /* 0x0004c8ff01007387 */ /* 0x000fe80000100800 */
[----:B------:R-:W-:Y:S04]  /*2360*/  STL [R1+0x4cc], RZ ;  /* 0x0004ccff01007387 */ /* 0x000fe80000100800 */
[----:B------:R-:W-:Y:S04]  /*2370*/  STL [R1+0x470], RZ ;  /* 0x000470ff01007387 */ /* 0x000fe80000100800 */
[----:B------:R-:W-:Y:S04]  /*2380*/  STL [R1+0x474], RZ ;  /* 0x000474ff01007387 */ /* 0x000fe80000100800 */
[----:B------:R-:W-:Y:S04]  /*2390*/  STL [R1+0x478], RZ ;  /* 0x000478ff01007387 */ /* 0x000fe80000100800 */
[----:B------:R-:W-:Y:S04]  /*23a0*/  STL [R1+0x47c], RZ ;  /* 0x00047cff01007387 */ /* 0x000fe80000100800 */
[----:B------:R0:W-:Y:S04]  /*23b0*/  STS.U16 [R13+UR7+0x14400], R17 ;  /* 0x014400110d007988 */ /* 0x0001e80008000407 */
[----:B------:R-:W-:Y:S01]  /*23c0*/  STL [R1+0x480], RZ ;  /* 0x000480ff01007387 */ /* 0x000fe20000100800 */
[----:B--2---:R-:W-:-:S02]  /*23d0*/  IMAD R28, R28, 0x100, R29 ;  /* 0x000001001c1c7824 */ /* 0x004fc400078e021d */
[----:B------:R-:W1:Y:S01]  /*23e0*/  S2R R29, SR_CTAID.X ;  /* 0x00000000001d7919 */ /* 0x000e620000002500 */
[----:B0-----:R-:W-:Y:S01]  /*23f0*/  PRMT R17, R15, 0x7632, R17 ;  /* 0x000076320f117816 */ /* 0x001fe20000000011 */
[----:B------:R-:W-:Y:S01]  /*2400*/  STL [R1+0x484], RZ ;  /* 0x000484ff01007387 */ /* 0x000fe20000100800 */
[----:B------:R-:W-:-:S03]  /*2410*/  IMAD R16, R18, 0x100, R16 ;  /* 0x0000010012107824 */ /* 0x000fc600078e0210 */
[----:B------:R-:W-:Y:S04]  /*2420*/  STL [R1+0x488], RZ ;  /* 0x000488ff01007387 */ /* 0x000fe80000100800 */
[----:B------:R-:W-:Y:S04]  /*2430*/  STL [R1+0x48c], RZ ;  /* 0x00048cff01007387 */ /* 0x000fe80000100800 */
[----:B------:R-:W-:Y:S04]  /*2440*/  STL [R1+0x490], RZ ;  /* 0x000490ff01007387 */ /* 0x000fe80000100800 */
[----:B------:R-:W-:Y:S04]  /*2450*/  STL [R1+0x494], RZ ;  /* 0x000494ff01007387 */ /* 0x000fe80000100800 */
[----:B------:R0:W-:Y:S04]  /*2460*/  STS.U16 [R13+UR7+0x14a00], R17 ;  /* 0x014a00110d007988 */ /* 0x0001e80008000407 */
[----:B------:R-:W-:Y:S01]  /*2470*/  STL [R1+0x498], RZ ;  /* 0x000498ff01007387 */ /* 0x000fe20000100800 */
[----:B------:R-:W-:-:S03]  /*2480*/  F2FP.F16.E4M3.UNPACK_B R19, R19 ;  /* 0x00000013ff13723e */ /* 0x000fc600020006ff */
[----:B------:R-:W-:Y:S01]  /*2490*/  STL [R1+0x49c], RZ ;  /* 0x00049cff01007387 */ /* 0x000fe20000100800 */
[----:B------:R-:W-:Y:S01]  /*24a0*/  F2FP.F16.E4M3.UNPACK_B R28, R28 ;  /* 0x0000001cff1c723e */ /* 0x000fe200020006ff */
[----:B0-----:R-:W0:Y:S01]  /*24b0*/  S2R R17, SR_TID.X ;  /* 0x0000000000117919 */ /* 0x001e220000002100 */
[----:B------:R-:W-:Y:S01]  /*24c0*/  F2FP.F16.E4M3.UNPACK_B R16, R16 ;  /* 0x00000010ff10723e */ /* 0x000fe200020006ff */
[----:B------:R-:W-:Y:S04]  /*24d0*/  STL [R1+0x4b0], RZ ;  /* 0x0004b0ff01007387 */ /* 0x000fe80000100800 */
[----:B------:R-:W-:Y:S04]  /*24e0*/  STL [R1+0x4b4], RZ ;  /* 0x0004b4ff01007387 */ /* 0x000fe80000100800 */
[----:B------:R-:W-:Y:S01]  /*24f0*/  STL [R1+0x4b8], RZ ;  /* 0x0004b8ff01007387 */ /* 0x000fe20000100800 */
[----:B------:R-:W-:-:S03]  /*2500*/  PRMT R25, R28, 0x7632, R25 ;  /* 0x000076321c197816 */ /* 0x000fc60000000019 */
[----:B------:R-:W-:Y:S01]  /*2510*/  STL [R1+0x4bc], RZ ;  /* 0x0004bcff01007387 */ /* 0x000fe20000100800 */
[----:B-1----:R-:W-:-:S03]  /*2520*/  IMAD.SHL.U32 R29, R29, 0x20, RZ ;  /* 0x000000201d1d7824 */ /* 0x002fc600078e00ff */
[----:B------:R-:W-:Y:S04]  /*2530*/  STL [R1+0x4a0], RZ ;  /* 0x0004a0ff01007387 */ /* 0x000fe80000100800 */
[----:B------:R1:W-:Y:S04]  /*2540*/  STS.U16 [R13+UR7+0x14800], R15 ;  /* 0x0148000f0d007988 */ /* 0x0003e80008000407 */
[----:B------:R2:W-:Y:S04]  /*2550*/  STS.U16 [R13+UR7+0x16400], R4 ;  /* 0x016400040d007988 */ /* 0x0005e80008000407 */
[----:B------:R3:W-:Y:S01]  /*2560*/  STL [R1+0x4a4], RZ ;  /* 0x0004a4ff01007387 */ /* 0x0007e20000100800 */
[----:B-1----:R-:W-:-:S03]  /*2570*/  PRMT R15, R19, 0x7632, R15 ;  /* 0x00007632130f7816 */ /* 0x002fc6000000000f */
[----:B------:R3:W-:Y:S01]  /*2580*/  STL [R1+0x4a8], RZ ;  /* 0x0004a8ff01007387 */ /* 0x0007e20000100800 */
[----:B--2---:R-:W-:-:S03]  /*2590*/  PRMT R4, R16, 0x7632, R4 ;  /* 0x0000763210047816 */ /* 0x004fc60000000004 */
[----:B------:R3:W-:Y:S01]  /*25a0*/  STL [R1+0x4ac], RZ ;  /* 0x0004acff01007387 */ /* 0x0007e20000100800 */
[----:B------:R-:W-:-:S03]  /*25b0*/  VIADD R0, R29, 0x20 ;  /* 0x000000201d007836 */ /* 0x000fc60000000000 */
[----:B------:R3:W-:Y:S04]  /*25c0*/  STL [R1+0x4d0], RZ ;  /* 0x0004d0ff01007387 */ /* 0x0007e80000100800 */
[----:B------:R3:W-:Y:S04]  /*25d0*/  STL [R1+0x4d4], RZ ;  /* 0x0004d4ff01007387 */ /* 0x0007e80000100800 */
[----:B------:R3:W-:Y:S04]  /*25e0*/  STL [R1+0x4d8], RZ ;  /* 0x0004d8ff01007387 */ /* 0x0007e80000100800 */
[----:B------:R3:W-:Y:S04]  /*25f0*/  STS.U16 [R13+UR7+0x14c00], R19 ;  /* 0x014c00130d007988 */ /* 0x0007e80008000407 */
        /* <DEDUP_REMOVED lines=14> */
[----:B------:R3:W-:Y:S01]  /*26e0*/  STL [R1+0x4dc], RZ ;  /* 0x0004dcff01007387 */ /* 0x0007e20000100800 */
[----:B------:R-:W-:-:S02]  /*26f0*/  ISETP.GE.AND P0, PT, R0, 0x1, PT ;  /* 0x000000010000780c */ /* 0x000fc40003f06270 */
[----:B0-----:R-:W-:-:S11]  /*2700*/  LOP3.LUT R0, R17, 0x3, RZ, 0xc0, !PT ;  /* 0x0000000311007812 */ /* 0x001fd600078ec0ff */
[----:B---3--:R-:W-:Y:S05]  /*2710*/  @!P0 BRA `(.L_x_0) ;  /* 0x00000308007c8947 */ /* 0x008fea0003800000 */
[----:B------:R-:W0:Y:S01]  /*2720*/  LDC.64 R2, c[0x0][0x250] ;  /* 0x00009400ff027b82 */ /* 0x000e220000000a00 */
[--C-:B------:R-:W-:Y:S01]  /*2730*/  SHF.R.U32.HI R4, RZ, 0x2, R17.reuse ;  /* 0x00000002ff047819 */ /* 0x100fe20000011611 */
[----:B------:R-:W-:Y:S01]  /*2740*/  ULDC UR6, c[0x0][0x268] ;  /* 0x00009a0000067ab9 */ /* 0x000fe20000000800 */
[----:B------:R-:W-:Y:S01]  /*2750*/  ISETP.NE.U32.AND P0, PT, R0, RZ, PT ;  /* 0x000000ff0000720c */ /* 0x000fe20003f05070 */
[----:B------:R-:W-:Y:S01]  /*2760*/  ULDC.64 UR4, c[0x0][0x260] ;  /* 0x0000980000047ab9 */ /* 0x000fe20000000a00 */
[----:B------:R-:W-:Y:S01]  /*2770*/  SGXT.U32 R4, R4, 0x3 ;  /* 0x000000030404781a */ /* 0x000fe20000000000 */
[----:B------:R-:W-:Y:S01]  /*2780*/  UIMAD UR4, UR13, UR4, URZ ;  /* 0x000000040d0472a4 */ /* 0x000fe2000f8e023f */
[----:B------:R-:W-:Y:S01]  /*2790*/  SHF.R.U32.HI R8, RZ, 0x7, R17 ;  /* 0x00000007ff087819 */ /* 0x000fe20000011611 */
[----:B------:R-:W1:Y:S01]  /*27a0*/  LDC.64 R14, c[0x0][0x218] ;  /* 0x00008600ff0e7b82 */ /* 0x000e620000000a00 */
[----:B------:R-:W-:Y:S01]  /*27b0*/  LOP3.LUT R9, R4, R29, RZ, 0xfc, !PT ;  /* 0x0000001d04097212 */ /* 0x000fe200078efcff */
[----:B------:R-:W-:Y:S01]  /*27c0*/  ULDC UR14, c[0x0][0x238] ;  /* 0x00008e00000e7ab9 */ /* 0x000fe20000000800 */
[----:B------:R-:W-:Y:S01]  /*27d0*/  LOP3.LUT R9, R29, 0x10, R4, 0xfe, !PT ;  /* 0x000000101d097812 */ /* 0x000fe200078efe04 */
[----:B------:R-:W-:Y:S01]  /*27e0*/  ULDC UR15, c[0x0][0x264] ;  /* 0x00009900000f7ab9 */ /* 0x000fe20000000800 */
[----:B------:R-:W-:Y:S01]  /*27f0*/  ULDC UR16, c[0x0][0x254] ;  /* 0x0000950000107ab9 */ /* 0x000fe20000000800 */
[----:B------:R-:W-:-:S02]  /*2800*/  ULDC UR17, c[0x0][0x254] ;  /* 0x0000950000117ab9 */ /* 0x000fc40000000800 */
[----:B------:R-:W2:Y:S08]  /*2810*/  LDC R13, c[0x0][0x268] ;  /* 0x00009a00ff0d7b82 */ /* 0x000eb00000000800 */
[----:B------:R-:W3:Y:S01]  /*2820*/  LDC R5, c[0x0][0x268] ;  /* 0x00009a00ff057b82 */ /* 0x000ee20000000800 */
[----:B0-----:R0:W-:Y:S01]  /*2830*/  STL [R1+0x157c], R3 ;  /* 0x00157c0301007387 */ /* 0x0011e20000100800 */
[----:B------:R-:W-:-:S06]  /*2840*/  IMAD R2, R2, UR13, RZ ;  /* 0x0000000d02027c24 */ /* 0x000fcc000f8e02ff */
[----:B------:R-:W4:Y:S01]  /*2850*/  LDC R11, c[0x0][0x258] ;  /* 0x00009600ff0b7b82 */ /* 0x000f220000000800 */
[----:B-1----:R-:W-:Y:S02]  /*2860*/  IADD3 R14, P1, R2, R14, RZ ;  /* 0x0000000e020e7210 */ /* 0x002fe40007f3e0ff */
[C-C-:B0-----:R-:W-:Y:S02]  /*2870*/  LOP3.LUT R3, R29.reuse, 0x8, R4.reuse, 0xfe, !PT ;  /* 0x000000081d037812 */ /* 0x141fe400078efe04 */
[----:B------:R-:W-:Y:S02]  /*2880*/  LOP3.LUT R3, R29, 0x18, R4, 0xfe, !PT ;  /* 0x000000181d037812 */ /* 0x000fe400078efe04 */
[----:B------:R-:W-:Y:S01]  /*2890*/  SGXT.U32 R4, R8, 0x1 ;  /* 0x000000010804781a */ /* 0x000fe20000000000 */
[----:B------:R-:W0:Y:S01]  /*28a0*/  LDC R0, c[0x0][0x268] ;  /* 0x00009a00ff007b82 */ /* 0x000e220000000800 */
[----:B------:R-:W-:Y:S02]  /*28b0*/  LEA.HI.X.SX32 R2, R2, R15, 0x1, P1 ;  /* 0x0000000f02027211 */ /* 0x000fe400008f0eff */
[C---:B------:R-:W-:Y:S01]  /*28c0*/  LOP3.LUT R15, R17.reuse, 0x7f, RZ, 0xc0, !PT ;  /* 0x0000007f110f7812 */ /* 0x040fe200078ec0ff */
[----:B------:R-:W-:Y:S01]  /*28d0*/  IMAD R4, R4, UR6, RZ ;  /* 0x0000000604047c24 */ /* 0x000fe2000f8e02ff */
[----:B------:R-:W-:-:S03]  /*28e0*/  LOP3.LUT R17, R17, 0xff, RZ, 0xc0, !PT ;  /* 0x000000ff11117812 */ /* 0x000fc600078ec0ff */
[----:B------:R-:W1:Y:S01]  /*28f0*/  LDC.64 R6, c[0x0][0x220] ;  /* 0x00008800ff067b82 */ /* 0x000e620000000a00 */
[----:B--2---:R-:W-:Y:S01]  /*2900*/  IMAD R3, R13, 0x2, R4 ;  /* 0x000000020d037824 */ /* 0x004fe200078e0204 */
[----:B------:R2:W-:Y:S01]  /*2910*/  STL [R1+0x1600], R4 ;  /* 0x0016000401007387 */ /* 0x0005e20000100800 */
[----:B------:R-:W-:Y:S01]  /*2920*/  IMAD R15, R15, UR5, RZ ;  /* 0x000000050f0f7c24 */ /* 0x000fe2000f8e02ff */
[----:B------:R-:W-:Y:S01]  /*2930*/  USHF.R.S32.HI UR5, URZ, 0x1f, UR4 ;  /* 0x0000001f3f057899 */ /* 0x000fe20008011404 */
[----:B---3--:R-:W-:-:S03]  /*2940*/  IMAD R3, R5, 0x2, R3 ;  /* 0x0000000205037824 */ /* 0x008fc600078e0203 */
[----:B------:R-:W3:Y:S01]  /*2950*/  LDC R16, c[0x0][0x268] ;  /* 0x00009a00ff107b82 */ /* 0x000ee20000000800 */
[----:B----4-:R-:W-:Y:S01]  /*2960*/  IMAD R13, R17, R11, RZ ;  /* 0x0000000b110d7224 */ /* 0x010fe200078e02ff */
[----:B------:R0:W-:Y:S03]  /*2970*/  STL [R1+0xa4], R3 ;  /* 0x0000a40301007387 */ /* 0x0001e60000100800 */
[----:B------:R-:W-:-:S03]  /*2980*/  IMAD R11, R11, 0x100, R13 ;  /* 0x000001000b0b7824 */ /* 0x000fc600078e020d */
[----:B------:R-:W4:Y:S02]  /*2990*/  LDC R12, c[0x0][0x268] ;  /* 0x00009a00ff0c7b82 */ /* 0x000f240000000800 */
[----:B--2---:R-:W-:Y:S01]  /*29a0*/  IADD3 R4, P2, R11, R14, RZ ;  /* 0x0000000e0b047210 */ /* 0x004fe20007f5e0ff */
[----:B0-----:R-:W-:-:S05]  /*29b0*/  IMAD R3, R0, 0x2, R3 ;  /* 0x0000000200037824 */ /* 0x001fca00078e0203 */
[----:B------:R-:W0:Y:S01]  /*29c0*/  LDC R9, c[0x0][0x268] ;  /* 0x00009a00ff097b82 */ /* 0x000e220000000800 */
[----:B-1----:R-:W-:Y:S02]  /*29d0*/  IADD3 R0, P3, P4, R15, UR4, R6 ;  /* 0x000000040f007c10 */ /* 0x002fe4000fc7e006 */
[----:B------:R-:W-:-:S03]  /*29e0*/  IADD3 R6, P1, R13, R14, RZ ;  /* 0x0000000e0d067210 */ /* 0x000fc60007f3e0ff */
[----:B------:R3:W-:Y:S02]  /*29f0*/  STL [R1+0x1604], R0 ;  /* 0x0016040001007387 */ /* 0x0007e40000100800 */
[----:B------:R-:W1:Y:S02]  /*2a00*/  LDC R10, c[0x0][0x268] ;  /* 0x00009a00ff0a7b82 */ /* 0x000e640000000800 */
[----:B------:R2:W-:Y:S04]  /*2a10*/  STL [R1+0xc], R3 ;  /* 0x00000c0301007387 */ /* 0x0005e80000100800 */
[----:B------:R5:W-:Y:S01]  /*2a20*/  STL [R1+0x2c0], R6 ;  /* 0x0002c00601007387 */ /* 0x000be20000100800 */
[----:B---3--:R-:W-:Y:S01]  /*2a30*/  IMAD R0, R16, 0x2, R3 ;  /* 0x0000000210007824 */ /* 0x008fe200078e0203 */
[----:B------:R-:W3:Y:S02]  /*2a40*/  LDC R29, c[0x0][0x268] ;  /* 0x00009a00ff1d7b82 */ /* 0x000ee40000000800 */
[----:B------:R-:W-:Y:S01]  /*2a50*/  STL [R1+0x2c4], R4 ;  /* 0x0002c40401007387 */ /* 0x000fe20000100800 */
[----:B--2---:R-:W-:-:S03]  /*2a60*/  LEA.HI.X.SX32 R3, R13, R2, 0x1, P1 ;  /* 0x000000020d037211 */ /* 0x004fc600008f0eff */
[----:B------:R4:W-:Y:S01]  /*2a70*/  STL [R1+0xa8], R0 ;  /* 0x0000a80001007387 */ /* 0x0009e20000100800 */
[----:B-----5:R-:W-:Y:S01]  /*2a80*/  SHF.R.S32.HI R6, RZ, 0x1f, R15 ;  /* 0x0000001fff067819 */ /* 0x020fe2000001140f */
[----:B------:R-:W2:Y:S02]  /*2a90*/  LDC R28, c[0x0][0x268] ;  /* 0x00009a00ff1c7b82 */ /* 0x000ea40000000800 */
[----:B------:R5:W-:Y:S01]  /*2aa0*/  STL [R1+0x510], R3 ;  /* 0x0005100301007387 */ /* 0x000be20000100800 */
[----:B----4-:R-:W-:-:S05]  /*2ab0*/  IMAD R0, R12, 0x2, R0 ;  /* 0x000000020c007824 */ /* 0x010fca00078e0200 */
[----:B------:R-:W4:Y:S01]  /*2ac0*/  LDC R5, c[0x0][0x268] ;  /* 0x00009a00ff057b82 */ /* 0x000f220000000800 */
[----:B-----5:R-:W-:Y:S02]  /*2ad0*/  LEA.HI.X.SX32 R3, R11, R2, 0x1, P2 ;  /* 0x000000020b037211 */ /* 0x020fe400010f0eff */
[----:B------:R-:W-:-:S05]  /*2ae0*/  IADD3.X R2, R6, UR5, R7, P3, P4 ;  /* 0x0000000506027c10 */ /* 0x000fca0009fe8407 */
[----:B------:R-:W5:Y:S01]  /*2af0*/  LDC R8, c[0x0][0x268] ;  /* 0x00009a00ff087b82 */ /* 0x000f620000000800 */
[----:B------:R-:W-:Y:S04]  /*2b00*/  STL [R1+0x15f8], R2 ;  /* 0x0015f80201007387 */ /* 0x000fe80000100800 */
[----:B------:R-:W-:Y:S03]  /*2b10*/  STL [R1+0x514], R3 ;  /* 0x0005140301007387 */ /* 0x000fe60000100800 */
[----:B------:R-:W5:Y:S01]  /*2b20*/  LDC R7, c[0x0][0x268] ;  /* 0x00009a00ff077b82 */ /* 0x000f620000000800 */
[----:B------:R0:W-:Y:S07]  /*2b30*/  STL [R1+0x8], R0 ;  /* 0x0000080001007387 */ /* 0x0001ee0000100800 */
[----:B------:R-:W5:Y:S01]  /*2b40*/  LDC R11, c[0x0][0x268] ;  /* 0x00009a00ff0b7b82 */ /* 0x000f620000000800 */
[----:B0-----:R-:W-:-:S07]  /*2b50*/  IMAD R0, R9, 0x2, R0 ;  /* 0x0000000209007824 */ /* 0x001fce00078e0200 */
[----:B------:R-:W0:Y:S01]  /*2b60*/  LDC R9, c[0x0][0x268] ;  /* 0x00009a00ff097b82 */ /* 0x000e220000000800 */
[----:B------:R1:W-:Y:S07]  /*2b70*/  STL [R1+0x4], R0 ;  /* 0x0000040001007387 */ /* 0x0003ee0000100800 */
[----:B------:R-:W0:Y:S01]  /*2b80*/  LDC R13, c[0x0][0x268] ;  /* 0x00009a00ff0d7b82 */ /* 0x000e220000000800 */
[----:B-1----:R-:W-:-:S04]  /*2b90*/  IMAD R0, R10, 0x2, R0 ;  /* 0x000000020a007824 */ /* 0x002fc800078e0200 */
[----:B---3--:R-:W-:-:S03]  /*2ba0*/  IMAD R29, R29, 0x2, R0 ;  /* 0x000000021d1d7824 */ /* 0x008fc600078e0200 */
[----:B------:R-:W1:Y:S01]  /*2bb0*/  LDC R12, c[0x0][0x268] ;  /* 0x00009a00ff0c7b82 */ /* 0x000e620000000800 */
[----:B------:R-:W-:Y:S01]  /*2bc0*/  STL [R1], R0 ;  /* 0x0000000001007387 */ /* 0x000fe20000100800 */
[----:B--2---:R-:W-:-:S03]  /*2bd0*/  IMAD R28, R28, 0x2, R29 ;  /* 0x000000021c1c7824 */ /* 0x004fc600078e021d */
[----:B------:R-:W-:Y:S01]  /*2be0*/  STL [R1+0x15e4], R29 ;  /* 0x0015e41d01007387 */ /* 0x000fe20000100800 */
[----:B----4-:R-:W-:Y:S02]  /*2bf0*/  IMAD R5, R5, 0x2, R28 ;  /* 0x0000000205057824 */ /* 0x010fe400078e021c */
[----:B------:R-:W2:Y:S01]  /*2c00*/  LDC R14, c[0x0][0x268] ;  /* 0x00009a00ff0e7b82 */ /* 0x000ea20000000800 */
[----:B------:R-:W-:Y:S01]  /*2c10*/  STL [R1+0x15d8], R28 ;  /* 0x0015d81c01007387 */ /* 0x000fe20000100800 */
[----:B-----5:R-:W-:-:S03]  /*2c20*/  IMAD R6, R8, 0x2, R5 ;  /* 0x0000000208067824 */ /* 0x020fc600078e0205 */
[----:B------:R-:W-:Y:S01]  /*2c30*/  STL [R1+0x15dc], R5 ;  /* 0x0015dc0501007387 */ /* 0x000fe20000100800 */
[----:B------:R-:W-:Y:S02]  /*2c40*/  IMAD R7, R7, 0x2, R6 ;  /* 0x0000000207077824 */ /* 0x000fe400078e0206 */
[----:B------:R-:W3:Y:S01]  /*2c50*/  LDC R16, c[0x0][0x268] ;  /* 0x00009a00ff107b82 */ /* 0x000ee20000000800 */
[----:B------:R-:W-:Y:S01]  /*2c60*/  STL [R1+0x15e0], R6 ;  /* 0x0015e00601007387 */ /* 0x000fe20000100800 */
[----:B0-----:R-:W-:-:S03]  /*2c70*/  IMAD R8, R9, 0x2, R7 ;  /* 0x0000000209087824 */ /* 0x001fc600078e0207 */
[----:B------:R-:W-:Y:S01]  /*2c80*/  STL [R1+0x15e8], R7 ;  /* 0x0015e80701007387 */ /* 0x000fe20000100800 */
[----:B------:R-:W-:Y:S02]  /*2c90*/  IMAD R9, R11, 0x2, R8 ;  /* 0x000000020b097824 */ /* 0x000fe400078e0208 */
[----:B------:R-:W0:Y:S01]  /*2ca0*/  LDC R15, c[0x0][0x268] ;  /* 0x00009a00ff0f7b82 */ /* 0x000e220000000800 */
[----:B------:R-:W-:Y:S01]  /*2cb0*/  STL [R1+0x15ec], R8 ;  /* 0x0015ec0801007387 */ /* 0x000fe20000100800 */
[----:B------:R-:W-:-:S03]  /*2cc0*/  IMAD R10, R13, 0x2, R9 ;  /* 0x000000020d0a7824 */ /* 0x000fc600078e0209 */
[----:B------:R-:W-:Y:S01]  /*2cd0*/  STL [R1+0x15f0], R9 ;  /* 0x0015f00901007387 */ /* 0x000fe20000100800 */
[----:B-1----:R-:W-:Y:S02]  /*2ce0*/  IMAD R11, R12, 0x2, R10 ;  /* 0x000000020c0b7824 */ /* 0x002fe400078e020a */
[----:B------:R-:W1:Y:S01]  /*2cf0*/  LDC R17, c[0x0][0x268] ;  /* 0x00009a00ff117b82 */ /* 0x000e620000000800 */
[----:B------:R-:W-:Y:S01]  /*2d00*/  STL [R1+0x15f4], R10 ;  /* 0x0015f40a01007387 */ /* 0x000fe20000100800 */
[----:B--2---:R-:W-:-:S03]  /*2d10*/  IMAD R12, R14, 0x2, R11 ;  /* 0x000000020e0c7824 */ /* 0x004fc600078e020b */
[----:B------:R-:W-:Y:S03]  /*2d20*/  STL [R1+0x15fc], R11 ;  /* 0x0015fc0b01007387 */ /* 0x000fe60000100800 */
[----:B------:R-:W2:Y:S01]  /*2d30*/  LDC R19, c[0x0][0x268] ;  /* 0x00009a00ff137b82 */ /* 0x000ea20000000800 */
[----:B---3--:R-:W-:Y:S01]  /*2d40*/  IMAD R13, R16, 0x2, R12 ;  /* 0x00000002100d7824 */ /* 0x008fe200078e020c */
[----:B------:R-:W-:Y:S04]  /*2d50*/  STL [R1+0x1608], R12 ;  /* 0x0016080c01007387 */ /* 0x000fe80000100800 */
[----:B------:R-:W-:Y:S02]  /*2d60*/  STL [R1+0x160c], R13 ;  /* 0x00160c0d01007387 */ /* 0x000fe40000100800 */
[----:B------:R-:W3:Y:S01]  /*2d70*/  LDC R18, c[0x0][0x268] ;  /* 0x00009a00ff127b82 */ /* 0x000ee20000000800 */
[----:B0-----:R-:W-:-:S05]  /*2d80*/  IMAD R14, R15, 0x2, R13 ;  /* 0x000000020f0e7824 */ /* 0x001fca00078e020d */
[----:B------:R-:W-:Y:S02]  /*2d90*/  STL [R1+0x1610], R14 ;  /* 0x0016100e01007387 */ /* 0x000fe40000100800 */
[----:B------:R-:W0:Y:S01]  /*2da0*/  LDC R20, c[0x0][0x268] ;  /* 0x00009a00ff147b82 */ /* 0x000e220000000800 */
[----:B-1----:R-:W-:-:S05]  /*2db0*/  IMAD R15, R17, 0x2, R14 ;  /* 0x00000002110f7824 */ /* 0x002fca00078e020e */
[----:B------:R-:W-:Y:S02]  /*2dc0*/  STL [R1+0x1614], R15 ;  /* 0x0016140f01007387 */ /* 0x000fe40000100800 */
[----:B------:R-:W1:Y:S01]  /*2dd0*/  LDC R22, c[0x0][0x268] ;  /* 0x00009a00ff167b82 */ /* 0x000e620000000800 */
[----:B--2---:R-:W-:-:S05]  /*2de0*/  IMAD R16, R19, 0x2, R15 ;  /* 0x0000000213107824 */ /* 0x004fca00078e020f */
[----:B------:R-:W-:Y:S02]  /*2df0*/  STL [R1+0x1618], R16 ;  /* 0x0016181001007387 */ /* 0x000fe40000100800 */
[----:B------:R-:W2:Y:S01]  /*2e00*/  LDC R21, c[0x0][0x268] ;  /* 0x00009a00ff157b82 */ /* 0x000ea20000000800 */
[----:B---3--:R-:W-:-:S05]  /*2e10*/  IMAD R17, R18, 0x2, R16 ;  /* 0x0000000212117824 */ /* 0x008fca00078e0210 */
[----:B------:R3:W-:Y:S02]  /*2e20*/  STL [R1+0x161c], R17 ;  /* 0x00161c1101007387 */ /* 0x0007e40000100800 */
[----:B------:R-:W4:Y:S01]  /*2e30*/  LDC R23, c[0x0][0x268] ;  /* 0x00009a00ff177b82 */ /* 0x000f220000000800 */
[----:B0-----:R-:W-:-:S07]  /*2e40*/  IMAD R18, R20, 0x2, R17 ;  /* 0x0000000214127824 */ /* 0x001fce00078e0211 */
[----:B---3--:R-:W0:Y:S01]  /*2e50*/  LDC R17, c[0x0][0x268] ;  /* 0x00009a00ff117b82 */ /* 0x008e220000000800 */
[----:B-1----:R-:W-:-:S07]  /*2e60*/  IMAD R19, R22, 0x2, R18 ;  /* 0x0000000216137824 */ /* 0x002fce00078e0212 */
[----:B------:R-:W1:Y:S01]  /*2e70*/  LDC R25, c[0x0][0x268] ;  /* 0x00009a00ff197b82 */ /* 0x000e620000000800 */
[----:B--2---:R-:W-:-:S07]  /*2e80*/  IMAD R20, R21, 0x2, R19 ;  /* 0x0000000215147824 */ /* 0x004fce00078e0213 */
[----:B------:R-:W2:Y:S01]  /*2e90*/  LDC R24, c[0x0][0x268] ;  /* 0x00009a00ff187b82 */ /* 0x000ea20000000800 */
[----:B----4-:R-:W-:-:S07]  /*2ea0*/  IMAD R21, R23, 0x2, R20 ;  /* 0x0000000217157824 */ /* 0x010fce00078e0214 */
[----:B------:R-:W3:Y:S01]  /*2eb0*/  LDC R26, c[0x0][0x268] ;  /* 0x00009a00ff1a7b82 */ /* 0x000ee20000000800 */
[----:B0-----:R0:W-:Y:S04]  /*2ec0*/  STL [R1+0x1624], R17 ;  /* 0x0016241101007387 */ /* 0x0011e80000100800 */
[----:B------:R4:W-:Y:S03]  /*2ed0*/  STL [R1+0x1620], R18 ;  /* 0x0016201201007387 */ /* 0x0009e60000100800 */
[----:B------:R-:W5:Y:S01]  /*2ee0*/  LDC R2, c[0x0][0x268] ;  /* 0x00009a00ff027b82 */ /* 0x000f620000000800 */
[----:B-1----:R-:W-:-:S07]  /*2ef0*/  IMAD R22, R25, 0x2, R21 ;  /* 0x0000000219167824 */ /* 0x002fce00078e0215 */
[----:B------:R-:W1:Y:S01]  /*2f00*/  LDC R27, c[0x0][0x268] ;  /* 0x00009a00ff1b7b82 */ /* 0x000e620000000800 */
[----:B--2---:R-:W-:-:S07]  /*2f10*/  IMAD R23, R24, 0x2, R22 ;  /* 0x0000000218177824 */ /* 0x004fce00078e0216 */
[----:B------:R-:W2:Y:S01]  /*2f20*/  LDC R6, c[0x0][0x268] ;  /* 0x00009a00ff067b82 */ /* 0x000ea20000000800 */
[----:B---3--:R-:W-:-:S07]  /*2f30*/  IMAD R24, R26, 0x2, R23 ;  /* 0x000000021a187824 */ /* 0x008fce00078e0217 */
[----:B0-----:R-:W4:Y:S01]  /*2f40*/  LDC R17, c[0x0][0x268] ;  /* 0x00009a00ff117b82 */ /* 0x001f220000000800 */
[----:B-----5:R-:W-:-:S04]  /*2f50*/  IMAD R25, R2, 0x2, R24 ;  /* 0x0000000202197824 */ /* 0x020fc800078e0218 */
[----:B-1----:R-:W-:-:S03]  /*2f60*/  IMAD R26, R27, 0x2, R25 ;  /* 0x000000021b1a7824 */ /* 0x002fc600078e0219 */
[----:B------:R-:W0:Y:S01]  /*2f70*/  LDC R16, c[0x0][0x268] ;  /* 0x00009a00ff107b82 */ /* 0x000e220000000800 */
[----:B--2---:R-:W-:-:S07]  /*2f80*/  IMAD R27, R6, 0x2, R26 ;  /* 0x00000002061b7824 */ /* 0x004fce00078e021a */
[----:B------:R-:W1:Y:S01]  /*2f90*/  LDC R15, c[0x0][0x268] ;  /* 0x00009a00ff0f7b82 */ /* 0x000e620000000800 */
[----:B----4-:R-:W-:-:S07]  /*2fa0*/  IMAD R18, R17, 0x2, R27 ;  /* 0x0000000211127824 */ /* 0x010fce00078e021b */
[----:B------:R-:W2:Y:S08]  /*2fb0*/  LDC R14, c[0x0][0x268] ;  /* 0x00009a00ff0e7b82 */ /* 0x000eb00000000800 */
[----:B------:R-:W3:Y:S08]  /*2fc0*/  LDC R17, c[0x0][0x268] ;  /* 0x00009a00ff117b82 */ /* 0x000ef00000000800 */
[----:B------:R-:W4:Y:S08]  /*2fd0*/  LDC R3, c[0x0][0x268] ;  /* 0x00009a00ff037b82 */ /* 0x000f300000000800 */
[----:B------:R-:W5:Y:S01]  /*2fe0*/  LDC R13, c[0x0][0x268] ;  /* 0x00009a00ff0d7b82 */ /* 0x000f620000000800 */
[----:B---3--:R-:W-:-:S07]  /*2ff0*/  IMAD R18, R17, 0x2, R18 ;  /* 0x0000000211127824 */ /* 0x008fce00078e0212 */
[----:B------:R-:W3:Y:S08]  /*3000*/  LDC R12, c[0x0][0x268] ;  /* 0x00009a00ff0c7b82 */ /* 0x000ef00000000800 */
[----:B------:R-:W0:Y:S08]  /*3010*/  LDC R17, c[0x0][0x268] ;  /* 0x00009a00ff117b82 */ /* 0x000e300000000800 */
[----:B------:R-:W3:Y:S08]  /*3020*/  LDC R0, c[0x0][0x268] ;  /* 0x00009a00ff007b82 */ /* 0x000ef00000000800 */
[----:B------:R-:W3:Y:S01]  /*3030*/  LDC R9, c[0x0][0x268] ;  /* 0x00009a00ff097b82 */ /* 0x000ee20000000800 */
[----:B0-----:R-:W-:-:S07]  /*3040*/  IMAD R18, R17, 0x2, R18 ;  /* 0x0000000211127824 */ /* 0x001fce00078e0212 */
[----:B------:R-:W0:Y:S01]  /*3050*/  LDC R7, c[0x0][0x268] ;  /* 0x00009a00ff077b82 */ /* 0x000e220000000800 */
[----:B------:R1:W-:Y:S07]  /*3060*/  STL [R1+0x10], R18 ;  /* 0x0000101201007387 */ /* 0x0003ee0000100800 */
[----:B------:R-:W1:Y:S08]  /*3070*/  LDC R17, c[0x0][0x268] ;  /* 0x00009a00ff117b82 */ /* 0x000e700000000800 */
[----:B------:R-:W0:Y:S08]  /*3080*/  LDC R5, c[0x0][0x268] ;  /* 0x00009a00ff057b82 */ /* 0x000e300000000800 */
[----:B------:R-:W0:Y:S01]  /*3090*/  LDC R28, c[0x0][0x268] ;  /* 0x00009a00ff1c7b82 */ /* 0x000e220000000800 */
[----:B-1----:R-:W-:-:S07]  /*30a0*/  IMAD R18, R17, 0x2, R18 ;  /* 0x0000000211127824 */ /* 0x002fce00078e0212 */
[----:B------:R-:W1:Y:S01]  /*30b0*/  LDC R29, c[0x0][0x268] ;  /* 0x00009a00ff1d7b82 */ /* 0x000e620000000800 */
[----:B------:R2:W-:Y:S07]  /*30c0*/  STL [R1+0x24], R18 ;  /* 0x0000241201007387 */ /* 0x0005ee0000100800 */
[----:B------:R-:W2:Y:S08]  /*30d0*/  LDC R17, c[0x0][0x268] ;  /* 0x00009a00ff117b82 */ /* 0x000eb00000000800 */
[----:B------:R-:W1:Y:S08]  /*30e0*/  LDC R4, c[0x0][0x268] ;  /* 0x00009a00ff047b82 */ /* 0x000e700000000800 */
[----:B------:R-:W1:Y:S01]  /*30f0*/  LDC R11, c[0x0][0x268] ;  /* 0x00009a00ff0b7b82 */ /* 0x000e620000000800 */
[----:B--2---:R-:W-:-:S07]  /*3100*/  IMAD R18, R17, 0x2, R18 ;  /* 0x0000000211127824 */ /* 0x004fce00078e0212 */
[----:B------:R-:W2:Y:S01]  /*3110*/  LDC R10, c[0x0][0x268] ;  /* 0x00009a00ff0a7b82 */ /* 0x000ea20000000800 */
[----:B------:R4:W-:Y:S07]  /*3120*/  STL [R1+0x20], R18 ;  /* 0x0000201201007387 */ /* 0x0009ee0000100800 */
[----:B------:R-:W4:Y:S08]  /*3130*/  LDC R17, c[0x0][0x268] ;  /* 0x00009a00ff117b82 */ /* 0x000f300000000800 */
[----:B------:R-:W2:Y:S08]  /*3140*/  LDC R2, c[0x0][0x268] ;  /* 0x00009a00ff027b82 */ /* 0x000eb00000000800 */
[----:B------:R-:W2:Y:S01]  /*3150*/  LDC R8, c[0x0][0x268] ;  /* 0x00009a00ff087b82 */ /* 0x000ea20000000800 */
[----:B----4-:R-:W-:-:S07]  /*3160*/  IMAD R18, R17, 0x2, R18 ;  /* 0x0000000211127824 */ /* 0x010fce00078e0212 */
[----:B------:R-:W4:Y:S01]  /*3170*/  LDC R6, c[0x0][0x268] ;  /* 0x00009a00ff067b82 */ /* 0x000f220000000800 */
[----:B------:R5:W-:Y:S07]  /*3180*/  STL [R1+0x1c], R18 ;  /* 0x00001c1201007387 */ /* 0x000bee0000100800 */
[----:B------:R-:W5:Y:S02]  /*3190*/  LDC R17, c[0x0][0x268] ;  /* 0x00009a00ff117b82 */ /* 0x000f640000000800 */
[----:B-----5:R-:W-:-:S06]  /*31a0*/  IMAD R18, R17, 0x2, R18 ;  /* 0x0000000211127824 */ /* 0x020fcc00078e0212 */
[----:B------:R-:W5:Y:S01]  /*31b0*/  LDC R17, c[0x0][0x268] ;  /* 0x00009a00ff117b82 */ /* 0x000f620000000800 */
[----:B------:R5:W-:Y:S02]  /*31c0*/  STL [R1+0x30], R18 ;  /* 0x0000301201007387 */ /* 0x000be40000100800 */
[----:B-----5:R-:W-:-:S05]  /*31d0*/  IMAD R18, R17, 0x2, R18 ;  /* 0x0000000211127824 */ /* 0x020fca00078e0212 */
        /* <DEDUP_REMOVED lines=70> */
[----:B------:R3:W-:Y:S01]  /*3640*/  STL [R1+0x90], R18 ;  /* 0x0000901201007387 */ /* 0x0007e20000100800 */
[----:B-----5:R-:W-:-:S06]  /*3650*/  IMAD R17, R17, 0x2, R18 ;  /* 0x0000000211117824 */ /* 0x020fcc00078e0212 */
[----:B---3--:R-:W3:Y:S01]  /*3660*/  LDC R18, c[0x0][0x268] ;  /* 0x00009a00ff127b82 */ /* 0x008ee20000000800 */
[----:B------:R5:W-:Y:S01]  /*3670*/  STL [R1+0x8c], R17 ;  /* 0x00008c1101007387 */ /* 0x000be20000100800 */
[----:B---3--:R-:W-:-:S03]  /*3680*/  IMAD R18, R18, 0x2, R17 ;  /* 0x0000000212127824 */ /* 0x008fc600078e0211 */
[----:B-----5:R-:W3:Y:S04]  /*3690*/  LDL.LU R17, [R1+0x1624] ;  /* 0x0016240001117983 */ /* 0x020ee80000300800 */
[----:B------:R5:W-:Y:S01]  /*36a0*/  STL [R1+0x88], R18 ;  /* 0x0000881201007387 */ /* 0x000be20000100800 */
[----:B---3--:R-:W-:-:S03]  /*36b0*/  IMAD R17, R17, 0x2, R18 ;  /* 0x0000000211117824 */ /* 0x008fc600078e0212 */
[----:B-----5:R-:W3:Y:S01]  /*36c0*/  LDL.LU R18, [R1+0x1620] ;  /* 0x0016200001127983 */ /* 0x020ee20000300800 */
[----:B------:R-:W-:-:S03]  /*36d0*/  IMAD R16, R16, 0x2, R17 ;  /* 0x0000000210107824 */ /* 0x000fc600078e0211 */
[----:B------:R5:W-:Y:S01]  /*36e0*/  STL [R1+0xa0], R17 ;  /* 0x0000a01101007387 */ /* 0x000be20000100800 */
[----:B------:R-:W-:-:S04]  /*36f0*/  IMAD R15, R15, 0x2, R16 ;  /* 0x000000020f0f7824 */ /* 0x000fc800078e0210 */
[----:B------:R-:W-:Y:S01]  /*3700*/  IMAD R14, R14, 0x2, R15 ;  /* 0x000000020e0e7824 */ /* 0x000fe200078e020f */
[----:B-----5:R-:W5:Y:S04]  /*3710*/  LDL.LU R17, [R1+0x161c] ;  /* 0x00161c0001117983 */ /* 0x020f680000300800 */
[----:B------:R0:W-:Y:S04]  /*3720*/  STL [R1+0x9c], R16 ;  /* 0x00009c1001007387 */ /* 0x0001e80000100800 */
[----:B0-----:R-:W3:Y:S04]  /*3730*/  LDL.LU R16, [R1+0x1618] ;  /* 0x0016180001107983 */ /* 0x001ee80000300800 */
[----:B------:R0:W-:Y:S04]  /*3740*/  STL [R1+0x98], R15 ;  /* 0x0000980f01007387 */ /* 0x0001e80000100800 */
[----:B0-----:R-:W5:Y:S04]  /*3750*/  LDL.LU R15, [R1+0x1614] ;  /* 0x00161400010f7983 */ /* 0x001f680000300800 */
[----:B------:R0:W-:Y:S02]  /*3760*/  STL [R1+0xb8], R14 ;  /* 0x0000b80e01007387 */ /* 0x0001e40000100800 */
[----:B0-----:R-:W-:-:S02]  /*3770*/  IMAD R14, R3, 0x2, R14 ;  /* 0x00000002030e7824 */ /* 0x001fc400078e020e */
[----:B------:R-:W0:Y:S02]  /*3780*/  LDC R3, c[0x0][0x268] ;  /* 0x00009a00ff037b82 */ /* 0x000e240000000800 */
[----:B0-----:R0:W-:Y:S04]  /*3790*/  STL [R1+0x1580], R3 ;  /* 0x0015800301007387 */ /* 0x0011e80000100800 */
[----:B------:R1:W-:Y:S02]  /*37a0*/  STL [R1+0xb4], R14 ;  /* 0x0000b40e01007387 */ /* 0x0003e40000100800 */
[----:B0-----:R-:W0:Y:S02]  /*37b0*/  LDC R3, c[0x0][0x268] ;  /* 0x00009a00ff037b82 */ /* 0x001e240000000800 */
[----:B0-----:R-:W-:-:S02]  /*37c0*/  IMAD R3, R3, 0x2, R14 ;  /* 0x0000000203037824 */ /* 0x001fc400078e020e */
[----:B-1----:R-:W3:Y:S02]  /*37d0*/  LDL.LU R14, [R1+0x1610] ;  /* 0x00161000010e7983 */ /* 0x002ee40000300800 */
[----:B------:R-:W-:Y:S02]  /*37e0*/  IMAD R13, R13, 0x2, R3 ;  /* 0x000000020d0d7824 */ /* 0x000fe400078e0203 */
[----:B------:R0:W-:Y:S04]  /*37f0*/  STL [R1+0xb0], R3 ;  /* 0x0000b00301007387 */ /* 0x0001e80000100800 */
[----:B------:R1:W-:Y:S01]  /*3800*/  STL [R1+0xd0], R13 ;  /* 0x0000d00d01007387 */ /* 0x0003e20000100800 */
[----:B0-----:R-:W0:Y:S02]  /*3810*/  LDC R3, c[0x0][0x268] ;  /* 0x00009a00ff037b82 */ /* 0x001e240000000800 */
[----:B0-----:R-:W-:-:S02]  /*3820*/  IMAD R3, R3, 0x2, R13 ;  /* 0x0000000203037824 */ /* 0x001fc400078e020d */
[----:B-1----:R-:W5:Y:S02]  /*3830*/  LDL.LU R13, [R1+0x160c] ;  /* 0x00160c00010d7983 */ /* 0x002f640000300800 */
[----:B------:R-:W-:Y:S02]  /*3840*/  IMAD R12, R12, 0x2, R3 ;  /* 0x000000020c0c7824 */ /* 0x000fe400078e0203 */
[----:B------:R0:W-:Y:S04]  /*3850*/  STL [R1+0xcc], R3 ;  /* 0x0000cc0301007387 */ /* 0x0001e80000100800 */
[----:B------:R1:W-:Y:S01]  /*3860*/  STL [R1+0xc8], R12 ;  /* 0x0000c80c01007387 */ /* 0x0003e20000100800 */
        /* <DEDUP_REMOVED lines=8> */
[----:B-1----:R-:W4:Y:S04]  /*38f0*/  LDL.LU R0, [R1+0x1604] ;  /* 0x0016040001007983 */ /* 0x002f280000300800 */
[----:B------:R0:W-:Y:S02]  /*3900*/  STL [R1+0xe0], R3 ;  /* 0x0000e00301007387 */ /* 0x0001e40000100800 */
[----:B0-----:R-:W-:-:S05]  /*3910*/  IMAD R3, R9, 0x2, R3 ;  /* 0x0000000209037824 */ /* 0x001fca00078e0203 */
[----:B------:R0:W-:Y:S02]  /*3920*/  STL [R1+0x100], R3 ;  /* 0x0001000301007387 */ /* 0x0001e40000100800 */
[----:B0-----:R-:W-:-:S05]  /*3930*/  IMAD R3, R7, 0x2, R3 ;  /* 0x0000000207037824 */ /* 0x001fca00078e0203 */
[----:B------:R0:W-:Y:S02]  /*3940*/  STL [R1+0xfc], R3 ;  /* 0x0000fc0301007387 */ /* 0x0001e40000100800 */
[----:B0-----:R-:W-:-:S05]  /*3950*/  IMAD R3, R5, 0x2, R3 ;  /* 0x0000000205037824 */ /* 0x001fca00078e0203 */
[----:B------:R0:W-:Y:S04]  /*3960*/  STL [R1+0xf8], R3 ;  /* 0x0000f80301007387 */ /* 0x0001e80000100800 */
[----:B------:R-:W5:Y:S01]  /*3970*/  LDL.LU R9, [R1+0xa4] ;  /* 0x0000a40001097983 */ /* 0x000f620000300800 */
[----:B0-----:R-:W-:-:S05]  /*3980*/  IMAD R3, R28, 0x2, R3 ;  /* 0x000000021c037824 */ /* 0x001fca00078e0203 */
[----:B------:R0:W-:Y:S04]  /*3990*/  STL [R1+0x110], R3 ;  /* 0x0001100301007387 */ /* 0x0001e80000100800 */
[----:B------:R-:W3:Y:S01]  /*39a0*/  LDL.LU R7, [R1+0xc] ;  /* 0x00000c0001077983 */ /* 0x000ee20000300800 */
[----:B0-----:R-:W-:-:S04]  /*39b0*/  IMAD R3, R29, 0x2, R3 ;  /* 0x000000021d037824 */ /* 0x001fc800078e0203 */
[----:B------:R-:W-:Y:S01]  /*39c0*/  IMAD R4, R4, 0x2, R3 ;  /* 0x0000000204047824 */ /* 0x000fe200078e0203 */
[----:B------:R0:W-:Y:S04]  /*39d0*/  STL [R1+0x10c], R3 ;  /* 0x00010c0301007387 */ /* 0x0001e80000100800 */
[----:B------:R-:W3:Y:S01]  /*39e0*/  LDL.LU R29, [R1+0xa8] ;  /* 0x0000a800011d7983 */ /* 0x000ee20000300800 */
[----:B0-----:R-:W0:Y:S03]  /*39f0*/  LDC R3, c[0x0][0x268] ;  /* 0x00009a00ff037b82 */ /* 0x001e260000000800 */
[----:B------:R1:W-:Y:S04]  /*3a00*/  STL [R1+0x108], R4 ;  /* 0x0001080401007387 */ /* 0x0003e80000100800 */
[----:B------:R-:W3:Y:S04]  /*3a10*/  LDL.LU R5, [R1+0x4] ;  /* 0x0000040001057983 */ /* 0x000ee80000300800 */
[----:B------:R-:W3:Y:S01]  /*3a20*/  LDL.LU R28, [R1] ;  /* 0x00000000011c7983 */ /* 0x000ee20000300800 */
[----:B0-----:R-:W-:-:S03]  /*3a30*/  IMAD R3, R3, 0x2, R4 ;  /* 0x0000000203037824 */ /* 0x001fc600078e0204 */
[----:B-1----:R-:W4:Y:S04]  /*3a40*/  LDL.LU R4, [R1+0x1600] ;  /* 0x0016000001047983 */ /* 0x002f280000300800 */
[----:B------:R0:W-:Y:S02]  /*3a50*/  STL [R1+0x130], R3 ;  /* 0x0001300301007387 */ /* 0x0001e40000100800 */
[----:B0-----:R-:W-:-:S05]  /*3a60*/  IMAD R3, R11, 0x2, R3 ;  /* 0x000000020b037824 */ /* 0x001fca00078e0203 */
[----:B------:R2:W-:Y:S02]  /*3a70*/  STL [R1+0x12c], R3 ;  /* 0x00012c0301007387 */ /* 0x0005e40000100800 */
[----:B--2---:R-:W-:Y:S02]  /*3a80*/  IMAD R3, R10, 0x2, R3 ;  /* 0x000000020a037824 */ /* 0x004fe400078e0203 */
[----:B------:R-:W0:Y:S02]  /*3a90*/  LDC R10, c[0x0][0x268] ;  /* 0x00009a00ff0a7b82 */ /* 0x000e240000000800 */
[----:B------:R-:W-:Y:S01]  /*3aa0*/  IMAD R2, R2, 0x2, R3 ;  /* 0x0000000202027824 */ /* 0x000fe200078e0203 */
[----:B------:R1:W-:Y:S05]  /*3ab0*/  STL [R1+0x128], R3 ;  /* 0x0001280301007387 */ /* 0x0003ea0000100800 */
[----:B-1----:R-:W1:Y:S02]  /*3ac0*/  LDC R3, c[0x0][0x268] ;  /* 0x00009a00ff037b82 */ /* 0x002e640000000800 */
[----:B-1----:R-:W-:Y:S01]  /*3ad0*/  IMAD R3, R3, 0x2, R2 ;  /* 0x0000000203037824 */ /* 0x002fe200078e0202 */
[----:B----4-:R-:W-:Y:S01]  /*3ae0*/  IADD3 R11, P1, R4, R0, RZ ;  /* 0x00000000040b7210 */ /* 0x010fe20007f3e0ff */
[----:B0-----:R-:W-:-:S04]  /*3af0*/  IMAD R10, R10, 0x2, R4 ;  /* 0x000000020a0a7824 */ /* 0x001fc800078e0204 */
[----:B------:R0:W-:Y:S04]  /*3b00*/  STL [R1+0x54c], R11 ;  /* 0x00054c0b01007387 */ /* 0x0001e80000100800 */
[----:B------:R-:W-:Y:S01]  /*3b10*/  STL [R1+0x13c], R2 ;  /* 0x00013c0201007387 */ /* 0x000fe20000100800 */
[----:B0-----:R-:W-:-:S05]  /*3b20*/  IADD3 R11, P2, R10, R0, RZ ;  /* 0x000000000a0b7210 */ /* 0x001fca0007f5e0ff */
[----:B------:R5:W-:Y:S02]  /*3b30*/  STL [R1+0x550], R11 ;  /* 0x0005500b01007387 */ /* 0x000be40000100800 */
[----:B-----5:R-:W-:-:S05]  /*3b40*/  IADD3 R11, P3, R9, R0, RZ ;  /* 0x00000000090b7210 */ /* 0x020fca0007f7e0ff */
[----:B------:R0:W-:Y:S04]  /*3b50*/  STL [R1+0x554], R11 ;  /* 0x0005540b01007387 */ /* 0x0001e80000100800 */
[----:B0-----:R-:W2:Y:S04]  /*3b60*/  LDL.LU R11, [R1+0x15fc] ;  /* 0x0015fc00010b7983 */ /* 0x001ea80000300800 */
[----:B------:R-:W4:Y:S01]  /*3b70*/  LDL.LU R2, [R1+0x15f8] ;  /* 0x0015f80001027983 */ /* 0x000f220000300800 */
[----:B------:R-:W-:Y:S01]  /*3b80*/  IMAD R8, R8, 0x2, R3 ;  /* 0x0000000208087824 */ /* 0x000fe200078e0203 */
[----:B----4-:R-:W-:-:S05]  /*3b90*/  LEA.HI.X.SX32 R4, R4, R2, 0x1, P1 ;  /* 0x0000000204047211 */ /* 0x010fca00008f0eff */
[----:B------:R0:W-:Y:S04]  /*3ba0*/  STL [R1+0x149c], R4 ;  /* 0x00149c0401007387 */ /* 0x0001e80000100800 */
[----:B0-----:R-:W4:Y:S01]  /*3bb0*/  LDL.LU R4, [R1+0x8] ;  /* 0x0000080001047983 */ /* 0x001f220000300800 */
[-C--:B------:R-:W-:Y:S02]  /*3bc0*/  LEA.HI.X.SX32 R10, R10, R2.reuse, 0x1, P2 ;  /* 0x000000020a0a7211 */ /* 0x080fe400010f0eff */
[----:B------:R-:W-:-:S03]  /*3bd0*/  LEA.HI.X.SX32 R9, R9, R2, 0x1, P3 ;  /* 0x0000000209097211 */ /* 0x000fc600018f0eff */
[----:B------:R0:W-:Y:S04]  /*3be0*/  STL [R1+0x1498], R10 ;  /* 0x0014980a01007387 */ /* 0x0001e80000100800 */
[----:B0-----:R-:W5:Y:S04]  /*3bf0*/  LDL.LU R10, [R1+0x15f4] ;  /* 0x0015f400010a7983 */ /* 0x001f680000300800 */
[----:B------:R0:W-:Y:S04]  /*3c00*/  STL [R1+0x138], R3 ;  /* 0x0001380301007387 */ /* 0x0001e80000100800 */
[----:B------:R3:W-:Y:S01]  /*3c10*/  STL [R1+0x148c], R9 ;  /* 0x00148c0901007387 */ /* 0x0007e20000100800 */
[----:B0-----:R-:W0:Y:S01]  /*3c20*/  LDC R3, c[0x0][0x268] ;  /* 0x00009a00ff037b82 */ /* 0x001e220000000800 */
[----:B---3--:R-:W-:-:S05]  /*3c30*/  IADD3 R9, P1, R7, R0, RZ ;  /* 0x0000000007097210 */ /* 0x008fca0007f3e0ff */
[----:B------:R1:W-:Y:S04]  /*3c40*/  STL [R1+0x548], R9 ;  /* 0x0005480901007387 */ /* 0x0003e80000100800 */
[----:B------:R-:W-:Y:S01]  /*3c50*/  STL [R1+0x124], R8 ;  /* 0x0001240801007387 */ /* 0x000fe20000100800 */
[----:B-1----:R-:W-:-:S05]  /*3c60*/  IADD3 R9, P2, R29, R0, RZ ;  /* 0x000000001d097210 */ /* 0x002fca0007f5e0ff */
[----:B------:R4:W-:Y:S01]  /*3c70*/  STL [R1+0x1490], R9 ;  /* 0x0014900901007387 */ /* 0x0009e20000100800 */
[-C--:B------:R-:W-:Y:S01]  /*3c80*/  LEA.HI.X.SX32 R7, R7, R2.reuse, 0x1, P1 ;  /* 0x0000000207077211 */ /* 0x080fe200008f0eff */
[----:B0-----:R-:W-:Y:S01]  /*3c90*/  IMAD R3, R3, 0x2, R8 ;  /* 0x0000000203037824 */ /* 0x001fe200078e0208 */
[----:B------:R-:W-:Y:S02]  /*3ca0*/  LEA.HI.X.SX32 R29, R29, R2, 0x1, P2 ;  /* 0x000000021d1d7211 */ /* 0x000fe400010f0eff */
[----:B----4-:R-:W-:-:S05]  /*3cb0*/  IADD3 R9, P3, R4, R0, RZ ;  /* 0x0000000004097210 */ /* 0x010fca0007f7e0ff */
[----:B------:R0:W-:Y:S04]  /*3cc0*/  STL [R1+0x1494], R9 ;  /* 0x0014940901007387 */ /* 0x0001e80000100800 */
[----:B0-----:R-:W3:Y:S04]  /*3cd0*/  LDL.LU R9, [R1+0x15f0] ;  /* 0x0015f00001097983 */ /* 0x001ee80000300800 */
[----:B------:R-:W4:Y:S04]  /*3ce0*/  LDL.LU R8, [R1+0x15ec] ;  /* 0x0015ec0001087983 */ /* 0x000f280000300800 */
[----:B------:R0:W-:Y:S04]  /*3cf0*/  STL [R1+0x1488], R7 ;  /* 0x0014880701007387 */ /* 0x0001e80000100800 */
[----:B0-----:R-:W2:Y:S04]  /*3d00*/  LDL.LU R7, [R1+0x15e8] ;  /* 0x0015e80001077983 */ /* 0x001ea80000300800 */
[----:B------:R0:W-:Y:S04]  /*3d10*/  STL [R1+0x1484], R29 ;  /* 0x0014841d01007387 */ /* 0x0001e80000100800 */
[----:B0-----:R-:W5:Y:S01]  /*3d20*/  LDL.LU R29, [R1+0x15e4] ;  /* 0x0015e400011d7983 */ /* 0x001f620000300800 */
[----:B------:R-:W-:-:S03]  /*3d30*/  LEA.HI.X.SX32 R4, R4, R2, 0x1, P3 ;  /* 0x0000000204047211 */ /* 0x000fc600018f0eff */
[----:B------:R-:W-:Y:S04]  /*3d40*/  STL [R1+0x134], R3 ;  /* 0x0001340301007387 */ /* 0x000fe80000100800 */
[----:B------:R0:W-:Y:S02]  /*3d50*/  STL [R1+0x1474], R4 ;  /* 0x0014740401007387 */ /* 0x0001e40000100800 */
[----:B0-----:R-:W-:Y:S01]  /*3d60*/  IMAD R4, R6, 0x2, R3 ;  /* 0x0000000206047824 */ /* 0x001fe200078e0203 */
[-C--:B------:R-:W-:Y:S01]  /*3d70*/  IADD3 R6, P1, R5, R0.reuse, RZ ;  /* 0x0000000005067210 */ /* 0x080fe20007f3e0ff */
[----:B------:R-:W0:Y:S04]  /*3d80*/  LDC R3, c[0x0][0x268] ;  /* 0x00009a00ff037b82 */ /* 0x000e280000000800 */
[----:B------:R1:W-:Y:S04]  /*3d90*/  STL [R1+0x1478], R6 ;  /* 0x0014780601007387 */ /* 0x0003e80000100800 */
[----:B------:R-:W-:Y:S01]  /*3da0*/  STL [R1+0x120], R4 ;  /* 0x0001200401007387 */ /* 0x000fe20000100800 */
[----:B-1----:R-:W-:-:S02]  /*3db0*/  IADD3 R6, P2, R28, R0, RZ ;  /* 0x000000001c067210 */ /* 0x002fc40007f5e0ff */
[----:B------:R-:W-:-:S03]  /*3dc0*/  LEA.HI.X.SX32 R5, R5, R2, 0x1, P1 ;  /* 0x0000000205057211 */ /* 0x000fc600008f0eff */
[----:B------:R5:W-:Y:S01]  /*3dd0*/  STL [R1+0x147c], R6 ;  /* 0x00147c0601007387 */ /* 0x000be20000100800 */
[----:B------:R-:W-:Y:S02]  /*3de0*/  LEA.HI.X.SX32 R28, R28, R2, 0x1, P2 ;  /* 0x000000021c1c7211 */ /* 0x000fe400010f0eff */
[----:B-----5:R-:W-:-:S05]  /*3df0*/  IADD3 R6, P3, R29, R0, RZ ;  /* 0x000000001d067210 */ /* 0x020fca0007f7e0ff */
[----:B------:R1:W-:Y:S04]  /*3e00*/  STL [R1+0x1480], R6 ;  /* 0x0014800601007387 */ /* 0x0003e80000100800 */
[----:B-1----:R-:W5:Y:S04]  /*3e10*/  LDL.LU R6, [R1+0x15e0] ;  /* 0x0015e00001067983 */ /* 0x002f680000300800 */
[----:B------:R1:W-:Y:S04]  /*3e20*/  STL [R1+0x1470], R5 ;  /* 0x0014700501007387 */ /* 0x0003e80000100800 */
[----:B-1----:R-:W3:Y:S04]  /*3e30*/  LDL.LU R5, [R1+0x15dc] ;  /* 0x0015dc0001057983 */ /* 0x002ee80000300800 */
[----:B------:R1:W-:Y:S04]  /*3e40*/  STL [R1+0x146c], R28 ;  /* 0x00146c1c01007387 */ /* 0x0003e80000100800 */
[----:B-1----:R-:W4:Y:S01]  /*3e50*/  LDL.LU R28, [R1+0x15d8] ;  /* 0x0015d800011c7983 */ /* 0x002f220000300800 */
[----:B0-----:R-:W-:-:S02]  /*3e60*/  IMAD R4, R3, 0x2, R4 ;  /* 0x0000000203047824 */ /* 0x001fc400078e0204 */
[----:B------:R-:W0:Y:S01]  /*3e70*/  LDC R3, c[0x0][0x268] ;  /* 0x00009a00ff037b82 */ /* 0x000e220000000800 */
[----:B------:R-:W-:Y:S02]  /*3e80*/  LEA.HI.X.SX32 R29, R29, R2, 0x1, P3 ;  /* 0x000000021d1d7211 */ /* 0x000fe400018f0eff */
[----:B------:R1:W-:Y:S04]  /*3e90*/  STL [R1+0x11c], R4 ;  /* 0x00011c0401007387 */ /* 0x0003e80000100800 */
[----:B------:R4:W-:Y:S01]  /*3ea0*/  STL [R1+0x145c], R29 ;  /* 0x00145c1d01007387 */ /* 0x0009e20000100800 */
[----:B0-----:R-:W-:Y:S02]  /*3eb0*/  IMAD R3, R3, 0x2, R4 ;  /* 0x0000000203037824 */ /* 0x001fe400078e0204 */
[----:B-1----:R-:W0:Y:S01]  /*3ec0*/  LDC R4, c[0x0][0x268] ;  /* 0x00009a00ff047b82 */ /* 0x002e220000000800 */
[----:B----4-:R-:W-:-:S05]  /*3ed0*/  IADD3 R29, P1, R28, R0, RZ ;  /* 0x000000001c1d7210 */ /* 0x010fca0007f3e0ff */
[----:B------:R3:W-:Y:S02]  /*3ee0*/  STL [R1+0x1460], R29 ;  /* 0x0014601d01007387 */ /* 0x0007e40000100800 */
[----:B---3--:R-:W-:-:S05]  /*3ef0*/  IADD3 R29, P2, R5, R0, RZ ;  /* 0x00000000051d7210 */ /* 0x008fca0007f5e0ff */
[----:B------:R5:W-:Y:S02]  /*3f00*/  STL [R1+0x1464], R29 ;  /* 0x0014641d01007387 */ /* 0x000be40000100800 */
[----:B-----5:R-:W-:-:S05]  /*3f10*/  IADD3 R29, P3, R6, R0, RZ ;  /* 0x00000000061d7210 */ /* 0x020fca0007f7e0ff */
[----:B------:R0:W-:Y:S02]  /*3f20*/  STL [R1+0x1468], R29 ;  /* 0x0014681d01007387 */ /* 0x0001e40000100800 */
[----:B0-----:R-:W-:Y:S02]  /*3f30*/  IMAD R29, R4, 0x2, R3 ;  /* 0x00000002041d7824 */ /* 0x001fe400078e0203 */
[----:B------:R-:W0:Y:S01]  /*3f40*/  LDC R4, c[0x0][0x268] ;  /* 0x00009a00ff047b82 */ /* 0x000e220000000800 */
[-C--:B------:R-:W-:Y:S02]  /*3f50*/  LEA.HI.X.SX32 R28, R28, R2.reuse, 0x1, P1 ;  /* 0x000000021c1c7211 */ /* 0x080fe400008f0eff */
[----:B------:R-:W-:Y:S01]  /*3f60*/  LEA.HI.X.SX32 R5, R5, R2, 0x1, P2 ;  /* 0x0000000205057211 */ /* 0x000fe200010f0eff */
[----:B------:R-:W-:Y:S04]  /*3f70*/  STL [R1+0x114], R29 ;  /* 0x0001141d01007387 */ /* 0x000fe80000100800 */
[----:B------:R-:W-:Y:S04]  /*3f80*/  STL [R1+0x1458], R28 ;  /* 0x0014581c01007387 */ /* 0x000fe80000100800 */
[----:B------:R0:W-:Y:S02]  /*3f90*/  STL [R1+0x1454], R5 ;  /* 0x0014540501007387 */ /* 0x0001e40000100800 */
[----:B0-----:R-:W-:-:S02]  /*3fa0*/  IMAD R5, R4, 0x2, R29 ;  /* 0x0000000204057824 */ /* 0x001fc400078e021d */
[----:B------:R-:W0:Y:S01]  /*3fb0*/  LDC R4, c[0x0][0x268] ;  /* 0x00009a00ff047b82 */ /* 0x000e220000000800 */
[----:B------:R-:W-:-:S05]  /*3fc0*/  LEA.HI.X.SX32 R6, R6, R2, 0x1, P3 ;  /* 0x0000000206067211 */ /* 0x000fca00018f0eff */
[----:B------:R-:W-:Y:S01]  /*3fd0*/  STL [R1+0x1444], R6 ;  /* 0x0014440601007387 */ /* 0x000fe20000100800 */
[----:B------:R-:W-:Y:S01]  /*3fe0*/  IADD3 R28, P2, R8, R0, RZ ;  /* 0x00000000081c7210 */ /* 0x000fe20007f5e0ff */
[----:B------:R-:W1:Y:S02]  /*3ff0*/  LDC R29, c[0x0][0x268] ;  /* 0x00009a00ff1d7b82 */ /* 0x000e640000000800 */
[----:B------:R0:W-:Y:S02]  /*4000*/  STL [R1+0xf4], R5 ;  /* 0x0000f40501007387 */ /* 0x0001e40000100800 */
[----:B0-----:R-:W-:-:S04]  /*4010*/  IMAD R5, R4, 0x2, R5 ;  /* 0x0000000204057824 */ /* 0x001fc800078e0205 */
[----:B------:R-:W0:Y:S01]  /*4020*/  LDC R4, c[0x0][0x268] ;  /* 0x00009a00ff047b82 */ /* 0x000e220000000800 */
[----:B--2---:R-:W-:-:S05]  /*4030*/  IADD3 R6, P1, R7, R0, RZ ;  /* 0x0000000007067210 */ /* 0x004fca0007f3e0ff */
[----:B------:R2:W-:Y:S04]  /*4040*/  STL [R1+0x1448], R6 ;  /* 0x0014480601007387 */ /* 0x0005e80000100800 */
[----:B------:R-:W-:Y:S01]  /*4050*/  STL [R1+0x144c], R28 ;  /* 0x00144c1c01007387 */ /* 0x000fe20000100800 */
[----:B--2---:R-:W-:-:S05]  /*4060*/  IADD3 R6, P3, R9, R0, RZ ;  /* 0x0000000009067210 */ /* 0x004fca0007f7e0ff */
[----:B------:R-:W-:Y:S04]  /*4070*/  STL [R1+0x1450], R6 ;  /* 0x0014500601007387 */ /* 0x000fe80000100800 */
[----:B------:R0:W-:Y:S02]  /*4080*/  STL [R1+0x104], R5 ;  /* 0x0001040501007387 */ /* 0x0001e40000100800 */
[----:B0-----:R-:W-:Y:S02]  /*4090*/  IMAD R5, R4, 0x2, R5 ;  /* 0x0000000204057824 */ /* 0x001fe400078e0205 */
[----:B------:R-:W0:Y:S01]  /*40a0*/  LDC R4, c[0x0][0x268] ;  /* 0x00009a00ff047b82 */ /* 0x000e220000000800 */
[-C--:B------:R-:W-:Y:S02]  /*40b0*/  LEA.HI.X.SX32 R6, R7, R2.reuse, 0x1, P1 ;  /* 0x0000000207067211 */ /* 0x080fe400008f0eff */
[----:B------:R-:W-:-:S03]  /*40c0*/  LEA.HI.X.SX32 R7, R8, R2, 0x1, P2 ;  /* 0x0000000208077211 */ /* 0x000fc600010f0eff */
[----:B------:R2:W-:Y:S04]  /*40d0*/  STL [R1+0x1440], R6 ;  /* 0x0014400601007387 */ /* 0x0005e80000100800 */
[----:B------:R-:W-:Y:S01]  /*40e0*/  STL [R1+0x143c], R7 ;  /* 0x00143c0701007387 */ /* 0x000fe20000100800 */
[----:B--2---:R-:W-:-:S05]  /*40f0*/  LEA.HI.X.SX32 R6, R9, R2, 0x1, P3 ;  /* 0x0000000209067211 */ /* 0x004fca00018f0eff */
[----:B------:R-:W-:Y:S04]  /*4100*/  STL [R1+0x142c], R6 ;  /* 0x00142c0601007387 */ /* 0x000fe80000100800 */
[----:B------:R0:W-:Y:S02]  /*4110*/  STL [R1+0xf0], R5 ;  /* 0x0000f00501007387 */ /* 0x0001e40000100800 */
[----:B0-----:R-:W-:Y:S02]  /*4120*/  IMAD R5, R4, 0x2, R5 ;  /* 0x0000000204057824 */ /* 0x001fe400078e0205 */
[----:B------:R-:W0:Y:S01]  /*4130*/  LDC R4, c[0x0][0x268] ;  /* 0x00009a00ff047b82 */ /* 0x000e220000000800 */
[-C--:B------:R-:W-:Y:S02]  /*4140*/  IADD3 R6, P1, R10, R0.reuse, RZ ;  /* 0x000000000a067210 */ /* 0x080fe40007f3e0ff */
[----:B------:R-:W-:-:S03]  /*4150*/  IADD3 R7, P2, R11, R0, RZ ;  /* 0x000000000b077210 */ /* 0x000fc60007f5e0ff */
        /* <DEDUP_REMOVED lines=27> */
[----:B------:R2:W-:Y:S02]  /*4310*/  STL [R1+0x1410], R6 ;  /* 0x0014100601007387 */ /* 0x0005e40000100800 */
[----:B------:R-:W3:Y:S02]  /*4320*/  LDC R13, c[0x0][0x268] ;  /* 0x00009a00ff0d7b82 */ /* 0x000ee40000000800 */
        /* <DEDUP_REMOVED lines=9> */
[----:B------:R4:W-:Y:S01]  /*43c0*/  STL [R1+0x1404], R7 ;  /* 0x0014040701007387 */ /* 0x0009e20000100800 */
[----:B--2---:R-:W-:-:S05]  /*43d0*/  IADD3 R6, P3, R18, R0, RZ ;  /* 0x0000000012067210 */ /* 0x004fca0007f7e0ff */
[----:B------:R2:W-:Y:S01]  /*43e0*/  STL [R1+0x1408], R6 ;  /* 0x0014080601007387 */ /* 0x0005e20000100800 */
[----:B----4-:R-:W-:-:S03]  /*43f0*/  LEA.HI.X.SX32 R7, R17, R2, 0x1, P2 ;  /* 0x0000000211077211 */ /* 0x010fc600010f0eff */
[----:B------:R0:W-:Y:S01]  /*4400*/  STL [R1+0xd4], R5 ;  /* 0x0000d40501007387 */ /* 0x0001e20000100800 */
[----:B--2---:R-:W-:Y:S01]  /*4410*/  LEA.HI.X.SX32 R6, R16, R2, 0x1, P1 ;  /* 0x0000000210067211 */ /* 0x004fe200008f0eff */
[----:B0-----:R-:W-:-:S04]  /*4420*/  IMAD R5, R4, 0x2, R5 ;  /* 0x0000000204057824 */ /* 0x001fc800078e0205 */
[----:B------:R0:W-:Y:S01]  /*4430*/  STL [R1+0x13f8], R6 ;  /* 0x0013f80601007387 */ /* 0x0001e20000100800 */
[----:B------:R-:W-:-:S03]  /*4440*/  IADD3 R4, P1, R19, R0, RZ ;  /* 0x0000000013047210 */ /* 0x000fc60007f3e0ff */
[----:B------:R-:W-:Y:S01]  /*4450*/  STL [R1+0x13f4], R7 ;  /* 0x0013f40701007387 */ /* 0x000fe20000100800 */
[----:B0-----:R-:W-:-:S05]  /*4460*/  LEA.HI.X.SX32 R6, R18, R2, 0x1, P3 ;  /* 0x0000000212067211 */ /* 0x001fca00018f0eff */
[----:B------:R0:W-:Y:S04]  /*4470*/  STL [R1+0x13e4], R6 ;  /* 0x0013e40601007387 */ /* 0x0001e80000100800 */
[----:B------:R2:W-:Y:S04]  /*4480*/  STL [R1+0x13e8], R4 ;  /* 0x0013e80401007387 */ /* 0x0005e80000100800 */
[----:B------:R1:W-:Y:S01]  /*4490*/  STL [R1+0xc0], R5 ;  /* 0x0000c00501007387 */ /* 0x0003e20000100800 */
[----:B0-----:R-:W-:-:S03]  /*44a0*/  IADD3 R6, P2, R20, R0, RZ ;  /* 0x0000000014067210 */ /* 0x001fc60007f5e0ff */
[----:B--2---:R-:W2:Y:S01]  /*44b0*/  LDL.LU R4, [R1+0x10] ;  /* 0x0000100001047983 */ /* 0x004ea20000300800 */
[----:B-1----:R-:W-:Y:S02]  /*44c0*/  IMAD R5, R29, 0x2, R5 ;  /* 0x000000021d057824 */ /* 0x002fe400078e0205 */
[----:B------:R-:W0:Y:S01]  /*44d0*/  LDC R29, c[0x0][0x268] ;  /* 0x00009a00ff1d7b82 */ /* 0x000e220000000800 */
[----:B------:R1:W-:Y:S02]  /*44e0*/  STL [R1+0x13ec], R6 ;  /* 0x0013ec0601007387 */ /* 0x0003e40000100800 */
[----:B-1----:R-:W-:-:S05]  /*44f0*/  IADD3 R6, P3, R21, R0, RZ ;  /* 0x0000000015067210 */ /* 0x002fca0007f7e0ff */
[----:B------:R1:W-:Y:S04]  /*4500*/  STL [R1+0x13f0], R6 ;  /* 0x0013f00601007387 */ /* 0x0003e80000100800 */
[----:B------:R0:W-:Y:S01]  /*4510*/  STL [R1+0xbc], R5 ;  /* 0x0000bc0501007387 */ /* 0x0001e20000100800 */
[-C--:B------:R-:W-:Y:S02]  /*4520*/  LEA.HI.X.SX32 R7, R20, R2.reuse, 0x1, P2 ;  /* 0x0000000214077211 */ /* 0x080fe400010f0eff */
[-C--:B-1----:R-:W-:Y:S01]  /*4530*/  LEA.HI.X.SX32 R6, R19, R2.reuse, 0x1, P1 ;  /* 0x0000000213067211 */ /* 0x082fe200008f0eff */
[----:B0-----:R-:W-:Y:S02]  /*4540*/  IMAD R5, R29, 0x2, R5 ;  /* 0x000000021d057824 */ /* 0x001fe400078e0205 */
[----:B------:R-:W0:Y:S02]  /*4550*/  LDC R29, c[0x0][0x268] ;  /* 0x00009a00ff1d7b82 */ /* 0x000e240000000800 */
[----:B------:R1:W-:Y:S04]  /*4560*/  STL [R1+0x13e0], R6 ;  /* 0x0013e00601007387 */ /* 0x0003e80000100800 */
[----:B------:R4:W-:Y:S01]  /*4570*/  STL [R1+0x13dc], R7 ;  /* 0x0013dc0701007387 */ /* 0x0009e20000100800 */
[----:B-1----:R-:W-:-:S05]  /*4580*/  LEA.HI.X.SX32 R6, R21, R2, 0x1, P3 ;  /* 0x0000000215067211 */ /* 0x002fca00018f0eff */
[----:B------:R1:W-:Y:S01]  /*4590*/  STL [R1+0x13cc], R6 ;  /* 0x0013cc0601007387 */ /* 0x0003e20000100800 */
[----:B----4-:R-:W-:-:S03]  /*45a0*/  IADD3 R7, P2, R23, R0, RZ ;  /* 0x0000000017077210 */ /* 0x010fc60007f5e0ff */
[----:B------:R-:W-:Y:S01]  /*45b0*/  STL [R1+0xac], R5 ;  /* 0x0000ac0501007387 */ /* 0x000fe20000100800 */
[----:B-1----:R-:W-:-:S05]  /*45c0*/  IADD3 R6, P1, R22, R0, RZ ;  /* 0x0000000016067210 */ /* 0x002fca0007f3e0ff */
[----:B------:R1:W-:Y:S04]  /*45d0*/  STL [R1+0x13d0], R6 ;  /* 0x0013d00601007387 */ /* 0x0003e80000100800 */
[----:B------:R0:W-:Y:S01]  /*45e0*/  STL [R1+0x13d4], R7 ;  /* 0x0013d40701007387 */ /* 0x0001e20000100800 */
[----:B-1----:R-:W-:Y:S01]  /*45f0*/  IADD3 R6, P3, R24, R0, RZ ;  /* 0x0000000018067210 */ /* 0x002fe20007f7e0ff */
[----:B0-----:R-:W-:Y:S02]  /*4600*/  IMAD R7, R29, 0x2, R5 ;  /* 0x000000021d077824 */ /* 0x001fe400078e0205 */
[----:B------:R-:W4:Y:S04]  /*4610*/  LDL.LU R5, [R1+0x24] ;  /* 0x0000240001057983 */ /* 0x000f280000300800 */
[----:B------:R0:W-:Y:S04]  /*4620*/  STL [R1+0x13d8], R6 ;  /* 0x0013d80601007387 */ /* 0x0001e80000100800 */
[----:B------:R-:W5:Y:S04]  /*4630*/  LDL.LU R28, [R1+0x20] ;  /* 0x00002000011c7983 */ /* 0x000f680000300800 */
[----:B------:R-:W5:Y:S01]  /*4640*/  LDL.LU R29, [R1+0x1c] ;  /* 0x00001c00011d7983 */ /* 0x000f620000300800 */
[----:B0-----:R-:W0:Y:S03]  /*4650*/  LDC R6, c[0x0][0x268] ;  /* 0x00009a00ff067b82 */ /* 0x001e260000000800 */
[----:B------:R0:W-:Y:S01]  /*4660*/  STL [R1+0xa8], R7 ;  /* 0x0000a80701007387 */ /* 0x0001e20000100800 */
[----:B------:R-:W-:-:S02]  /*4670*/  LEA.HI.X.SX32 R10, R22, R2, 0x1, P1 ;  /* 0x00000002160a7211 */ /* 0x000fc400008f0eff */
[-C--:B------:R-:W-:Y:S02]  /*4680*/  LEA.HI.X.SX32 R9, R23, R2.reuse, 0x1, P2 ;  /* 0x0000000217097211 */ /* 0x080fe400010f0eff */
[----:B------:R-:W-:Y:S01]  /*4690*/  LEA.HI.X.SX32 R8, R24, R2, 0x1, P3 ;  /* 0x0000000218087211 */ /* 0x000fe200018f0eff */
[----:B------:R-:W-:Y:S01]  /*46a0*/  STL [R1+0x13c8], R10 ;  /* 0x0013c80a01007387 */ /* 0x000fe20000100800 */
[----:B0-----:R-:W-:Y:S02]  /*46b0*/  IMAD R7, R6, 0x2, R7 ;  /* 0x0000000206077824 */ /* 0x001fe400078e0207 */
[----:B------:R-:W0:Y:S01]  /*46c0*/  LDC R6, c[0x0][0x268] ;  /* 0x00009a00ff067b82 */ /* 0x000e220000000800 */
[----:B------:R1:W-:Y:S04]  /*46d0*/  STL [R1+0x13c4], R9 ;  /* 0x0013c40901007387 */ /* 0x0003e80000100800 */
[----:B------:R3:W-:Y:S01]  /*46e0*/  STL [R1+0x13b4], R8 ;  /* 0x0013b40801007387 */ /* 0x0007e20000100800 */
[----:B-1----:R-:W-:-:S02]  /*46f0*/  IADD3 R9, P2, R26, R0, RZ ;  /* 0x000000001a097210 */ /* 0x002fc40007f5e0ff */
[-C--:B---3--:R-:W-:Y:S01]  /*4700*/  IADD3 R8, P1, R25, R0.reuse, RZ ;  /* 0x0000000019087210 */ /* 0x088fe20007f3e0ff */
[----:B------:R-:W-:Y:S04]  /*4710*/  STL [R1+0x94], R7 ;  /* 0x0000940701007387 */ /* 0x000fe80000100800 */
[----:B------:R1:W-:Y:S04]  /*4720*/  STL [R1+0x13b8], R8 ;  /* 0x0013b80801007387 */ /* 0x0003e80000100800 */
[----:B------:R0:W-:Y:S01]  /*4730*/  STL [R1+0x13bc], R9 ;  /* 0x0013bc0901007387 */ /* 0x0001e20000100800 */
[----:B-1----:R-:W-:Y:S01]  /*4740*/  IADD3 R8, P3, R27, R0, RZ ;  /* 0x000000001b087210 */ /* 0x002fe20007f7e0ff */
[----:B0-----:R-:W-:Y:S01]  /*4750*/  IMAD R9, R6, 0x2, R7 ;  /* 0x0000000206097824 */ /* 0x001fe200078e0207 */
[----:B------:R-:W-:-:S03]  /*4760*/  LEA.HI.X.SX32 R7, R25, R2, 0x1, P1 ;  /* 0x0000000219077211 */ /* 0x000fc600008f0eff */
[----:B------:R0:W-:Y:S01]  /*4770*/  STL [R1+0x13c0], R8 ;  /* 0x0013c00801007387 */ /* 0x0001e20000100800 */
[----:B------:R-:W-:-:S03]  /*4780*/  LEA.HI.X.SX32 R6, R26, R2, 0x1, P2 ;  /* 0x000000021a067211 */ /* 0x000fc600010f0eff */
[----:B------:R-:W3:Y:S04]  /*4790*/  LDL.LU R12, [R1+0x30] ;  /* 0x00003000010c7983 */ /* 0x000ee80000300800 */
[----:B------:R1:W-:Y:S01]  /*47a0*/  STL [R1+0x13b0], R7 ;  /* 0x0013b00701007387 */ /* 0x0003e20000100800 */
[----:B0-----:R-:W0:Y:S03]  /*47b0*/  LDC R8, c[0x0][0x268] ;  /* 0x00009a00ff087b82 */ /* 0x001e260000000800 */
[----:B------:R-:W-:Y:S04]  /*47c0*/  STL [R1+0xa4], R9 ;  /* 0x0000a40901007387 */ /* 0x000fe80000100800 */
[----:B------:R0:W-:Y:S01]  /*47d0*/  STL [R1+0x13ac], R6 ;  /* 0x0013ac0601007387 */ /* 0x0001e20000100800 */
[----:B-1----:R-:W1:Y:S03]  /*47e0*/  LDC R7, c[0x0][0x268] ;  /* 0x00009a00ff077b82 */ /* 0x002e660000000800 */
[----:B------:R-:W3:Y:S04]  /*47f0*/  LDL.LU R11, [R1+0x2c] ;  /* 0x00002c00010b7983 */ /* 0x000ee80000300800 */
[----:B------:R-:W3:Y:S01]  /*4800*/  LDL.LU R10, [R1+0x28] ;  /* 0x00002800010a7983 */ /* 0x000ee20000300800 */
[----:B0-----:R-:W-:-:S02]  /*4810*/  IMAD R14, R8, 0x2, R9 ;  /* 0x00000002080e7824 */ /* 0x001fc400078e0209 */
[----:B------:R-:W0:Y:S01]  /*4820*/  LDC R8, c[0x0][0x268] ;  /* 0x00009a00ff087b82 */ /* 0x000e220000000800 */
[C-C-:B-1----:R-:W-:Y:S02]  /*4830*/  IMAD R6, R7.reuse, 0x2, R27.reuse ;  /* 0x0000000207067824 */ /* 0x142fe400078e021b */
[----:B------:R-:W-:Y:S02]  /*4840*/  IMAD R7, R7, 0x2, R27 ;  /* 0x0000000207077824 */ /* 0x000fe400078e021b */
[----:B------:R-:W-:Y:S01]  /*4850*/  IMAD R6, R13, 0x2, R6 ;  /* 0x000000020d067824 */ /* 0x000fe200078e0206 */
[----:B------:R-:W-:Y:S02]  /*4860*/  LEA.HI.X.SX32 R13, R27, R2, 0x1, P3 ;  /* 0x000000021b0d7211 */ /* 0x000fe400018f0eff */
[----:B------:R-:W-:-:S03]  /*4870*/  IADD3 R15, P1, R7, R0, RZ ;  /* 0x00000000070f7210 */ /* 0x000fc60007f3e0ff */
[----:B------:R1:W-:Y:S04]  /*4880*/  STL [R1+0x139c], R13 ;  /* 0x00139c0d01007387 */ /* 0x0003e80000100800 */
[----:B------:R0:W-:Y:S01]  /*4890*/  STL [R1+0x13a0], R15 ;  /* 0x0013a00f01007387 */ /* 0x0001e20000100800 */
[----:B-1----:R-:W-:Y:S01]  /*48a0*/  IADD3 R13, P2, R6, R0, RZ ;  /* 0x00000000060d7210 */ /* 0x002fe20007f5e0ff */
[----:B0-----:R-:W-:Y:S01]  /*48b0*/  IMAD R15, R8, 0x2, R14 ;  /* 0x00000002080f7824 */ /* 0x001fe200078e020e */
[----:B------:R-:W-:-:S03]  /*48c0*/  LEA.HI.X.SX32 R8, R7, R2, 0x1, P1 ;  /* 0x0000000207087211 */ /* 0x000fc600008f0eff */
[----:B------:R-:W-:Y:S01]  /*48d0*/  STL [R1+0x13a4], R13 ;  /* 0x0013a40d01007387 */ /* 0x000fe20000100800 */
[----:B------:R-:W-:Y:S02]  /*48e0*/  LEA.HI.X.SX32 R7, R6, R2, 0x1, P2 ;  /* 0x0000000206077211 */ /* 0x000fe400010f0eff */
[----:B------:R-:W0:Y:S01]  /*48f0*/  LDC R6, c[0x0][0x268] ;  /* 0x00009a00ff067b82 */ /* 0x000e220000000800 */
[----:B------:R-:W-:Y:S01]  /*4900*/  STL [R1+0x15a8], R14 ;  /* 0x0015a80e01007387 */ /* 0x000fe20000100800 */
[----:B--2---:R-:W-:-:S04]  /*4910*/  IADD3 R9, P3, R4, R0, RZ ;  /* 0x0000000004097210 */ /* 0x004fc80007f7e0ff */
[----:B------:R-:W-:Y:S01]  /*4920*/  LEA.HI.X.SX32 R4, R4, R2, 0x1, P3 ;  /* 0x0000000204047211 */ /* 0x000fe200018f0eff */
[----:B------:R1:W-:Y:S04]  /*4930*/  STL [R1+0x13a8], R9 ;  /* 0x0013a80901007387 */ /* 0x0003e80000100800 */
[----:B------:R-:W-:Y:S04]  /*4940*/  STL [R1+0x1398], R8 ;  /* 0x0013980801007387 */ /* 0x000fe80000100800 */
[----:B------:R2:W-:Y:S04]  /*4950*/  STL [R1+0x1394], R7 ;  /* 0x0013940701007387 */ /* 0x0005e80000100800 */
[----:B-1----:R-:W3:Y:S04]  /*4960*/  LDL.LU R9, [R1+0x3c] ;  /* 0x00003c0001097983 */ /* 0x002ee80000300800 */
[----:B------:R1:W-:Y:S04]  /*4970*/  STL [R1+0x1384], R4 ;  /* 0x0013840401007387 */ /* 0x0003e80000100800 */
[----:B--2---:R-:W2:Y:S04]  /*4980*/  LDL.LU R7, [R1+0x38] ;  /* 0x0000380001077983 */ /* 0x004ea80000300800 */
[----:B-1----:R-:W2:Y:S01]  /*4990*/  LDL.LU R4, [R1+0x34] ;  /* 0x0000340001047983 */ /* 0x002ea20000300800 */
[----:B0-----:R-:W-:-:S02]  /*49a0*/  IMAD R8, R6, 0x2, R15 ;  /* 0x0000000206087824 */ /* 0x001fc400078e020f */
[----:B------:R-:W0:Y:S01]  /*49b0*/  LDC R6, c[0x0][0x268] ;  /* 0x00009a00ff067b82 */ /* 0x000e220000000800 */
[----:B------:R4:W-:Y:S01]  /*49c0*/  STL [R1+0x15ac], R15 ;  /* 0x0015ac0f01007387 */ /* 0x0009e20000100800 */
[----:B0-----:R-:W-:Y:S01]  /*49d0*/  IMAD R16, R6, 0x2, R8 ;  /* 0x0000000206107824 */ /* 0x001fe200078e0208 */
[----:B----4-:R-:W-:-:S04]  /*49e0*/  IADD3 R15, P1, R5, R0, RZ ;  /* 0x00000000050f7210 */ /* 0x010fc80007f3e0ff */
[----:B------:R-:W-:Y:S02]  /*49f0*/  LEA.HI.X.SX32 R6, R5, R2, 0x1, P1 ;  /* 0x0000000205067211 */ /* 0x000fe400008f0eff */
[-C--:B-----5:R-:W-:Y:S01]  /*4a00*/  IADD3 R14, P2, R28, R0.reuse, RZ ;  /* 0x000000001c0e7210 */ /* 0x0a0fe20007f5e0ff */
[----:B------:R-:W-:Y:S01]  /*4a10*/  STL [R1+0x1388], R15 ;  /* 0x0013880f01007387 */ /* 0x000fe20000100800 */
[----:B------:R-:W-:-:S03]  /*4a20*/  IADD3 R13, P3, R29, R0, RZ ;  /* 0x000000001d0d7210 */ /* 0x000fc60007f7e0ff */
[----:B------:R-:W-:Y:S01]  /*4a30*/  STL [R1+0x138c], R14 ;  /* 0x00138c0e01007387 */ /* 0x000fe20000100800 */
[----:B------:R-:W-:-:S03]  /*4a40*/  LEA.HI.X.SX32 R5, R28, R2, 0x1, P2 ;  /* 0x000000021c057211 */ /* 0x000fc600010f0eff */
[----:B------:R0:W-:Y:S04]  /*4a50*/  STL [R1+0x15a0], R8 ;  /* 0x0015a00801007387 */ /* 0x0001e80000100800 */
[----:B------:R-:W-:Y:S04]  /*4a60*/  STL [R1+0x1390], R13 ;  /* 0x0013900d01007387 */ /* 0x000fe80000100800 */
[----:B------:R1:W-:Y:S01]  /*4a70*/  STL [R1+0x1380], R6 ;  /* 0x0013800601007387 */ /* 0x0003e20000100800 */
[----:B0-----:R-:W-:-:S03]  /*4a80*/  LEA.HI.X.SX32 R8, R29, R2, 0x1, P3 ;  /* 0x000000021d087211 */ /* 0x001fc600018f0eff */
[----:B------:R0:W-:Y:S01]  /*4a90*/  STL [R1+0x137c], R5 ;  /* 0x00137c0501007387 */ /* 0x0001e20000100800 */
[----:B-1----:R-:W1:Y:S03]  /*4aa0*/  LDC R6, c[0x0][0x268] ;  /* 0x00009a00ff067b82 */ /* 0x002e660000000800 */
[----:B0-----:R-:W4:Y:S04]  /*4ab0*/  LDL.LU R5, [R1+0x48] ;  /* 0x0000480001057983 */ /* 0x001f280000300800 */
[----:B------:R0:W-:Y:S04]  /*4ac0*/  STL [R1+0x136c], R8 ;  /* 0x00136c0801007387 */ /* 0x0001e80000100800 */
[----:B------:R-:W5:Y:S04]  /*4ad0*/  LDL.LU R28, [R1+0x44] ;  /* 0x00004400011c7983 */ /* 0x000f680000300800 */
[----:B------:R-:W5:Y:S04]  /*4ae0*/  LDL.LU R29, [R1+0x40] ;  /* 0x00004000011d7983 */ /* 0x000f680000300800 */
[----:B------:R-:W-:Y:S01]  /*4af0*/  STL [R1+0x15a4], R16 ;  /* 0x0015a41001007387 */ /* 0x000fe20000100800 */
[----:B-1----:R-:W-:-:S02]  /*4b00*/  IMAD R17, R6, 0x2, R16 ;  /* 0x0000000206117824 */ /* 0x002fc400078e0210 */
[----:B------:R-:W1:Y:S01]  /*4b10*/  LDC R6, c[0x0][0x268] ;  /* 0x00009a00ff067b82 */ /* 0x000e620000000800 */
[----:B---3--:R-:W-:-:S04]  /*4b20*/  IADD3 R14, P1, R12, R0, RZ ;  /* 0x000000000c0e7210 */ /* 0x008fc80007f3e0ff */
[----:B------:R-:W-:Y:S01]  /*4b30*/  LEA.HI.X.SX32 R12, R12, R2, 0x1, P1 ;  /* 0x000000020c0c7211 */ /* 0x000fe200008f0eff */
[----:B------:R-:W-:Y:S01]  /*4b40*/  STL [R1+0x1370], R14 ;  /* 0x0013700e01007387 */ /* 0x000fe20000100800 */
[-C--:B------:R-:W-:Y:S02]  /*4b50*/  IADD3 R13, P2, R11, R0.reuse, RZ ;  /* 0x000000000b0d7210 */ /* 0x080fe40007f5e0ff */
[----:B0-----:R-:W-:-:S03]  /*4b60*/  IADD3 R8, P3, R10, R0, RZ ;  /* 0x000000000a087210 */ /* 0x001fc60007f7e0ff */
[----:B------:R-:W-:Y:S01]  /*4b70*/  STL [R1+0x1374], R13 ;  /* 0x0013740d01007387 */ /* 0x000fe20000100800 */
[----:B------:R-:W-:-:S03]  /*4b80*/  LEA.HI.X.SX32 R11, R11, R2, 0x1, P2 ;  /* 0x000000020b0b7211 */ /* 0x000fc600010f0eff */
[----:B------:R-:W-:Y:S04]  /*4b90*/  STL [R1+0x15b0], R17 ;  /* 0x0015b01101007387 */ /* 0x000fe80000100800 */
[----:B------:R0:W-:Y:S04]  /*4ba0*/  STL [R1+0x1378], R8 ;  /* 0x0013780801007387 */ /* 0x0001e80000100800 */
[----:B------:R-:W-:Y:S01]  /*4bb0*/  STL [R1+0x1368], R12 ;  /* 0x0013680c01007387 */ /* 0x000fe20000100800 */
[----:B0-----:R-:W-:-:S03]  /*4bc0*/  LEA.HI.X.SX32 R8, R10, R2, 0x1, P3 ;  /* 0x000000020a087211 */ /* 0x001fc600018f0eff */
[----:B------:R0:W-:Y:S01]  /*4bd0*/  STL [R1+0x1364], R11 ;  /* 0x0013640b01007387 */ /* 0x0001e20000100800 */
[----:B------:R-:W3:Y:S03]  /*4be0*/  LDC R10, c[0x0][0x268] ;  /* 0x00009a00ff0a7b82 */ /* 0x000ee60000000800 */
[----:B------:R-:W5:Y:S04]  /*4bf0*/  LDL.LU R22, [R1+0x54] ;  /* 0x0000540001167983 */ /* 0x000f680000300800 */
[----:B------:R2:W-:Y:S04]  /*4c00*/  STL [R1+0x1354], R8 ;  /* 0x0013540801007387 */ /* 0x0005e80000100800 */
[----:B0-----:R-:W5:Y:S04]  /*4c10*/  LDL.LU R11, [R1+0x50] ;  /* 0x00005000010b7983 */ /* 0x001f680000300800 */
[----:B------:R-:W5:Y:S01]  /*4c20*/  LDL.LU R13, [R1+0x4c] ;  /* 0x00004c00010d7983 */ /* 0x000f620000300800 */
[----:B-1----:R-:W-:-:S04]  /*4c30*/  IMAD R6, R6, 0x2, R17 ;  /* 0x0000000206067824 */ /* 0x002fc800078e0211 */
[----:B---3--:R-:W-:Y:S02]  /*4c40*/  IMAD R18, R10, 0x2, R6 ;  /* 0x000000020a127824 */ /* 0x008fe400078e0206 */
[----:B------:R-:W0:Y:S01]  /*4c50*/  LDC R10, c[0x0][0x268] ;  /* 0x00009a00ff0a7b82 */ /* 0x000e220000000800 */
[----:B------:R1:W-:Y:S01]  /*4c60*/  STL [R1+0x159c], R6 ;  /* 0x00159c0601007387 */ /* 0x0003e20000100800 */
[----:B0-----:R-:W-:Y:S01]  /*4c70*/  IMAD R19, R10, 0x2, R18 ;  /* 0x000000020a137824 */ /* 0x001fe200078e0212 */
[-C--:B------:R-:W-:Y:S02]  /*4c80*/  IADD3 R12, P1, R9, R0.reuse, RZ ;  /* 0x00000000090c7210 */ /* 0x080fe40007f3e0ff */
[----:B--2---:R-:W-:-:S03]  /*4c90*/  IADD3 R8, P2, R7, R0, RZ ;  /* 0x0000000007087210 */ /* 0x004fc60007f5e0ff */
[----:B------:R0:W-:Y:S01]  /*4ca0*/  STL [R1+0x1358], R12 ;  /* 0x0013580c01007387 */ /* 0x0001e20000100800 */
[----:B-1----:R-:W-:-:S03]  /*4cb0*/  IADD3 R6, P3, R4, R0, RZ ;  /* 0x0000000004067210 */ /* 0x002fc60007f7e0ff */
[----:B------:R1:W-:Y:S01]  /*4cc0*/  STL [R1+0x135c], R8 ;  /* 0x00135c0801007387 */ /* 0x0003e20000100800 */
[----:B------:R-:W-:-:S03]  /*4cd0*/  LEA.HI.X.SX32 R7, R7, R2, 0x1, P2 ;  /* 0x0000000207077211 */ /* 0x000fc600010f0eff */
[----:B------:R-:W-:Y:S01]  /*4ce0*/  STL [R1+0x15b4], R18 ;  /* 0x0015b41201007387 */ /* 0x000fe20000100800 */
[----:B0-----:R-:W0:Y:S03]  /*4cf0*/  LDC R12, c[0x0][0x268] ;  /* 0x00009a00ff0c7b82 */ /* 0x001e260000000800 */
[----:B------:R2:W-:Y:S01]  /*4d00*/  STL [R1+0x1360], R6 ;  /* 0x0013600601007387 */ /* 0x0005e20000100800 */
[----:B-1----:R-:W-:-:S04]  /*4d10*/  LEA.HI.X.SX32 R8, R9, R2, 0x1, P1 ;  /* 0x0000000209087211 */ /* 0x002fc800008f0eff */
[----:B------:R-:W1:Y:S01]  /*4d20*/  LDC R9, c[0x0][0x268] ;  /* 0x00009a00ff097b82 */ /* 0x000e620000000800 */
[----:B------:R-:W-:Y:S01]  /*4d30*/  STL [R1+0x1350], R8 ;  /* 0x0013500801007387 */ /* 0x000fe20000100800 */
[----:B--2---:R-:W-:-:S03]  /*4d40*/  LEA.HI.X.SX32 R6, R4, R2, 0x1, P3 ;  /* 0x0000000204067211 */ /* 0x004fc600018f0eff */
[----:B------:R2:W-:Y:S04]  /*4d50*/  STL [R1+0x134c], R7 ;  /* 0x00134c0701007387 */ /* 0x0005e80000100800 */
[----:B------:R-:W3:Y:S04]  /*4d60*/  LDL.LU R4, [R1+0x60] ;  /* 0x0000600001047983 */ /* 0x000ee80000300800 */
[----:B------:R5:W-:Y:S04]  /*4d70*/  STL [R1+0x133c], R6 ;  /* 0x00133c0601007387 */ /* 0x000be80000100800 */
[----:B------:R-:W3:Y:S04]  /*4d80*/  LDL.LU R10, [R1+0x5c] ;  /* 0x00005c00010a7983 */ /* 0x000ee80000300800 */
[----:B--2---:R-:W2:Y:S01]  /*4d90*/  LDL.LU R7, [R1+0x58] ;  /* 0x0000580001077983 */ /* 0x004ea20000300800 */
[----:B-1----:R-:W-:-:S03]  /*4da0*/  IMAD R9, R9, 0x2, R19 ;  /* 0x0000000209097824 */ /* 0x002fc600078e0213 */
[----:B------:R-:W-:Y:S01]  /*4db0*/  STL [R1+0x15b8], R19 ;  /* 0x0015b81301007387 */ /* 0x000fe20000100800 */
[----:B0-----:R-:W-:Y:S02]  /*4dc0*/  IMAD R20, R12, 0x2, R9 ;  /* 0x000000020c147824 */ /* 0x001fe400078e0209 */
[----:B------:R-:W0:Y:S01]  /*4dd0*/  LDC R12, c[0x0][0x268] ;  /* 0x00009a00ff0c7b82 */ /* 0x000e220000000800 */
[-C--:B----4-:R-:W-:Y:S02]  /*4de0*/  IADD3 R14, P1, R5, R0.reuse, RZ ;  /* 0x00000000050e7210 */ /* 0x090fe40007f3e0ff */
[----:B-----5:R-:W-:-:S03]  /*4df0*/  IADD3 R8, P2, R28, R0, RZ ;  /* 0x000000001c087210 */ /* 0x020fc60007f5e0ff */
[----:B------:R-:W-:Y:S01]  /*4e00*/  STL [R1+0x1340], R14 ;  /* 0x0013400e01007387 */ /* 0x000fe20000100800 */
[----:B------:R-:W-:-:S03]  /*4e10*/  IADD3 R6, P3, R29, R0, RZ ;  /* 0x000000001d067210 */ /* 0x000fc60007f7e0ff */
[----:B------:R1:W-:Y:S04]  /*4e20*/  STL [R1+0x1344], R8 ;  /* 0x0013440801007387 */ /* 0x0003e80000100800 */
[----:B------:R-:W-:Y:S04]  /*4e30*/  STL [R1+0x15bc], R9 ;  /* 0x0015bc0901007387 */ /* 0x000fe80000100800 */
[----:B------:R4:W-:Y:S01]  /*4e40*/  STL [R1+0x1348], R6 ;  /* 0x0013480601007387 */ /* 0x0009e20000100800 */
[-C--:B-1----:R-:W-:Y:S02]  /*4e50*/  LEA.HI.X.SX32 R8, R5, R2.reuse, 0x1, P1 ;  /* 0x0000000205087211 */ /* 0x082fe400008f0eff */
[----:B------:R-:W-:-:S03]  /*4e60*/  LEA.HI.X.SX32 R5, R28, R2, 0x1, P2 ;  /* 0x000000021c057211 */ /* 0x000fc600010f0eff */
[----:B------:R-:W-:Y:S01]  /*4e70*/  STL [R1+0x1338], R8 ;  /* 0x0013380801007387 */ /* 0x000fe20000100800 */
[----:B----4-:R-:W-:-:S03]  /*4e80*/  LEA.HI.X.SX32 R6, R29, R2, 0x1, P3 ;  /* 0x000000021d067211 */ /* 0x010fc600018f0eff */
[----:B------:R1:W-:Y:S04]  /*4e90*/  STL [R1+0x1334], R5 ;  /* 0x0013340501007387 */ /* 0x0003e80000100800 */
[----:B-1----:R-:W4:Y:S04]  /*4ea0*/  LDL.LU R5, [R1+0x6c] ;  /* 0x00006c0001057983 */ /* 0x002f280000300800 */
[----:B------:R1:W-:Y:S04]  /*4eb0*/  STL [R1+0x1324], R6 ;  /* 0x0013240601007387 */ /* 0x0003e80000100800 */
[----:B------:R-:W5:Y:S01]  /*4ec0*/  LDL.LU R28, [R1+0x68] ;  /* 0x00006800011c7983 */ /* 0x000f620000300800 */
[----:B0-----:R-:W-:-:S02]  /*4ed0*/  IMAD R21, R12, 0x2, R20 ;  /* 0x000000020c157824 */ /* 0x001fc400078e0214 */
[----:B------:R-:W0:Y:S01]  /*4ee0*/  LDC R12, c[0x0][0x268] ;  /* 0x00009a00ff0c7b82 */ /* 0x000e220000000800 */
[----:B------:R-:W5:Y:S04]  /*4ef0*/  LDL.LU R29, [R1+0x64] ;  /* 0x00006400011d7983 */ /* 0x000f680000300800 */
[----:B------:R-:W-:Y:S01]  /*4f00*/  STL [R1+0x15c0], R20 ;  /* 0x0015c01401007387 */ /* 0x000fe20000100800 */
[-C--:B------:R-:W-:Y:S02]  /*4f10*/  IADD3 R9, P1, R22, R0.reuse, RZ ;  /* 0x0000000016097210 */ /* 0x080fe40007f3e0ff */
[----:B------:R-:W-:-:S03]  /*4f20*/  IADD3 R8, P2, R11, R0, RZ ;  /* 0x000000000b087210 */ /* 0x000fc60007f5e0ff */
[----:B------:R-:W-:Y:S01]  /*4f30*/  STL [R1+0x1328], R9 ;  /* 0x0013280901007387 */ /* 0x000fe20000100800 */
[----:B-1----:R-:W-:-:S03]  /*4f40*/  IADD3 R6, P3, R13, R0, RZ ;  /* 0x000000000d067210 */ /* 0x002fc60007f7e0ff */
[----:B------:R1:W-:Y:S04]  /*4f50*/  STL [R1+0x132c], R8 ;  /* 0x00132c0801007387 */ /* 0x0003e80000100800 */
[----:B------:R-:W-:Y:S04]  /*4f60*/  STL [R1+0x15c4], R21 ;  /* 0x0015c41501007387 */ /* 0x000fe80000100800 */
[----:B------:R0:W-:Y:S01]  /*4f70*/  STL [R1+0x1330], R6 ;  /* 0x0013300601007387 */ /* 0x0001e20000100800 */
[----:B-1----:R-:W-:-:S05]  /*4f80*/  LEA.HI.X.SX32 R8, R22, R2, 0x1, P1 ;  /* 0x0000000216087211 */ /* 0x002fca00008f0eff */
[----:B------:R1:W-:Y:S01]  /*4f90*/  STL [R1+0x1320], R8 ;  /* 0x0013200801007387 */ /* 0x0003e20000100800 */
[-C--:B0-----:R-:W-:Y:S02]  /*4fa0*/  LEA.HI.X.SX32 R6, R11, R2.reuse, 0x1, P2 ;  /* 0x000000020b067211 */ /* 0x081fe400010f0eff */
[----:B------:R-:W0:Y:S01]  /*4fb0*/  LDC R11, c[0x0][0x268] ;  /* 0x00009a00ff0b7b82 */ /* 0x000e220000000800 */
[----:B-1----:R-:W5:Y:S04]  /*4fc0*/  LDL.LU R8, [R1+0x78] ;  /* 0x0000780001087983 */ /* 0x002f680000300800 */
[----:B------:R1:W-:Y:S04]  /*4fd0*/  STL [R1+0x131c], R6 ;  /* 0x00131c0601007387 */ /* 0x0003e80000100800 */
[----:B------:R-:W5:Y:S04]  /*4fe0*/  LDL.LU R27, [R1+0x74] ;  /* 0x00007400011b7983 */ /* 0x000f680000300800 */
[----:B------:R-:W5:Y:S01]  /*4ff0*/  LDL.LU R26, [R1+0x70] ;  /* 0x00007000011a7983 */ /* 0x000f620000300800 */
[----:B------:R-:W-:Y:S01]  /*5000*/  IMAD R12, R12, 0x2, R21 ;  /* 0x000000020c0c7824 */ /* 0x000fe200078e0215 */
[----:B-1----:R-:W-:-:S05]  /*5010*/  LEA.HI.X.SX32 R6, R13, R2, 0x1, P3 ;  /* 0x000000020d067211 */ /* 0x002fca00018f0eff */
[----:B------:R-:W-:Y:S01]  /*5020*/  STL [R1+0x130c], R6 ;  /* 0x00130c0601007387 */ /* 0x000fe20000100800 */
[----:B0-----:R-:W-:Y:S02]  /*5030*/  IMAD R22, R11, 0x2, R12 ;  /* 0x000000020b167824 */ /* 0x001fe400078e020c */
[----:B------:R-:W0:Y:S01]  /*5040*/  LDC R11, c[0x0][0x268] ;  /* 0x00009a00ff0b7b82 */ /* 0x000e220000000800 */
[----:B------:R3:W-:Y:S01]  /*5050*/  STL [R1+0x15c8], R12 ;  /* 0x0015c80c01007387 */ /* 0x0007e20000100800 */
[----:B0-----:R-:W-:Y:S01]  /*5060*/  IMAD R23, R11, 0x2, R22 ;  /* 0x000000020b177824 */ /* 0x001fe200078e0216 */
[-C--:B---3--:R-:W-:Y:S02]  /*5070*/  IADD3 R12, P1, R4, R0.reuse, RZ ;  /* 0x00000000040c7210 */ /* 0x088fe40007f3e0ff */
[----:B------:R-:W-:-:S03]  /*5080*/  IADD3 R9, P2, R10, R0, RZ ;  /* 0x000000000a097210 */ /* 0x000fc60007f5e0ff */
[----:B------:R-:W-:Y:S01]  /*5090*/  STL [R1+0x1310], R12 ;  /* 0x0013100c01007387 */ /* 0x000fe20000100800 */
[----:B--2---:R-:W-:-:S03]  /*50a0*/  IADD3 R6, P3, R7, R0, RZ ;  /* 0x0000000007067210 */ /* 0x004fc60007f7e0ff */
[----:B------:R0:W-:Y:S04]  /*50b0*/  STL [R1+0x1314], R9 ;  /* 0x0013140901007387 */ /* 0x0001e80000100800 */
[----:B------:R-:W2:Y:S04]  /*50c0*/  LDL.LU R14, [R1+0x84] ;  /* 0x00008400010e7983 */ /* 0x000ea80000300800 */
[----:B------:R1:W-:Y:S04]  /*50d0*/  STL [R1+0x1318], R6 ;  /* 0x0013180601007387 */ /* 0x0003e80000100800 */
[----:B------:R-:W3:Y:S01]  /*50e0*/  LDL.LU R13, [R1+0x80] ;  /* 0x00008000010d7983 */ /* 0x000ee20000300800 */
[----:B0-----:R-:W-:-:S02]  /*50f0*/  LEA.HI.X.SX32 R9, R10, R2, 0x1, P2 ;  /* 0x000000020a097211 */ /* 0x001fc400010f0eff */
[-C--:B-1----:R-:W-:Y:S01]  /*5100*/  LEA.HI.X.SX32 R6, R4, R2.reuse, 0x1, P1 ;  /* 0x0000000204067211 */ /* 0x082fe200008f0eff */
[----:B------:R-:W-:Y:S01]  /*5110*/  STL [R1+0x15cc], R22 ;  /* 0x0015cc1601007387 */ /* 0x000fe20000100800 */
[----:B------:R-:W0:Y:S03]  /*5120*/  LDC R4, c[0x0][0x268] ;  /* 0x00009a00ff047b82 */ /* 0x000e260000000800 */
[----:B------:R1:W-:Y:S04]  /*5130*/  STL [R1+0x1308], R6 ;  /* 0x0013080601007387 */ /* 0x0003e80000100800 */
[----:B------:R-:W3:Y:S01]  /*5140*/  LDL.LU R10, [R1+0x7c] ;  /* 0x00007c00010a7983 */ /* 0x000ee20000300800 */
[----:B-1----:R-:W-:Y:S01]  /*5150*/  LEA.HI.X.SX32 R6, R7, R2, 0x1, P3 ;  /* 0x0000000207067211 */ /* 0x002fe200018f0eff */
[----:B0-----:R-:W-:-:S02]  /*5160*/  IMAD R7, R4, 0x2, R23 ;  /* 0x0000000204077824 */ /* 0x001fc400078e0217 */
[----:B------:R-:W0:Y:S01]  /*5170*/  LDC R4, c[0x0][0x268] ;  /* 0x00009a00ff047b82 */ /* 0x000e220000000800 */
[----:B------:R4:W-:Y:S04]  /*5180*/  STL [R1+0x1304], R9 ;  /* 0x0013040901007387 */ /* 0x0009e80000100800 */
[----:B------:R-:W-:Y:S04]  /*5190*/  STL [R1+0x15d0], R23 ;  /* 0x0015d01701007387 */ /* 0x000fe80000100800 */
[----:B------:R5:W-:Y:S01]  /*51a0*/  STL [R1+0x12f4], R6 ;  /* 0x0012f40601007387 */ /* 0x000be20000100800 */
[----:B0-----:R-:W-:-:S02]  /*51b0*/  IMAD R24, R4, 0x2, R7 ;  /* 0x0000000204187824 */ /* 0x001fc400078e0207 */
[----:B------:R-:W0:Y:S01]  /*51c0*/  LDC R4, c[0x0][0x268] ;  /* 0x00009a00ff047b82 */ /* 0x000e220000000800 */
[-C--:B----4-:R-:W-:Y:S02]  /*51d0*/  IADD3 R9, P1, R5, R0.reuse, RZ ;  /* 0x0000000005097210 */ /* 0x090fe40007f3e0ff */
[----:B-----5:R-:W-:-:S03]  /*51e0*/  IADD3 R6, P2, R28, R0, RZ ;  /* 0x000000001c067210 */ /* 0x020fc60007f5e0ff */
[----:B------:R-:W-:Y:S04]  /*51f0*/  STL [R1+0x12f8], R9 ;  /* 0x0012f80901007387 */ /* 0x000fe80000100800 */
[----:B------:R1:W-:Y:S04]  /*5200*/  STL [R1+0x12fc], R6 ;  /* 0x0012fc0601007387 */ /* 0x0003e80000100800 */
[----:B-1----:R-:W4:Y:S04]  /*5210*/  LDL.LU R6, [R1+0x90] ;  /* 0x0000900001067983 */ /* 0x002f280000300800 */
[----:B------:R-:W5:Y:S01]  /*5220*/  LDL.LU R15, [R1+0x8c] ;  /* 0x00008c00010f7983 */ /* 0x000f620000300800 */
[----:B------:R-:W-:-:S05]  /*5230*/  IADD3 R9, P3, R29, R0, RZ ;  /* 0x000000001d097210 */ /* 0x000fca0007f7e0ff */
[----:B------:R1:W-:Y:S04]  /*5240*/  STL [R1+0x1300], R9 ;  /* 0x0013000901007387 */ /* 0x0003e80000100800 */
[----:B------:R-:W5:Y:S04]  /*5250*/  LDL.LU R11, [R1+0x88] ;  /* 0x00008800010b7983 */ /* 0x000f680000300800 */
[----:B------:R0:W-:Y:S01]  /*5260*/  STL [R1+0x15d4], R7 ;  /* 0x0015d40701007387 */ /* 0x0001e20000100800 */
[-C--:B-1----:R-:W-:Y:S02]  /*5270*/  LEA.HI.X.SX32 R9, R5, R2.reuse, 0x1, P1 ;  /* 0x0000000205097211 */ /* 0x082fe400008f0eff */
[-C--:B------:R-:W-:Y:S01]  /*5280*/  LEA.HI.X.SX32 R5, R29, R2.reuse, 0x1, P3 ;  /* 0x000000021d057211 */ /* 0x080fe200018f0eff */
[----:B0-----:R-:W-:Y:S01]  /*5290*/  IMAD R25, R4, 0x2, R24 ;  /* 0x0000000204197824 */ /* 0x001fe200078e0218 */
[----:B------:R-:W0:Y:S01]  /*52a0*/  LDC R29, c[0x0][0x268] ;  /* 0x00009a00ff1d7b82 */ /* 0x000e220000000800 */
[----:B------:R-:W-:Y:S01]  /*52b0*/  LEA.HI.X.SX32 R7, R28, R2, 0x1, P2 ;  /* 0x000000021c077211 */ /* 0x000fe200010f0eff */
[----:B------:R-:W-:Y:S04]  /*52c0*/  STL [R1+0x12f0], R9 ;  /* 0x0012f00901007387 */ /* 0x000fe80000100800 */
[----:B------:R-:W-:Y:S04]  /*52d0*/  STL [R1+0x12ec], R7 ;  /* 0x0012ec0701007387 */ /* 0x000fe80000100800 */
[----:B------:R1:W-:Y:S01]  /*52e0*/  STL [R1+0x12dc], R5 ;  /* 0x0012dc0501007387 */ /* 0x0003e20000100800 */
[----:B------:R-:W-:-:S05]  /*52f0*/  IADD3 R4, P1, R8, R0, RZ ;  /* 0x0000000008047210 */ /* 0x000fca0007f3e0ff */
[----:B------:R1:W-:Y:S02]  /*5300*/  STL [R1+0x12e0], R4 ;  /* 0x0012e00401007387 */ /* 0x0003e40000100800 */
[-C--:B-1----:R-:W-:Y:S02]  /*5310*/  IADD3 R5, P2, R27, R0.reuse, RZ ;  /* 0x000000001b057210 */ /* 0x082fe40007f5e0ff */
[----:B------:R-:W5:Y:S04]  /*5320*/  LDL.LU R4, [R1+0xa0] ;  /* 0x0000a00001047983 */ /* 0x000f680000300800 */
[----:B------:R-:W-:Y:S04]  /*5330*/  STL [R1+0x12e4], R5 ;  /* 0x0012e40501007387 */ /* 0x000fe80000100800 */
[----:B------:R-:W5:Y:S01]  /*5340*/  LDL.LU R17, [R1+0x9c] ;  /* 0x00009c0001117983 */ /* 0x000f620000300800 */
[----:B------:R-:W-:-:S03]  /*5350*/  IADD3 R7, P3, R26, R0, RZ ;  /* 0x000000001a077210 */ /* 0x000fc60007f7e0ff */
[----:B------:R-:W5:Y:S01]  /*5360*/  LDL.LU R28, [R1+0x98] ;  /* 0x00009800011c7983 */ /* 0x000f620000300800 */
[-C--:B------:R-:W-:Y:S02]  /*5370*/  LEA.HI.X.SX32 R9, R8, R2.reuse, 0x1, P1 ;  /* 0x0000000208097211 */ /* 0x080fe400008f0eff */
[-C--:B------:R-:W-:Y:S01]  /*5380*/  LEA.HI.X.SX32 R8, R27, R2.reuse, 0x1, P2 ;  /* 0x000000021b087211 */ /* 0x080fe200010f0eff */
[----:B------:R1:W-:Y:S04]  /*5390*/  STL [R1+0x12e8], R7 ;  /* 0x0012e80701007387 */ /* 0x0003e80000100800 */
[----:B------:R-:W-:Y:S01]  /*53a0*/  STL [R1+0x12d8], R9 ;  /* 0x0012d80901007387 */ /* 0x000fe20000100800 */
[----:B-1----:R-:W-:-:S03]  /*53b0*/  LEA.HI.X.SX32 R7, R26, R2, 0x1, P3 ;  /* 0x000000021a077211 */ /* 0x002fc600018f0eff */
[----:B------:R2:W-:Y:S04]  /*53c0*/  STL [R1+0x12d4], R8 ;  /* 0x0012d40801007387 */ /* 0x0005e80000100800 */
[----:B------:R3:W-:Y:S04]  /*53d0*/  STL [R1+0x12c4], R7 ;  /* 0x0012c40701007387 */ /* 0x0007e80000100800 */
[----:B------:R-:W5:Y:S01]  /*53e0*/  LDL.LU R16, [R1+0xb8] ;  /* 0x0000b80001107983 */ /* 0x000f620000300800 */
[-C--:B--2---:R-:W-:Y:S02]  /*53f0*/  IADD3 R8, P1, R14, R0.reuse, RZ ;  /* 0x000000000e087210 */ /* 0x084fe40007f3e0ff */
[----:B---3--:R-:W-:-:S03]  /*5400*/  IADD3 R7, P2, R13, R0, RZ ;  /* 0x000000000d077210 */ /* 0x008fc60007f5e0ff */
[----:B------:R-:W-:Y:S04]  /*5410*/  STL [R1+0x12c8], R8 ;  /* 0x0012c80801007387 */ /* 0x000fe80000100800 */
[----:B------:R1:W-:Y:S04]  /*5420*/  STL [R1+0x12cc], R7 ;  /* 0x0012cc0701007387 */ /* 0x0003e80000100800 */
[----:B------:R-:W2:Y:S04]  /*5430*/  LDL.LU R21, [R1+0xb4] ;  /* 0x0000b40001157983 */ /* 0x000ea80000300800 */
[----:B------:R-:W3:Y:S01]  /*5440*/  LDL.LU R9, [R1+0xb0] ;  /* 0x0000b00001097983 */ /* 0x000ee20000300800 */
[----:B-1----:R-:W-:-:S02]  /*5450*/  IADD3 R7, P3, R10, R0, RZ ;  /* 0x000000000a077210 */ /* 0x002fc40007f7e0ff */
[-C--:B------:R-:W-:Y:S02]  /*5460*/  LEA.HI.X.SX32 R12, R14, R2.reuse, 0x1, P1 ;  /* 0x000000020e0c7211 */ /* 0x080fe400008f0eff */
[-C--:B------:R-:W-:Y:S01]  /*5470*/  LEA.HI.X.SX32 R8, R13, R2.reuse, 0x1, P2 ;  /* 0x000000020d087211 */ /* 0x080fe200010f0eff */
[----:B------:R1:W-:Y:S04]  /*5480*/  STL [R1+0x12d0], R7 ;  /* 0x0012d00701007387 */ /* 0x0003e80000100800 */
[----:B------:R-:W-:Y:S01]  /*5490*/  STL [R1+0x12c0], R12 ;  /* 0x0012c00c01007387 */ /* 0x000fe20000100800 */
[----:B-1----:R-:W-:-:S03]  /*54a0*/  LEA.HI.X.SX32 R7, R10, R2, 0x1, P3 ;  /* 0x000000020a077211 */ /* 0x002fc600018f0eff */
[----:B------:R4:W-:Y:S04]  /*54b0*/  STL [R1+0x12bc], R8 ;  /* 0x0012bc0801007387 */ /* 0x0009e80000100800 */
[----:B------:R5:W-:Y:S04]  /*54c0*/  STL [R1+0x12ac], R7 ;  /* 0x0012ac0701007387 */ /* 0x000be80000100800 */
[----:B------:R-:W3:Y:S01]  /*54d0*/  LDL.LU R14, [R1+0xd0] ;  /* 0x0000d000010e7983 */ /* 0x000ee20000300800 */
[-C--:B----4-:R-:W-:Y:S02]  /*54e0*/  IADD3 R8, P1, R6, R0.reuse, RZ ;  /* 0x0000000006087210 */ /* 0x090fe40007f3e0ff */
[----:B-----5:R-:W-:-:S03]  /*54f0*/  IADD3 R7, P2, R15, R0, RZ ;  /* 0x000000000f077210 */ /* 0x020fc60007f5e0ff */
[----:B------:R1:W-:Y:S04]  /*5500*/  STL [R1+0x12b0], R8 ;  /* 0x0012b00801007387 */ /* 0x0003e80000100800 */
[----:B------:R4:W-:Y:S04]  /*5510*/  STL [R1+0x12b4], R7 ;  /* 0x0012b40701007387 */ /* 0x0009e80000100800 */
[----:B------:R-:W5:Y:S04]  /*5520*/  LDL.LU R20, [R1+0xcc] ;  /* 0x0000cc0001147983 */ /* 0x000f680000300800 */
[----:B-1----:R-:W5:Y:S01]  /*5530*/  LDL.LU R8, [R1+0xc8] ;  /* 0x0000c80001087983 */ /* 0x002f620000300800 */
[----:B----4-:R-:W-:-:S02]  /*5540*/  IADD3 R7, P3, R11, R0, RZ ;  /* 0x000000000b077210 */ /* 0x010fc40007f7e0ff */
[----:B------:R-:W-:-:S03]  /*5550*/  LEA.HI.X.SX32 R12, R6, R2, 0x1, P1 ;  /* 0x00000002060c7211 */ /* 0x000fc600008f0eff */
[----:B------:R1:W-:Y:S01]  /*5560*/  STL [R1+0x12b8], R7 ;  /* 0x0012b80701007387 */ /* 0x0003e20000100800 */
[----:B------:R-:W-:-:S03]  /*5570*/  LEA.HI.X.SX32 R6, R11, R2, 0x1, P3 ;  /* 0x000000020b067211 */ /* 0x000fc600018f0eff */
[----:B------:R-:W-:Y:S01]  /*5580*/  STL [R1+0x12a8], R12 ;  /* 0x0012a80c01007387 */ /* 0x000fe20000100800 */
[----:B-1----:R-:W-:-:S05]  /*5590*/  LEA.HI.X.SX32 R7, R15, R2, 0x1, P2 ;  /* 0x000000020f077211 */ /* 0x002fca00010f0eff */
[----:B------:R1:W-:Y:S04]  /*55a0*/  STL [R1+0x12a4], R7 ;  /* 0x0012a40701007387 */ /* 0x0003e80000100800 */
[----:B------:R4:W-:Y:S01]  /*55b0*/  STL [R1+0x1294], R6 ;  /* 0x0012940601007387 */ /* 0x0009e20000100800 */
[----:B-1----:R-:W-:-:S05]  /*55c0*/  IADD3 R7, P1, R4, R0, RZ ;  /* 0x0000000004077210 */ /* 0x002fca0007f3e0ff */
[----:B------:R1:W-:Y:S01]  /*55d0*/  STL [R1+0x1298], R7 ;  /* 0x0012980701007387 */ /* 0x0003e20000100800 */
[----:B----4-:R-:W-:-:S03]  /*55e0*/  IADD3 R6, P2, R17, R0, RZ ;  /* 0x0000000011067210 */ /* 0x010fc60007f5e0ff */
[----:B------:R-:W4:Y:S04]  /*55f0*/  LDL.LU R19, [R1+0xe8] ;  /* 0x0000e80001137983 */ /* 0x000f280000300800 */
[----:B------:R1:W-:Y:S04]  /*5600*/  STL [R1+0x129c], R6 ;  /* 0x00129c0601007387 */ /* 0x0003e80000100800 */
[----:B------:R-:W4:Y:S01]  /*5610*/  LDL.LU R18, [R1+0xe4] ;  /* 0x0000e40001127983 */ /* 0x000f220000300800 */
[----:B0-----:R-:W-:Y:S02]  /*5620*/  IMAD R5, R29, 0x2, R25 ;  /* 0x000000021d057824 */ /* 0x001fe400078e0219 */
[----:B------:R-:W0:Y:S02]  /*5630*/  LDC R29, c[0x0][0x268] ;  /* 0x00009a00ff1d7b82 */ /* 0x000e240000000800 */
[----:B0-----:R-:W-:-:S06]  /*5640*/  IMAD R26, R29, 0x2, R5 ;  /* 0x000000021d1a7824 */ /* 0x001fcc00078e0205 */
[----:B------:R-:W0:Y:S02]  /*5650*/  LDC R29, c[0x0][0x268] ;  /* 0x00009a00ff1d7b82 */ /* 0x000e240000000800 */
[----:B0-----:R-:W-:-:S06]  /*5660*/  IMAD R27, R29, 0x2, R26 ;  /* 0x000000021d1b7824 */ /* 0x001fcc00078e021a */
[----:B------:R-:W0:Y:S02]  /*5670*/  LDC R29, c[0x0][0x268] ;  /* 0x00009a00ff1d7b82 */ /* 0x000e240000000800 */
[----:B0-----:R-:W-:-:S06]  /*5680*/  IMAD R10, R29, 0x2, R27 ;  /* 0x000000021d0a7824 */ /* 0x001fcc00078e021b */
[----:B------:R-:W0:Y:S01]  /*5690*/  LDC R29, c[0x0][0x268] ;  /* 0x00009a00ff1d7b82 */ /* 0x000e220000000800 */
[----:B-1----:R-:W-:Y:S02]  /*56a0*/  IADD3 R7, P3, R28, R0, RZ ;  /* 0x000000001c077210 */ /* 0x002fe40007f7e0ff */
[----:B------:R-:W-:-:S03]  /*56b0*/  LEA.HI.X.SX32 R6, R4, R2, 0x1, P1 ;  /* 0x0000000204067211 */ /* 0x000fc600008f0eff */
[----:B------:R-:W-:Y:S02]  /*56c0*/  STL [R1+0x12a0], R7 ;  /* 0x0012a00701007387 */ /* 0x000fe40000100800 */
[----:B------:R-:W1:Y:S02]  /*56d0*/  LDC R4, c[0x0][0x268] ;  /* 0x00009a00ff047b82 */ /* 0x000e640000000800 */
[----:B------:R-:W4:Y:S04]  /*56e0*/  LDL.LU R15, [R1+0xe0] ;  /* 0x0000e000010f7983 */ /* 0x000f280000300800 */
[----:B------:R2:W-:Y:S01]  /*56f0*/  STL [R1+0x1290], R6 ;  /* 0x0012900601007387 */ /* 0x0005e20000100800 */
[----:B0-----:R-:W-:Y:S02]  /*5700*/  IMAD R13, R29, 0x2, R10 ;  /* 0x000000021d0d7824 */ /* 0x001fe400078e020a */
[----:B------:R-:W0:Y:S01]  /*5710*/  LDC R29, c[0x0][0x268] ;  /* 0x00009a00ff1d7b82 */ /* 0x000e220000000800 */
[----:B--2---:R-:W-:-:S02]  /*5720*/  LEA.HI.X.SX32 R6, R17, R2, 0x1, P2 ;  /* 0x0000000211067211 */ /* 0x004fc400010f0eff */
[----:B------:R-:W-:-:S03]  /*5730*/  LEA.HI.X.SX32 R7, R28, R2, 0x1, P3 ;  /* 0x000000021c077211 */ /* 0x000fc600018f0eff */
[----:B------:R2:W-:Y:S04]  /*5740*/  STL [R1+0x128c], R6 ;  /* 0x00128c0601007387 */ /* 0x0005e80000100800 */
[----:B------:R3:W-:Y:S01]  /*5750*/  STL [R1+0x127c], R7 ;  /* 0x00127c0701007387 */ /* 0x0007e20000100800 */
[----:B--2---:R-:W-:-:S05]  /*5760*/  IADD3 R6, P1, R16, R0, RZ ;  /* 0x0000000010067210 */ /* 0x004fca0007f3e0ff */
[----:B------:R2:W-:Y:S04]  /*5770*/  STL [R1+0x1280], R6 ;  /* 0x0012800601007387 */ /* 0x0005e80000100800 */
[----:B------:R-:W4:Y:S01]  /*5780*/  LDL.LU R23, [R1+0x100] ;  /* 0x0001000001177983 */ /* 0x000f220000300800 */
[----:B0-----:R-:W-:Y:S02]  /*5790*/  IMAD R11, R29, 0x2, R13 ;  /* 0x000000021d0b7824 */ /* 0x001fe400078e020d */
[----:B------:R-:W0:Y:S01]  /*57a0*/  LDC R29, c[0x0][0x268] ;  /* 0x00009a00ff1d7b82 */ /* 0x000e220000000800 */
[-C--:B---3--:R-:W-:Y:S02]  /*57b0*/  IADD3 R7, P2, R21, R0.reuse, RZ ;  /* 0x0000000015077210 */ /* 0x088fe40007f5e0ff */
[----:B--2---:R-:W-:-:S03]  /*57c0*/  IADD3 R6, P3, R9, R0, RZ ;  /* 0x0000000009067210 */ /* 0x004fc60007f7e0ff */
[----:B------:R2:W-:Y:S04]  /*57d0*/  STL [R1+0x1284], R7 ;  /* 0x0012840701007387 */ /* 0x0005e80000100800 */
[----:B------:R3:W-:Y:S04]  /*57e0*/  STL [R1+0x1288], R6 ;  /* 0x0012880601007387 */ /* 0x0007e80000100800 */
[----:B------:R-:W4:Y:S01]  /*57f0*/  LDL.LU R17, [R1+0xfc] ;  /* 0x0000fc0001117983 */ /* 0x000f220000300800 */
[----:B--2---:R-:W-:Y:S01]  /*5800*/  LEA.HI.X.SX32 R7, R16, R2, 0x1, P1 ;  /* 0x0000000210077211 */ /* 0x004fe200008f0eff */
[----:B0-----:R-:W-:-:S04]  /*5810*/  IMAD R29, R29, 0x2, R11 ;  /* 0x000000021d1d7824 */ /* 0x001fc800078e020b */
[----:B------:R0:W-:Y:S01]  /*5820*/  STL [R1+0x1278], R7 ;  /* 0x0012780701007387 */ /* 0x0001e20000100800 */
[----:B---3--:R-:W0:Y:S01]  /*5830*/  LDC R6, c[0x0][0x268] ;  /* 0x00009a00ff067b82 */ /* 0x008e220000000800 */
[----:B-1----:R-:W-:Y:S02]  /*5840*/  IMAD R28, R4, 0x2, R29 ;  /* 0x00000002041c7824 */ /* 0x002fe400078e021d */
[----:B------:R-:W2:Y:S05]  /*5850*/  LDL.LU R16, [R1+0xf8] ;  /* 0x0000f80001107983 */ /* 0x000eaa0000300800 */
[----:B------:R-:W1:Y:S01]  /*5860*/  LDC R4, c[0x0][0x268] ;  /* 0x00009a00ff047b82 */ /* 0x000e620000000800 */
[----:B------:R-:W-:-:S02]  /*5870*/  LEA.HI.X.SX32 R21, R21, R2, 0x1, P2 ;  /* 0x0000000215157211 */ /* 0x000fc400010f0eff */
[----:B------:R-:W-:Y:S02]  /*5880*/  LEA.HI.X.SX32 R12, R9, R2, 0x1, P3 ;  /* 0x00000002090c7211 */ /* 0x000fe400018f0eff */
[----:B------:R-:W-:Y:S01]  /*5890*/  IADD3 R9, P1, R14, R0, RZ ;  /* 0x000000000e097210 */ /* 0x000fe20007f3e0ff */
[----:B------:R-:W-:Y:S04]  /*58a0*/  STL [R1+0x1274], R21 ;  /* 0x0012741501007387 */ /* 0x000fe80000100800 */
[----:B------:R5:W-:Y:S04]  /*58b0*/  STL [R1+0x1264], R12 ;  /* 0x0012640c01007387 */ /* 0x000be80000100800 */
[----:B------:R3:W-:Y:S04]  /*58c0*/  STL [R1+0x1268], R9 ;  /* 0x0012680901007387 */ /* 0x0007e80000100800 */
[----:B------:R-:W2:Y:S01]  /*58d0*/  LDL.LU R22, [R1+0x110] ;  /* 0x0001100001167983 */ /* 0x000ea20000300800 */
[----:B-1----:R-:W-:-:S04]  /*58e0*/  IMAD R4, R4, 0x2, R28 ;  /* 0x0000000204047824 */ /* 0x002fc800078e021c */
[----:B0-----:R-:W-:Y:S02]  /*58f0*/  IMAD R7, R6, 0x2, R4 ;  /* 0x0000000206077824 */ /* 0x001fe400078e0204 */
[----:B------:R-:W0:Y:S01]  /*5900*/  LDC R6, c[0x0][0x268] ;  /* 0x00009a00ff067b82 */ /* 0x000e220000000800 */
[-C--:B-----5:R-:W-:Y:S01]  /*5910*/  IADD3 R12, P2, R20, R0.reuse, RZ ;  /* 0x00000000140c7210 */ /* 0x0a0fe20007f5e0ff */
[----:B0-----:R-:W-:Y:S01]  /*5920*/  IMAD R6, R6, 0x2, R7 ;  /* 0x0000000206067824 */ /* 0x001fe200078e0207 */
[----:B---3--:R-:W-:-:S03]  /*5930*/  IADD3 R9, P3, R8, R0, RZ ;  /* 0x0000000008097210 */ /* 0x008fc60007f7e0ff */
[----:B------:R0:W-:Y:S01]  /*5940*/  STL [R1+0x126c], R12 ;  /* 0x00126c0c01007387 */ /* 0x0001e20000100800 */
[-C--:B------:R-:W-:Y:S02]  /*5950*/  LEA.HI.X.SX32 R7, R14, R2.reuse, 0x1, P1 ;  /* 0x000000020e077211 */ /* 0x080fe400008f0eff */
[----:B------:R-:W1:Y:S01]  /*5960*/  LDC R14, c[0x0][0x268] ;  /* 0x00009a00ff0e7b82 */ /* 0x000e620000000800 */
[----:B------:R3:W-:Y:S04]  /*5970*/  STL [R1+0x1270], R9 ;  /* 0x0012700901007387 */ /* 0x0007e80000100800 */
[----:B0-----:R-:W5:Y:S04]  /*5980*/  LDL.LU R12, [R1+0x10c] ;  /* 0x00010c00010c7983 */ /* 0x001f680000300800 */
[----:B------:R0:W-:Y:S04]  /*5990*/  STL [R1+0x1260], R7 ;  /* 0x0012600701007387 */ /* 0x0001e80000100800 */
[----:B---3--:R-:W3:Y:S01]  /*59a0*/  LDL.LU R9, [R1+0x108] ;  /* 0x0001080001097983 */ /* 0x008ee20000300800 */
[----:B------:R-:W-:-:S02]  /*59b0*/  LEA.HI.X.SX32 R20, R20, R2, 0x1, P2 ;  /* 0x0000000214147211 */ /* 0x000fc400010f0eff */
[----:B0-----:R-:W-:-:S03]  /*59c0*/  LEA.HI.X.SX32 R7, R8, R2, 0x1, P3 ;  /* 0x0000000208077211 */ /* 0x001fc600018f0eff */
[----:B------:R-:W-:Y:S01]  /*59d0*/  STL [R1+0x125c], R20 ;  /* 0x00125c1401007387 */ /* 0x000fe20000100800 */
[----:B-1----:R-:W-:-:S03]  /*59e0*/  IMAD R6, R14, 0x2, R6 ;  /* 0x000000020e067824 */ /* 0x002fc600078e0206 */
[----:B------:R0:W-:Y:S04]  /*59f0*/  STL [R1+0x124c], R7 ;  /* 0x00124c0701007387 */ /* 0x0001e80000100800 */
[----:B------:R-:W3:Y:S01]  /*5a00*/  LDL.LU R8, [R1+0x130] ;  /* 0x0001300001087983 */ /* 0x000ee20000300800 */
[----:B----4-:R-:W-:-:S05]  /*5a10*/  IADD3 R14, P1, R19, R0, RZ ;  /* 0x00000000130e7210 */ /* 0x010fca0007f3e0ff */
[----:B------:R1:W-:Y:S01]  /*5a20*/  STL [R1+0x1250], R14 ;  /* 0x0012500e01007387 */ /* 0x0003e20000100800 */
[----:B0-----:R-:W-:-:S03]  /*5a30*/  IADD3 R7, P2, R18, R0, RZ ;  /* 0x0000000012077210 */ /* 0x001fc60007f5e0ff */
[----:B------:R0:W-:Y:S04]  /*5a40*/  STL [R1], R6 ;  /* 0x0000000601007387 */ /* 0x0001e80000100800 */
[----:B------:R4:W-:Y:S01]  /*5a50*/  STL [R1+0x1254], R7 ;  /* 0x0012540701007387 */ /* 0x0009e20000100800 */
[----:B-1----:R-:W0:Y:S03]  /*5a60*/  LDC R14, c[0x0][0x268] ;  /* 0x00009a00ff0e7b82 */ /* 0x002e260000000800 */
[----:B------:R-:W3:Y:S04]  /*5a70*/  LDL.LU R21, [R1+0x12c] ;  /* 0x00012c0001157983 */ /* 0x000ee80000300800 */
[----:B------:R-:W3:Y:S01]  /*5a80*/  LDL.LU R20, [R1+0x128] ;  /* 0x0001280001147983 */ /* 0x000ee20000300800 */
[----:B------:R-:W-:Y:S01]  /*5a90*/  LEA.HI.X.SX32 R19, R19, R2, 0x1, P1 ;  /* 0x0000000213137211 */ /* 0x000fe200008f0eff */
[----:B0-----:R-:W-:-:S02]  /*5aa0*/  IMAD R6, R14, 0x2, R6 ;  /* 0x000000020e067824 */ /* 0x001fc400078e0206 */
[----:B------:R-:W0:Y:S01]  /*5ab0*/  LDC R14, c[0x0][0x268] ;  /* 0x00009a00ff0e7b82 */ /* 0x000e220000000800 */
[----:B----4-:R-:W-:-:S05]  /*5ac0*/  IADD3 R7, P3, R15, R0, RZ ;  /* 0x000000000f077210 */ /* 0x010fca0007f7e0ff */
[----:B------:R1:W-:Y:S01]  /*5ad0*/  STL [R1+0x1258], R7 ;  /* 0x0012580701007387 */ /* 0x0003e20000100800 */
[----:B------:R-:W-:-:S03]  /*5ae0*/  LEA.HI.X.SX32 R15, R15, R2, 0x1, P3 ;  /* 0x000000020f0f7211 */ /* 0x000fc600018f0eff */
[----:B------:R0:W-:Y:S01]  /*5af0*/  STL [R1+0x14], R6 ;  /* 0x0000140601007387 */ /* 0x0001e20000100800 */
[----:B-1----:R-:W-:-:S03]  /*5b00*/  LEA.HI.X.SX32 R7, R18, R2, 0x1, P2 ;  /* 0x0000000212077211 */ /* 0x002fc600010f0eff */
[----:B------:R1:W-:Y:S04]  /*5b10*/  STL [R1+0x1248], R19 ;  /* 0x0012481301007387 */ /* 0x0003e80000100800 */
[----:B------:R-:W-:Y:S01]  /*5b20*/  STL [R1+0x1244], R7 ;  /* 0x0012440701007387 */ /* 0x000fe20000100800 */
[----:B0-----:R-:W-:-:S03]  /*5b30*/  IMAD R6, R14, 0x2, R6 ;  /* 0x000000020e067824 */ /* 0x001fc600078e0206 */
[----:B------:R0:W-:Y:S04]  /*5b40*/  STL [R1+0x1234], R15 ;  /* 0x0012340f01007387 */ /* 0x0001e80000100800 */
[----:B------:R-:W4:Y:S04]  /*5b50*/  LDL.LU R14, [R1+0x13c] ;  /* 0x00013c00010e7983 */ /* 0x000f280000300800 */
[----:B-1----:R-:W4:Y:S01]  /*5b60*/  LDL.LU R19, [R1+0x138] ;  /* 0x0001380001137983 */ /* 0x002f220000300800 */
[----:B0-----:R-:W0:Y:S01]  /*5b70*/  LDC R15, c[0x0][0x268] ;  /* 0x00009a00ff0f7b82 */ /* 0x001e220000000800 */
[----:B------:R-:W-:-:S05]  /*5b80*/  IADD3 R7, P1, R23, R0, RZ ;  /* 0x0000000017077210 */ /* 0x000fca0007f3e0ff */
[----:B------:R-:W-:Y:S04]  /*5b90*/  STL [R1+0x1238], R7 ;  /* 0x0012380701007387 */ /* 0x000fe80000100800 */
[----:B------:R0:W-:Y:S04]  /*5ba0*/  STL [R1+0x10], R6 ;  /* 0x0000100601007387 */ /* 0x0001e80000100800 */
[----:B------:R-:W4:Y:S01]  /*5bb0*/  LDL.LU R18, [R1+0x124] ;  /* 0x0001240001127983 */ /* 0x000f220000300800 */
[----:B0-----:R-:W-:Y:S02]  /*5bc0*/  IMAD R6, R15, 0x2, R6 ;  /* 0x000000020f067824 */ /* 0x001fe400078e0206 */
[----:B------:R-:W0:Y:S01]  /*5bd0*/  LDC R15, c[0x0][0x268] ;  /* 0x00009a00ff0f7b82 */ /* 0x000e220000000800 */
[----:B------:R-:W-:-:S05]  /*5be0*/  IADD3 R7, P2, R17, R0, RZ ;  /* 0x0000000011077210 */ /* 0x000fca0007f5e0ff */
[----:B------:R2:W-:Y:S01]  /*5bf0*/  STL [R1+0x123c], R7 ;  /* 0x00123c0701007387 */ /* 0x0005e20000100800 */
[----:B------:R-:W-:Y:S02]  /*5c00*/  LEA.HI.X.SX32 R23, R23, R2, 0x1, P1 ;  /* 0x0000000217177211 */ /* 0x000fe400008f0eff */
[----:B--2---:R-:W-:-:S05]  /*5c10*/  IADD3 R7, P3, R16, R0, RZ ;  /* 0x0000000010077210 */ /* 0x004fca0007f7e0ff */
[----:B------:R1:W-:Y:S01]  /*5c20*/  STL [R1+0x1240], R7 ;  /* 0x0012400701007387 */ /* 0x0003e20000100800 */
[----:B------:R-:W-:-:S03]  /*5c30*/  LEA.HI.X.SX32 R16, R16, R2, 0x1, P3 ;  /* 0x0000000210107211 */ /* 0x000fc600018f0eff */
[----:B------:R-:W-:Y:S01]  /*5c40*/  STL [R1+0xc], R6 ;  /* 0x00000c0601007387 */ /* 0x000fe20000100800 */
[----:B-1----:R-:W-:-:S03]  /*5c50*/  LEA.HI.X.SX32 R7, R17, R2, 0x1, P2 ;  /* 0x0000000211077211 */ /* 0x002fc600010f0eff */
[----:B------:R-:W-:Y:S04]  /*5c60*/  STL [R1+0x1230], R23 ;  /* 0x0012301701007387 */ /* 0x000fe80000100800 */
[----:B------:R0:W-:Y:S04]  /*5c70*/  STL [R1+0x122c], R7 ;  /* 0x00122c0701007387 */ /* 0x0001e80000100800 */
[----:B------:R1:W-:Y:S04]  /*5c80*/  STL [R1+0x121c], R16 ;  /* 0x00121c1001007387 */ /* 0x0003e80000100800 */
[----:B------:R-:W2:Y:S01]  /*5c90*/  LDL.LU R17, [R1+0x134] ;  /* 0x0001340001117983 */ /* 0x000ea20000300800 */
[----:B0-----:R-:W-:Y:S01]  /*5ca0*/  IMAD R7, R15, 0x2, R6 ;  /* 0x000000020f077824 */ /* 0x001fe200078e0206 */
[----:B------:R-:W-:-:S02]  /*5cb0*/  IADD3 R6, P1, R22, R0, RZ ;  /* 0x0000000016067210 */ /* 0x000fc40007f3e0ff */
[----:B-1----:R-:W2:Y:S04]  /*5cc0*/  LDL.LU R16, [R1+0x120] ;  /* 0x0001200001107983 */ /* 0x002ea80000300800 */
[----:B------:R0:W-:Y:S04]  /*5cd0*/  STL [R1+0x1220], R6 ;  /* 0x0012200601007387 */ /* 0x0001e80000100800 */
[----:B------:R1:W-:Y:S04]  /*5ce0*/  STL [R1+0x20], R7 ;  /* 0x0000200701007387 */ /* 0x0003e80000100800 */
[----:B------:R-:W2:Y:S01]  /*5cf0*/  LDL.LU R15, [R1+0x11c] ;  /* 0x00011c00010f7983 */ /* 0x000ea20000300800 */
[----:B0-----:R-:W1:Y:S02]  /*5d00*/  LDC R6, c[0x0][0x268] ;  /* 0x00009a00ff067b82 */ /* 0x001e640000000800 */
[----:B-1----:R-:W-:-:S06]  /*5d10*/  IMAD R7, R6, 0x2, R7 ;  /* 0x0000000206077824 */ /* 0x002fcc00078e0207 */
[----:B------:R-:W0:Y:S01]  /*5d20*/  LDC R6, c[0x0][0x268] ;  /* 0x00009a00ff067b82 */ /* 0x000e220000000800 */
[----:B-----5:R-:W-:-:S05]  /*5d30*/  IADD3 R23, P2, R12, R0, RZ ;  /* 0x000000000c177210 */ /* 0x020fca0007f5e0ff */
[----:B------:R3:W-:Y:S02]  /*5d40*/  STL [R1+0x1224], R23 ;  /* 0x0012241701007387 */ /* 0x0007e40000100800 */
[----:B---3--:R-:W-:-:S05]  /*5d50*/  IADD3 R23, P3, R9, R0, RZ ;  /* 0x0000000009177210 */ /* 0x008fca0007f7e0ff */
[----:B------:R-:W-:Y:S04]  /*5d60*/  STL [R1+0x1228], R23 ;  /* 0x0012281701007387 */ /* 0x000fe80000100800 */
[----:B------:R0:W-:Y:S01]  /*5d70*/  STL [R1+0x1c], R7 ;  /* 0x00001c0701007387 */ /* 0x0001e20000100800 */
[-C--:B------:R-:W-:Y:S01]  /*5d80*/  LEA.HI.X.SX32 R22, R22, R2.reuse, 0x1, P1 ;  /* 0x0000000216167211 */ /* 0x080fe200008f0eff */
[----:B0-----:R-:W-:Y:S02]  /*5d90*/  IMAD R7, R6, 0x2, R7 ;  /* 0x0000000206077824 */ /* 0x001fe400078e0207 */
[----:B------:R-:W0:Y:S01]  /*5da0*/  LDC R6, c[0x0][0x268] ;  /* 0x00009a00ff067b82 */ /* 0x000e220000000800 */
[-C--:B------:R-:W-:Y:S01]  /*5db0*/  LEA.HI.X.SX32 R12, R12, R2.reuse, 0x1, P2 ;  /* 0x000000020c0c7211 */ /* 0x080fe200010f0eff */
[----:B------:R-:W-:Y:S01]  /*5dc0*/  STL [R1+0x1218], R22 ;  /* 0x0012181601007387 */ /* 0x000fe20000100800 */
[----:B------:R-:W-:-:S03]  /*5dd0*/  LEA.HI.X.SX32 R9, R9, R2, 0x1, P3 ;  /* 0x0000000209097211 */ /* 0x000fc600018f0eff */
[----:B------:R1:W-:Y:S04]  /*5de0*/  STL [R1+0x1214], R12 ;  /* 0x0012140c01007387 */ /* 0x0003e80000100800 */
[----:B------:R3:W-:Y:S01]  /*5df0*/  STL [R1+0x1204], R9 ;  /* 0x0012040901007387 */ /* 0x0007e20000100800 */
[----:B-1----:R-:W-:-:S03]  /*5e00*/  IADD3 R12, P1, R8, R0, RZ ;  /* 0x00000000080c7210 */ /* 0x002fc60007f3e0ff */
[----:B------:R-:W-:Y:S04]  /*5e10*/  STL [R1+0x18], R7 ;  /* 0x0000180701007387 */ /* 0x000fe80000100800 */
[----:B------:R1:W-:Y:S01]  /*5e20*/  STL [R1+0x1208], R12 ;  /* 0x0012080c01007387 */ /* 0x0003e20000100800 */
[----:B------:R-:W-:Y:S02]  /*5e30*/  LEA.HI.X.SX32 R8, R8, R2, 0x1, P1 ;  /* 0x0000000208087211 */ /* 0x000fe400008f0eff */
[-C--:B---3--:R-:W-:Y:S02]  /*5e40*/  IADD3 R9, P2, R21, R0.reuse, RZ ;  /* 0x0000000015097210 */ /* 0x088fe40007f5e0ff */
[----:B-1----:R-:W-:-:S03]  /*5e50*/  IADD3 R12, P3, R20, R0, RZ ;  /* 0x00000000140c7210 */ /* 0x002fc60007f7e0ff */
[----:B------:R0:W-:Y:S04]  /*5e60*/  STL [R1+0x120c], R9 ;  /* 0x00120c0901007387 */ /* 0x0001e80000100800 */
[----:B------:R-:W-:Y:S01]  /*5e70*/  STL [R1+0x1210], R12 ;  /* 0x0012100c01007387 */ /* 0x000fe20000100800 */
[----:B0-----:R-:W-:-:S03]  /*5e80*/  IMAD R9, R6, 0x2, R7 ;  /* 0x0000000206097824 */ /* 0x001fc600078e0207 */
[----:B------:R-:W3:Y:S01]  /*5e90*/  LDL.LU R7, [R1+0x114] ;  /* 0x0001140001077983 */ /* 0x000ee20000300800 */
[----:B------:R-:W0:Y:S03]  /*5ea0*/  LDC R6, c[0x0][0x268] ;  /* 0x00009a00ff067b82 */ /* 0x000e260000000800 */
[----:B------:R1:W-:Y:S04]  /*5eb0*/  STL [R1+0x1200], R8 ;  /* 0x0012000801007387 */ /* 0x0003e80000100800 */
[----:B------:R0:W-:Y:S04]  /*5ec0*/  STL [R1+0x30], R9 ;  /* 0x0000300901007387 */ /* 0x0001e80000100800 */
[----:B-1----:R-:W5:Y:S01]  /*5ed0*/  LDL.LU R8, [R1+0xf4] ;  /* 0x0000f40001087983 */ /* 0x002f620000300800 */
[----:B------:R-:W-:-:S02]  /*5ee0*/  LEA.HI.X.SX32 R21, R21, R2, 0x1, P2 ;  /* 0x0000000215157211 */ /* 0x000fc400010f0eff */
[----:B------:R-:W-:-:S03]  /*5ef0*/  LEA.HI.X.SX32 R12, R20, R2, 0x1, P3 ;  /* 0x00000002140c7211 */ /* 0x000fc600018f0eff */
[----:B------:R-:W-:Y:S04]  /*5f00*/  STL [R1+0x11fc], R21 ;  /* 0x0011fc1501007387 */ /* 0x000fe80000100800 */
[----:B------:R4:W-:Y:S01]  /*5f10*/  STL [R1+0x11ec], R12 ;  /* 0x0011ec0c01007387 */ /* 0x0009e20000100800 */
[----:B0-----:R-:W-:Y:S02]  /*5f20*/  IMAD R9, R6, 0x2, R9 ;  /* 0x0000000206097824 */ /* 0x001fe400078e0209 */
[----:B------:R-:W0:Y:S03]  /*5f30*/  LDC R6, c[0x0][0x268] ;  /* 0x00009a00ff067b82 */ /* 0x000e260000000800 */
[----:B------:R-:W-:Y:S01]  /*5f40*/  STL [R1+0x2c], R9 ;  /* 0x00002c0901007387 */ /* 0x000fe20000100800 */
[----:B0-----:R-:W-:Y:S01]  /*5f50*/  IMAD R6, R6, 0x2, R9 ;  /* 0x0000000206067824 */ /* 0x001fe200078e0209 */
[----:B----4-:R-:W-:-:S02]  /*5f60*/  IADD3 R12, P1, R14, R0, RZ ;  /* 0x000000000e0c7210 */ /* 0x010fc40007f3e0ff */
[----:B------:R-:W-:-:S03]  /*5f70*/  IADD3 R20, P2, R19, R0, RZ ;  /* 0x0000000013147210 */ /* 0x000fc60007f5e0ff */
[----:B------:R0:W-:Y:S04]  /*5f80*/  STL [R1+0x11f0], R12 ;  /* 0x0011f00c01007387 */ /* 0x0001e80000100800 */
[----:B------:R-:W-:Y:S01]  /*5f90*/  STL [R1+0x11f4], R20 ;  /* 0x0011f41401007387 */ /* 0x000fe20000100800 */
[----:B0-----:R-:W-:-:S05]  /*5fa0*/  IADD3 R12, P3, R18, R0, RZ ;  /* 0x00000000120c7210 */ /* 0x001fca0007f7e0ff */
[----:B------:R0:W-:Y:S04]  /*5fb0*/  STL [R1+0x11f8], R12 ;  /* 0x0011f80c01007387 */ /* 0x0001e80000100800 */
[----:B------:R-:W4:Y:S01]  /*5fc0*/  LDL.LU R23, [R1+0x104] ;  /* 0x0001040001177983 */ /* 0x000f220000300800 */
[-C--:B------:R-:W-:Y:S02]  /*5fd0*/  LEA.HI.X.SX32 R9, R14, R2.reuse, 0x1, P1 ;  /* 0x000000020e097211 */ /* 0x080fe400008f0eff */
[----:B------:R-:W1:Y:S01]  /*5fe0*/  LDC R14, c[0x0][0x268] ;  /* 0x00009a00ff0e7b82 */ /* 0x000e620000000800 */
[----:B------:R-:W4:Y:S04]  /*5ff0*/  LDL.LU R22, [R1+0xf0] ;  /* 0x0000f00001167983 */ /* 0x000f280000300800 */
[----:B------:R2:W-:Y:S04]  /*6000*/  STL [R1+0x11e8], R9 ;  /* 0x0011e80901007387 */ /* 0x0005e80000100800 */
[----:B------:R1:W-:Y:S04]  /*6010*/  STL [R1+0x28], R6 ;  /* 0x0000280601007387 */ /* 0x0003e80000100800 */
[----:B0-----:R-:W4:Y:S01]  /*6020*/  LDL.LU R12, [R1+0xec] ;  /* 0x0000ec00010c7983 */ /* 0x001f220000300800 */
[----:B------:R-:W-:-:S02]  /*6030*/  LEA.HI.X.SX32 R19, R19, R2, 0x1, P2 ;  /* 0x0000000213137211 */ /* 0x000fc400010f0eff */
[----:B--2---:R-:W-:-:S03]  /*6040*/  LEA.HI.X.SX32 R9, R18, R2, 0x1, P3 ;  /* 0x0000000212097211 */ /* 0x004fc600018f0eff */
[----:B------:R-:W-:Y:S04]  /*6050*/  STL [R1+0x11e4], R19 ;  /* 0x0011e41301007387 */ /* 0x000fe80000100800 */
[----:B------:R0:W-:Y:S01]  /*6060*/  STL [R1+0x11d4], R9 ;  /* 0x0011d40901007387 */ /* 0x0001e20000100800 */
[----:B-1----:R-:W-:Y:S01]  /*6070*/  IMAD R6, R14, 0x2, R6 ;  /* 0x000000020e067824 */ /* 0x002fe200078e0206 */
[-C--:B------:R-:W-:Y:S02]  /*6080*/  IADD3 R18, P1, R17, R0.reuse, RZ ;  /* 0x0000000011127210 */ /* 0x080fe40007f3e0ff */
[----:B------:R-:W-:-:S03]  /*6090*/  IADD3 R14, P2, R16, R0, RZ ;  /* 0x00000000100e7210 */ /* 0x000fc60007f5e0ff */
[----:B------:R-:W-:Y:S04]  /*60a0*/  STL [R1+0x11d8], R18 ;  /* 0x0011d81201007387 */ /* 0x000fe80000100800 */
[----:B------:R-:W-:Y:S01]  /*60b0*/  STL [R1+0x48], R6 ;  /* 0x0000480601007387 */ /* 0x000fe20000100800 */
[----:B0-----:R-:W-:-:S03]  /*60c0*/  IADD3 R9, P3, R15, R0, RZ ;  /* 0x000000000f097210 */ /* 0x001fc60007f7e0ff */
[----:B------:R0:W-:Y:S04]  /*60d0*/  STL [R1+0x11dc], R14 ;  /* 0x0011dc0e01007387 */ /* 0x0001e80000100800 */
[----:B------:R1:W-:Y:S04]  /*60e0*/  STL [R1+0x11e0], R9 ;  /* 0x0011e00901007387 */ /* 0x0003e80000100800 */
[----:B------:R-:W2:Y:S01]  /*60f0*/  LDL.LU R21, [R1+0xdc] ;  /* 0x0000dc0001157983 */ /* 0x000ea20000300800 */
[----:B0-----:R-:W0:Y:S03]  /*6100*/  LDC R14, c[0x0][0x268] ;  /* 0x00009a00ff0e7b82 */ /* 0x001e260000000800 */
[----:B------:R-:W2:Y:S04]  /*6110*/  LDL.LU R20, [R1+0xd8] ;  /* 0x0000d80001147983 */ /* 0x000ea80000300800 */
[----:B-1----:R-:W2:Y:S01]  /*6120*/  LDL.LU R9, [R1+0xc4] ;  /* 0x0000c40001097983 */ /* 0x002ea20000300800 */
[----:B------:R-:W-:-:S02]  /*6130*/  LEA.HI.X.SX32 R17, R17, R2, 0x1, P1 ;  /* 0x0000000211117211 */ /* 0x000fc400008f0eff */
[-C--:B------:R-:W-:Y:S01]  /*6140*/  LEA.HI.X.SX32 R16, R16, R2.reuse, 0x1, P2 ;  /* 0x0000000210107211 */ /* 0x080fe200010f0eff */
[----:B0-----:R-:W-:Y:S02]  /*6150*/  IMAD R6, R14, 0x2, R6 ;  /* 0x000000020e067824 */ /* 0x001fe400078e0206 */
[----:B------:R-:W0:Y:S03]  /*6160*/  LDC R14, c[0x0][0x268] ;  /* 0x00009a00ff0e7b82 */ /* 0x000e260000000800 */
[----:B------:R0:W-:Y:S04]  /*6170*/  STL [R1+0x44], R6 ;  /* 0x0000440601007387 */ /* 0x0001e80000100800 */
[----:B------:R1:W-:Y:S01]  /*6180*/  STL [R1+0x11d0], R17 ;  /* 0x0011d01101007387 */ /* 0x0003e20000100800 */
[----:B------:R-:W-:-:S03]  /*6190*/  LEA.HI.X.SX32 R15, R15, R2, 0x1, P3 ;  /* 0x000000020f0f7211 */ /* 0x000fc600018f0eff */
[----:B------:R-:W-:Y:S04]  /*61a0*/  STL [R1+0x11cc], R16 ;  /* 0x0011cc1001007387 */ /* 0x000fe80000100800 */
[----:B------:R-:W2:Y:S04]  /*61b0*/  LDL.LU R19, [R1+0xd4] ;  /* 0x0000d40001137983 */ /* 0x000ea80000300800 */
[----:B------:R1:W-:Y:S04]  /*61c0*/  STL [R1+0x11bc], R15 ;  /* 0x0011bc0f01007387 */ /* 0x0003e80000100800 */
[----:B------:R-:W2:Y:S01]  /*61d0*/  LDL.LU R18, [R1+0xc0] ;  /* 0x0000c00001127983 */ /* 0x000ea20000300800 */
[----:B0-----:R-:W-:-:S02]  /*61e0*/  IMAD R6, R14, 0x2, R6 ;  /* 0x000000020e067824 */ /* 0x001fc400078e0206 */
[----:B------:R-:W0:Y:S01]  /*61f0*/  LDC R14, c[0x0][0x268] ;  /* 0x00009a00ff0e7b82 */ /* 0x000e220000000800 */
[----:B-1----:R-:W2:Y:S01]  /*6200*/  LDL.LU R17, [R1+0xbc] ;  /* 0x0000bc0001117983 */ /* 0x002ea20000300800 */
[----:B------:R-:W-:-:S03]  /*6210*/  IADD3 R15, P1, R3, R0, RZ ;  /* 0x00000000030f7210 */ /* 0x000fc60007f3e0ff */
[----:B------:R0:W-:Y:S04]  /*6220*/  STL [R1+0x40], R6 ;  /* 0x0000400601007387 */ /* 0x0001e80000100800 */
[----:B------:R5:W-:Y:S01]  /*6230*/  STL [R1+0x11c0], R15 ;  /* 0x0011c00f01007387 */ /* 0x000be20000100800 */
[----:B------:R-:W-:Y:S01]  /*6240*/  LEA.HI.X.SX32 R3, R3, R2, 0x1, P1 ;  /* 0x0000000203037211 */ /* 0x000fe200008f0eff */
[----:B0-----:R-:W-:Y:S01]  /*6250*/  IMAD R6, R14, 0x2, R6 ;  /* 0x000000020e067824 */ /* 0x001fe200078e0206 */
[----:B---3--:R-:W-:-:S05]  /*6260*/  IADD3 R16, P2, R7, R0, RZ ;  /* 0x0000000007107210 */ /* 0x008fca0007f5e0ff */
[----:B------:R-:W-:Y:S01]  /*6270*/  STL [R1+0x11c4], R16 ;  /* 0x0011c41001007387 */ /* 0x000fe20000100800 */
[----:B-----5:R-:W-:-:S05]  /*6280*/  IADD3 R15, P3, R8, R0, RZ ;  /* 0x00000000080f7210 */ /* 0x020fca0007f7e0ff */
[----:B------:R0:W-:Y:S04]  /*6290*/  STL [R1+0x11c8], R15 ;  /* 0x0011c80f01007387 */ /* 0x0001e80000100800 */
[----:B0-----:R-:W3:Y:S04]  /*62a0*/  LDL.LU R15, [R1+0xac] ;  /* 0x0000ac00010f7983 */ /* 0x001ee80000300800 */
[----:B------:R-:W5:Y:S04]  /*62b0*/  LDL.LU R14, [R1+0xa8] ;  /* 0x0000a800010e7983 */ /* 0x000f680000300800 */
[----:B------:R0:W-:Y:S04]  /*62c0*/  STL [R1+0x11b8], R3 ;  /* 0x0011b80301007387 */ /* 0x0001e80000100800 */
[----:B------:R1:W-:Y:S04]  /*62d0*/  STL [R1+0x54], R6 ;  /* 0x0000540601007387 */ /* 0x0003e80000100800 */
[----:B------:R-:W5:Y:S01]  /*62e0*/  LDL.LU R16, [R1+0x94] ;  /* 0x0000940001107983 */ /* 0x000f620000300800 */
[----:B0-----:R-:W1:Y:S01]  /*62f0*/  LDC R3, c[0x0][0x268] ;  /* 0x00009a00ff037b82 */ /* 0x001e620000000800 */
[----:B------:R-:W-:-:S05]  /*6300*/  LEA.HI.X.SX32 R7, R7, R2, 0x1, P2 ;  /* 0x0000000207077211 */ /* 0x000fca00010f0eff */
[----:B------:R0:W-:Y:S01]  /*6310*/  STL [R1+0x11b4], R7 ;  /* 0x0011b40701007387 */ /* 0x0001e20000100800 */
[----:B-1----:R-:W-:Y:S02]  /*6320*/  IMAD R6, R3, 0x2, R6 ;  /* 0x0000000203067824 */ /* 0x002fe400078e0206 */
[----:B------:R-:W1:Y:S01]  /*6330*/  LDC R3, c[0x0][0x268] ;  /* 0x00009a00ff037b82 */ /* 0x000e620000000800 */
[----:B0-----:R-:W-:-:S05]  /*6340*/  LEA.HI.X.SX32 R7, R8, R2, 0x1, P3 ;  /* 0x0000000208077211 */ /* 0x001fca00018f0eff */
[----:B------:R0:W-:Y:S01]  /*6350*/  STL [R1+0x11a4], R7 ;  /* 0x0011a40701007387 */ /* 0x0001e20000100800 */
[----:B----4-:R-:W-:-:S05]  /*6360*/  IADD3 R8, P1, R23, R0, RZ ;  /* 0x0000000017087210 */ /* 0x010fca0007f3e0ff */
[----:B------:R4:W-:Y:S04]  /*6370*/  STL [R1+0x11a8], R8 ;  /* 0x0011a80801007387 */ /* 0x0009e80000100800 */
[----:B------:R1:W-:Y:S01]  /*6380*/  STL [R1+0x50], R6 ;  /* 0x0000500601007387 */ /* 0x0003e20000100800 */
[----:B0-----:R-:W-:-:S03]  /*6390*/  IADD3 R7, P2, R22, R0, RZ ;  /* 0x0000000016077210 */ /* 0x001fc60007f5e0ff */
[----:B----4-:R-:W4:Y:S01]  /*63a0*/  LDL.LU R8, [R1+0xa4] ;  /* 0x0000a40001087983 */ /* 0x010f220000300800 */
[----:B-1----:R-:W-:Y:S02]  /*63b0*/  IMAD R6, R3, 0x2, R6 ;  /* 0x0000000203067824 */ /* 0x002fe400078e0206 */
[----:B------:R-:W0:Y:S01]  /*63c0*/  LDC R3, c[0x0][0x268] ;  /* 0x00009a00ff037b82 */ /* 0x000e220000000800 */
[----:B------:R1:W-:Y:S01]  /*63d0*/  STL [R1+0x11ac], R7 ;  /* 0x0011ac0701007387 */ /* 0x0003e20000100800 */
[-C--:B------:R-:W-:Y:S02]  /*63e0*/  LEA.HI.X.SX32 R23, R23, R2.reuse, 0x1, P1 ;  /* 0x0000000217177211 */ /* 0x080fe400008f0eff */
[----:B------:R-:W-:Y:S02]  /*63f0*/  LEA.HI.X.SX32 R22, R22, R2, 0x1, P2 ;  /* 0x0000000216167211 */ /* 0x000fe400010f0eff */
[----:B-1----:R-:W-:-:S05]  /*6400*/  IADD3 R7, P3, R12, R0, RZ ;  /* 0x000000000c077210 */ /* 0x002fca0007f7e0ff */
[----:B------:R1:W-:Y:S04]  /*6410*/  STL [R1+0x11b0], R7 ;  /* 0x0011b00701007387 */ /* 0x0003e80000100800 */
[----:B-1----:R-:W4:Y:S04]  /*6420*/  LDL.LU R7, [R1+0x15d4] ;  /* 0x0015d40001077983 */ /* 0x002f280000300800 */
[----:B------:R1:W-:Y:S04]  /*6430*/  STL [R1+0x11a0], R23 ;  /* 0x0011a01701007387 */ /* 0x0003e80000100800 */
[----:B-1----:R-:W4:Y:S04]  /*6440*/  LDL.LU R23, [R1+0x15d0] ;  /* 0x0015d00001177983 */ /* 0x002f280000300800 */
[----:B------:R1:W-:Y:S04]  /*6450*/  STL [R1+0x119c], R22 ;  /* 0x00119c1601007387 */ /* 0x0003e80000100800 */
[----:B-1----:R-:W4:Y:S04]  /*6460*/  LDL.LU R22, [R1+0x15cc] ;  /* 0x0015cc0001167983 */ /* 0x002f280000300800 */
[----:B------:R0:W-:Y:S02]  /*6470*/  STL [R1+0x4c], R6 ;  /* 0x00004c0601007387 */ /* 0x0001e40000100800 */
[----:B0-----:R-:W-:-:S02]  /*6480*/  IMAD R6, R3, 0x2, R6 ;  /* 0x0000000203067824 */ /* 0x001fc400078e0206 */
[----:B------:R-:W0:Y:S01]  /*6490*/  LDC R3, c[0x0][0x268] ;  /* 0x00009a00ff037b82 */ /* 0x000e220000000800 */
[----:B------:R-:W-:-:S05]  /*64a0*/  LEA.HI.X.SX32 R12, R12, R2, 0x1, P3 ;  /* 0x000000020c0c7211 */ /* 0x000fca00018f0eff */
[----:B------:R2:W-:Y:S02]  /*64b0*/  STL [R1+0x118c], R12 ;  /* 0x00118c0c01007387 */ /* 0x0005e40000100800 */
[----:B--2---:R-:W-:-:S05]  /*64c0*/  IADD3 R12, P1, R21, R0, RZ ;  /* 0x00000000150c7210 */ /* 0x004fca0007f3e0ff */
[----:B------:R-:W-:Y:S04]  /*64d0*/  STL [R1+0x1190], R12 ;  /* 0x0011900c01007387 */ /* 0x000fe80000100800 */
[----:B------:R0:W-:Y:S02]  /*64e0*/  STL [R1+0x68], R6 ;  /* 0x0000680601007387 */ /* 0x0001e40000100800 */
[----:B0-----:R-:W-:Y:S02]  /*64f0*/  IMAD R6, R3, 0x2, R6 ;  /* 0x0000000203067824 */ /* 0x001fe400078e0206 */
[----:B------:R-:W0:Y:S01]  /*6500*/  LDC R3, c[0x0][0x268] ;  /* 0x00009a00ff037b82 */ /* 0x000e220000000800 */
[----:B------:R-:W-:Y:S02]  /*6510*/  IADD3 R12, P2, R20, R0, RZ ;  /* 0x00000000140c7210 */ /* 0x000fe40007f5e0ff */
[----:B------:R-:W-:-:S03]  /*6520*/  LEA.HI.X.SX32 R21, R21, R2, 0x1, P1 ;  /* 0x0000000215157211 */ /* 0x000fc600008f0eff */
[----:B------:R1:W-:Y:S01]  /*6530*/  STL [R1+0x1194], R12 ;  /* 0x0011940c01007387 */ /* 0x0003e20000100800 */
[----:B------:R-:W-:Y:S02]  /*6540*/  LEA.HI.X.SX32 R20, R20, R2, 0x1, P2 ;  /* 0x0000000214147211 */ /* 0x000fe400010f0eff */
[----:B-1----:R-:W-:-:S05]  /*6550*/  IADD3 R12, P3, R9, R0, RZ ;  /* 0x00000000090c7210 */ /* 0x002fca0007f7e0ff */
[----:B------:R1:W-:Y:S04]  /*6560*/  STL [R1+0x1198], R12 ;  /* 0x0011980c01007387 */ /* 0x0003e80000100800 */
[----:B-1----:R-:W2:Y:S04]  /*6570*/  LDL.LU R12, [R1+0x15c8] ;  /* 0x0015c800010c7983 */ /* 0x002ea80000300800 */
[----:B------:R1:W-:Y:S04]  /*6580*/  STL [R1+0x1188], R21 ;  /* 0x0011881501007387 */ /* 0x0003e80000100800 */
[----:B-1----:R-:W2:Y:S04]  /*6590*/  LDL.LU R21, [R1+0x15c4] ;  /* 0x0015c40001157983 */ /* 0x002ea80000300800 */
[----:B------:R1:W-:Y:S04]  /*65a0*/  STL [R1+0x1184], R20 ;  /* 0x0011841401007387 */ /* 0x0003e80000100800 */
[----:B-1----:R-:W2:Y:S04]  /*65b0*/  LDL.LU R20, [R1+0x15c0] ;  /* 0x0015c00001147983 */ /* 0x002ea80000300800 */
[----:B------:R0:W-:Y:S02]  /*65c0*/  STL [R1+0x64], R6 ;  /* 0x0000640601007387 */ /* 0x0001e40000100800 */
[----:B0-----:R-:W-:-:S02]  /*65d0*/  IMAD R6, R3, 0x2, R6 ;  /* 0x0000000203067824 */ /* 0x001fc400078e0206 */
[----:B------:R-:W0:Y:S01]  /*65e0*/  LDC R3, c[0x0][0x268] ;  /* 0x00009a00ff037b82 */ /* 0x000e220000000800 */
[----:B------:R-:W-:-:S05]  /*65f0*/  LEA.HI.X.SX32 R9, R9, R2, 0x1, P3 ;  /* 0x0000000209097211 */ /* 0x000fca00018f0eff */
[----:B------:R1:W-:Y:S02]  /*6600*/  STL [R1+0x1174], R9 ;  /* 0x0011740901007387 */ /* 0x0003e40000100800 */
[----:B-1----:R-:W-:-:S05]  /*6610*/  IADD3 R9, P1, R19, R0, RZ ;  /* 0x0000000013097210 */ /* 0x002fca0007f3e0ff */
[----:B------:R1:W-:Y:S04]  /*6620*/  STL [R1+0x1178], R9 ;  /* 0x0011780901007387 */ /* 0x0003e80000100800 */
[----:B------:R0:W-:Y:S01]  /*6630*/  STL [R1+0x60], R6 ;  /* 0x0000600601007387 */ /* 0x0001e20000100800 */
[----:B-1----:R-:W-:Y:S01]  /*6640*/  IADD3 R9, P2, R18, R0, RZ ;  /* 0x0000000012097210 */ /* 0x002fe20007f5e0ff */
[----:B0-----:R-:W-:Y:S02]  /*6650*/  IMAD R6, R3, 0x2, R6 ;  /* 0x0000000203067824 */ /* 0x001fe400078e0206 */
[----:B------:R-:W0:Y:S02]  /*6660*/  LDC R3, c[0x0][0x268] ;  /* 0x00009a00ff037b82 */ /* 0x000e240000000800 */
[----:B------:R1:W-:Y:S01]  /*6670*/  STL [R1+0x117c], R9 ;  /* 0x00117c0901007387 */ /* 0x0003e20000100800 */
[----:B------:R-:W-:-:S02]  /*6680*/  LEA.HI.X.SX32 R19, R19, R2, 0x1, P1 ;  /* 0x0000000213137211 */ /* 0x000fc400008f0eff */
[----:B------:R-:W-:Y:S02]  /*6690*/  LEA.HI.X.SX32 R18, R18, R2, 0x1, P2 ;  /* 0x0000000212127211 */ /* 0x000fe400010f0eff */
[----:B-1----:R-:W-:-:S05]  /*66a0*/  IADD3 R9, P3, R17, R0, RZ ;  /* 0x0000000011097210 */ /* 0x002fca0007f7e0ff */
[----:B------:R1:W-:Y:S01]  /*66b0*/  STL [R1+0x1180], R9 ;  /* 0x0011800901007387 */ /* 0x0003e20000100800 */
[----:B------:R-:W-:-:S03]  /*66c0*/  LEA.HI.X.SX32 R17, R17, R2, 0x1, P3 ;  /* 0x0000000211117211 */ /* 0x000fc600018f0eff */
[----:B-1----:R-:W2:Y:S04]  /*66d0*/  LDL.LU R9, [R1+0x15bc] ;  /* 0x0015bc0001097983 */ /* 0x002ea80000300800 */
[----:B------:R1:W-:Y:S04]  /*66e0*/  STL [R1+0x1170], R19 ;  /* 0x0011701301007387 */ /* 0x0003e80000100800 */
[----:B-1----:R-:W2:Y:S04]  /*66f0*/  LDL.LU R19, [R1+0x15b8] ;  /* 0x0015b80001137983 */ /* 0x002ea80000300800 */
[----:B------:R1:W-:Y:S04]  /*6700*/  STL [R1+0x116c], R18 ;  /* 0x00116c1201007387 */ /* 0x0003e80000100800 */
[----:B-1----:R-:W2:Y:S04]  /*6710*/  LDL.LU R18, [R1+0x15b4] ;  /* 0x0015b40001127983 */ /* 0x002ea80000300800 */
[----:B------:R-:W-:Y:S04]  /*6720*/  STL [R1+0x80], R6 ;  /* 0x0000800601007387 */ /* 0x000fe80000100800 */
[----:B------:R3:W-:Y:S02]  /*6730*/  STL [R1+0x115c], R17 ;  /* 0x00115c1101007387 */ /* 0x0007e40000100800 */
[----:B---3--:R-:W-:Y:S01]  /*6740*/  IADD3 R17, P1, R15, R0, RZ ;  /* 0x000000000f117210 */ /* 0x008fe20007f3e0ff */
[----:B0-----:R-:W-:-:S02]  /*6750*/  IMAD R6, R3, 0x2, R6 ;  /* 0x0000000203067824 */ /* 0x001fc400078e0206 */
[----:B------:R-:W0:Y:S02]  /*6760*/  LDC R3, c[0x0][0x268] ;  /* 0x00009a00ff037b82 */ /* 0x000e240000000800 */
[----:B------:R5:W-:Y:S04]  /*6770*/  STL [R1+0x1160], R17 ;  /* 0x0011601101007387 */ /* 0x000be80000100800 */
[----:B------:R-:W-:Y:S01]  /*6780*/  STL [R1+0x7c], R6 ;  /* 0x00007c0601007387 */ /* 0x000fe20000100800 */
[----:B-----5:R-:W-:Y:S02]  /*6790*/  IADD3 R17, P2, R14, R0, RZ ;  /* 0x000000000e117210 */ /* 0x020fe40007f5e0ff */
[----:B------:R-:W-:-:S03]  /*67a0*/  LEA.HI.X.SX32 R15, R15, R2, 0x1, P1 ;  /* 0x000000020f0f7211 */ /* 0x000fc600008f0eff */
[----:B------:R1:W-:Y:S01]  /*67b0*/  STL [R1+0x1164], R17 ;  /* 0x0011641101007387 */ /* 0x0003e20000100800 */
[----:B------:R-:W-:Y:S02]  /*67c0*/  LEA.HI.X.SX32 R14, R14, R2, 0x1, P2 ;  /* 0x000000020e0e7211 */ /* 0x000fe400010f0eff */
[----:B-1----:R-:W-:-:S05]  /*67d0*/  IADD3 R17, P3, R16, R0, RZ ;  /* 0x0000000010117210 */ /* 0x002fca0007f7e0ff */
[----:B------:R1:W-:Y:S04]  /*67e0*/  STL [R1+0x1168], R17 ;  /* 0x0011681101007387 */ /* 0x0003e80000100800 */
[----:B-1----:R-:W3:Y:S04]  /*67f0*/  LDL.LU R17, [R1+0x15b0] ;  /* 0x0015b00001117983 */ /* 0x002ee80000300800 */
[----:B------:R1:W-:Y:S04]  /*6800*/  STL [R1+0x1158], R15 ;  /* 0x0011580f01007387 */ /* 0x0003e80000100800 */
[----:B-1----:R-:W5:Y:S04]  /*6810*/  LDL.LU R15, [R1+0x15ac] ;  /* 0x0015ac00010f7983 */ /* 0x002f680000300800 */
[----:B------:R1:W-:Y:S04]  /*6820*/  STL [R1+0x1154], R14 ;  /* 0x0011540e01007387 */ /* 0x0003e80000100800 */
[----:B-1----:R-:W2:Y:S01]  /*6830*/  LDL.LU R14, [R1+0x15a8] ;  /* 0x0015a800010e7983 */ /* 0x002ea20000300800 */
[----:B0-----:R-:W-:-:S02]  /*6840*/  IMAD R6, R3, 0x2, R6 ;  /* 0x0000000203067824 */ /* 0x001fc400078e0206 */
[----:B------:R-:W0:Y:S01]  /*6850*/  LDC R3, c[0x0][0x268] ;  /* 0x00009a00ff037b82 */ /* 0x000e220000000800 */
[----:B------:R-:W-:Y:S02]  /*6860*/  LEA.HI.X.SX32 R16, R16, R2, 0x1, P3 ;  /* 0x0000000210107211 */ /* 0x000fe400018f0eff */
[----:B------:R-:W-:Y:S04]  /*6870*/  STL [R1+0x78], R6 ;  /* 0x0000780601007387 */ /* 0x000fe80000100800 */
[----:B------:R4:W-:Y:S02]  /*6880*/  STL [R1+0x1144], R16 ;  /* 0x0011441001007387 */ /* 0x0009e40000100800 */
[----:B----4-:R-:W-:-:S05]  /*6890*/  IADD3 R16, P1, R8, R0, RZ ;  /* 0x0000000008107210 */ /* 0x010fca0007f3e0ff */
[----:B------:R-:W-:Y:S01]  /*68a0*/  STL [R1+0x1148], R16 ;  /* 0x0011481001007387 */ /* 0x000fe20000100800 */
[----:B0-----:R-:W-:Y:S01]  /*68b0*/  IMAD R6, R3, 0x2, R6 ;  /* 0x0000000203067824 */ /* 0x001fe200078e0206 */
[----:B------:R-:W-:Y:S01]  /*68c0*/  LEA.HI.X.SX32 R8, R8, R2, 0x1, P1 ;  /* 0x0000000208087211 */ /* 0x000fe200008f0eff */
[----:B------:R-:W0:Y:S03]  /*68d0*/  LDC R3, c[0x0][0x268] ;  /* 0x00009a00ff037b82 */ /* 0x000e260000000800 */
[----:B------:R0:W-:Y:S02]  /*68e0*/  STL [R1+0x8c], R6 ;  /* 0x00008c0601007387 */ /* 0x0001e40000100800 */
[----:B0-----:R-:W-:-:S03]  /*68f0*/  IMAD R6, R3, 0x2, R6 ;  /* 0x0000000203067824 */ /* 0x001fc600078e0206 */
[----:B------:R-:W0:Y:S01]  /*6900*/  LDC R3, c[0x0][0x268] ;  /* 0x00009a00ff037b82 */ /* 0x000e220000000800 */
[----:B--2---:R-:W-:-:S05]  /*6910*/  IADD3 R16, P2, R14, R0, RZ ;  /* 0x000000000e107210 */ /* 0x004fca0007f5e0ff */
[----:B------:R5:W-:Y:S02]  /*6920*/  STL [R1+0x114c], R16 ;  /* 0x00114c1001007387 */ /* 0x000be40000100800 */
[----:B-----5:R-:W-:-:S05]  /*6930*/  IADD3 R16, P3, R15, R0, RZ ;  /* 0x000000000f107210 */ /* 0x020fca0007f7e0ff */
[----:B------:R1:W-:Y:S04]  /*6940*/  STL [R1+0x1150], R16 ;  /* 0x0011501001007387 */ /* 0x0003e80000100800 */
[----:B-1----:R-:W2:Y:S04]  /*6950*/  LDL.LU R16, [R1+0x15a4] ;  /* 0x0015a40001107983 */ /* 0x002ea80000300800 */
[----:B------:R1:W-:Y:S04]  /*6960*/  STL [R1+0x1140], R8 ;  /* 0x0011400801007387 */ /* 0x0003e80000100800 */
[----:B-1----:R-:W4:Y:S01]  /*6970*/  LDL.LU R8, [R1+0x15a0] ;  /* 0x0015a00001087983 */ /* 0x002f220000300800 */
[----:B------:R-:W-:-:S03]  /*6980*/  LEA.HI.X.SX32 R14, R14, R2, 0x1, P2 ;  /* 0x000000020e0e7211 */ /* 0x000fc600010f0eff */
[----:B------:R-:W-:Y:S04]  /*6990*/  STL [R1+0x88], R6 ;  /* 0x0000880601007387 */ /* 0x000fe80000100800 */
[----:B------:R0:W-:Y:S02]  /*69a0*/  STL [R1+0x113c], R14 ;  /* 0x00113c0e01007387 */ /* 0x0001e40000100800 */
[----:B0-----:R-:W-:Y:S02]  /*69b0*/  IMAD R14, R3, 0x2, R6 ;  /* 0x00000002030e7824 */ /* 0x001fe400078e0206 */
[----:B------:R-:W5:Y:S01]  /*69c0*/  LDL.LU R6, [R1+0x159c] ;  /* 0x00159c0001067983 */ /* 0x000f620000300800 */
[----:B------:R-:W0:Y:S01]  /*69d0*/  LDC R3, c[0x0][0x268] ;  /* 0x00009a00ff037b82 */ /* 0x000e220000000800 */
[----:B------:R-:W-:-:S05]  /*69e0*/  LEA.HI.X.SX32 R15, R15, R2, 0x1, P3 ;  /* 0x000000020f0f7211 */ /* 0x000fca00018f0eff */
[----:B------:R4:W-:Y:S02]  /*69f0*/  STL [R1+0x112c], R15 ;  /* 0x00112c0f01007387 */ /* 0x0009e40000100800 */
[----:B----4-:R-:W-:-:S05]  /*6a00*/  IADD3 R15, P1, R8, R0, RZ ;  /* 0x00000000080f7210 */ /* 0x010fca0007f3e0ff */
[----:B------:R-:W-:Y:S04]  /*6a10*/  STL [R1+0x1130], R15 ;  /* 0x0011300f01007387 */ /* 0x000fe80000100800 */
[----:B------:R0:W-:Y:S02]  /*6a20*/  STL [R1+0x74], R14 ;  /* 0x0000740e01007387 */ /* 0x0001e40000100800 */
[----:B0-----:R-:W-:Y:S02]  /*6a30*/  IMAD R14, R3, 0x2, R14 ;  /* 0x00000002030e7824 */ /* 0x001fe400078e020e */
[----:B------:R-:W0:Y:S01]  /*6a40*/  LDC R3, c[0x0][0x268] ;  /* 0x00009a00ff037b82 */ /* 0x000e220000000800 */
[----:B--2---:R-:W-:-:S05]  /*6a50*/  IADD3 R15, P2, R16, R0, RZ ;  /* 0x00000000100f7210 */ /* 0x004fca0007f5e0ff */
[----:B------:R3:W-:Y:S02]  /*6a60*/  STL [R1+0x1134], R15 ;  /* 0x0011340f01007387 */ /* 0x0007e40000100800 */
[----:B---3--:R-:W-:-:S05]  /*6a70*/  IADD3 R15, P3, R17, R0, RZ ;  /* 0x00000000110f7210 */ /* 0x008fca0007f7e0ff */
[----:B------:R1:W-:Y:S04]  /*6a80*/  STL [R1+0x1138], R15 ;  /* 0x0011380f01007387 */ /* 0x0003e80000100800 */
[----:B------:R-:W-:Y:S01]  /*6a90*/  STL [R1+0x84], R14 ;  /* 0x0000840e01007387 */ /* 0x000fe20000100800 */
[-C--:B-1----:R-:W-:Y:S02]  /*6aa0*/  LEA.HI.X.SX32 R15, R8, R2.reuse, 0x1, P1 ;  /* 0x00000002080f7211 */ /* 0x082fe400008f0eff */
[----:B------:R-:W-:Y:S02]  /*6ab0*/  LEA.HI.X.SX32 R8, R16, R2, 0x1, P2 ;  /* 0x0000000210087211 */ /* 0x000fe400010f0eff */
[----:B------:R-:W1:Y:S01]  /*6ac0*/  LDC R16, c[0x0][0x268] ;  /* 0x00009a00ff107b82 */ /* 0x000e620000000800 */
[----:B------:R-:W-:Y:S04]  /*6ad0*/  STL [R1+0x1128], R15 ;  /* 0x0011280f01007387 */ /* 0x000fe80000100800 */
[----:B------:R0:W-:Y:S02]  /*6ae0*/  STL [R1+0x1124], R8 ;  /* 0x0011240801007387 */ /* 0x0001e40000100800 */
[----:B0-----:R-:W-:-:S02]  /*6af0*/  IMAD R8, R3, 0x2, R14 ;  /* 0x0000000203087824 */ /* 0x001fc400078e020e */
[----:B------:R-:W0:Y:S01]  /*6b00*/  LDC R3, c[0x0][0x268] ;  /* 0x00009a00ff037b82 */ /* 0x000e220000000800 */
[----:B------:R-:W-:-:S05]  /*6b10*/  LEA.HI.X.SX32 R15, R17, R2, 0x1, P3 ;  /* 0x00000002110f7211 */ /* 0x000fca00018f0eff */
[----:B------:R-:W-:Y:S01]  /*6b20*/  STL [R1+0x1114], R15 ;  /* 0x0011140f01007387 */ /* 0x000fe20000100800 */
[----:B-----5:R-:W-:Y:S01]  /*6b30*/  IADD3 R14, P1, R6, R0, RZ ;  /* 0x00000000060e7210 */ /* 0x020fe20007f3e0ff */
[----:B------:R-:W2:Y:S02]  /*6b40*/  LDC R17, c[0x0][0x268] ;  /* 0x00009a00ff117b82 */ /* 0x000ea40000000800 */
[----:B------:R0:W-:Y:S02]  /*6b50*/  STL [R1+0x70], R8 ;  /* 0x0000700801007387 */ /* 0x0001e40000100800 */
[----:B0-----:R-:W-:-:S04]  /*6b60*/  IMAD R8, R3, 0x2, R8 ;  /* 0x0000000203087824 */ /* 0x001fc800078e0208 */
[----:B------:R-:W0:Y:S01]  /*6b70*/  LDC R3, c[0x0][0x268] ;  /* 0x00009a00ff037b82 */ /* 0x000e220000000800 */
[-C--:B------:R-:W-:Y:S01]  /*6b80*/  IADD3 R15, P2, R18, R0.reuse, RZ ;  /* 0x00000000120f7210 */ /* 0x080fe20007f5e0ff */
[----:B------:R3:W-:Y:S04]  /*6b90*/  STL [R1+0x1118], R14 ;  /* 0x0011180e01007387 */ /* 0x0007e80000100800 */
[----:B------:R-:W-:Y:S01]  /*6ba0*/  STL [R1+0x111c], R15 ;  /* 0x00111c0f01007387 */ /* 0x000fe20000100800 */
[----:B---3--:R-:W-:-:S05]  /*6bb0*/  IADD3 R14, P3, R19, R0, RZ ;  /* 0x00000000130e7210 */ /* 0x008fca0007f7e0ff */
[----:B------:R3:W-:Y:S04]  /*6bc0*/  STL [R1+0x1120], R14 ;  /* 0x0011200e01007387 */ /* 0x0007e80000100800 */
[----:B------:R-:W-:Y:S01]  /*6bd0*/  STL [R1+0x6c], R8 ;  /* 0x00006c0801007387 */ /* 0x000fe20000100800 */
[-C--:B---3--:R-:W-:Y:S02]  /*6be0*/  LEA.HI.X.SX32 R14, R6, R2.reuse, 0x1, P1 ;  /* 0x00000002060e7211 */ /* 0x088fe400008f0eff */
[----:B------:R-:W-:-:S03]  /*6bf0*/  LEA.HI.X.SX32 R6, R18, R2, 0x1, P2 ;  /* 0x0000000212067211 */ /* 0x000fc600010f0eff */
[----:B------:R-:W-:Y:S04]  /*6c00*/  STL [R1+0x1110], R14 ;  /* 0x0011100e01007387 */ /* 0x000fe80000100800 */
[----:B------:R0:W-:Y:S02]  /*6c10*/  STL [R1+0x110c], R6 ;  /* 0x00110c0601007387 */ /* 0x0001e40000100800 */
[----:B0-----:R-:W-:Y:S02]  /*6c20*/  IMAD R6, R3, 0x2, R8 ;  /* 0x0000000203067824 */ /* 0x001fe400078e0208 */
[----:B------:R-:W0:Y:S01]  /*6c30*/  LDC R3, c[0x0][0x268] ;  /* 0x00009a00ff037b82 */ /* 0x000e220000000800 */
[----:B------:R-:W-:Y:S02]  /*6c40*/  LEA.HI.X.SX32 R14, R19, R2, 0x1, P3 ;  /* 0x00000002130e7211 */ /* 0x000fe400018f0eff */
[----:B------:R-:W-:-:S03]  /*6c50*/  IADD3 R8, P1, R9, R0, RZ ;  /* 0x0000000009087210 */ /* 0x000fc60007f3e0ff */
[----:B------:R3:W-:Y:S04]  /*6c60*/  STL [R1+0x10fc], R14 ;  /* 0x0010fc0e01007387 */ /* 0x0007e80000100800 */
[----:B------:R-:W-:Y:S01]  /*6c70*/  STL [R1+0x5c], R6 ;  /* 0x00005c0601007387 */ /* 0x000fe20000100800 */
[----:B0-----:R-:W-:Y:S02]  /*6c80*/  IMAD R18, R3, 0x2, R6 ;  /* 0x0000000203127824 */ /* 0x001fe400078e0206 */
[----:B------:R-:W0:Y:S01]  /*6c90*/  LDC R3, c[0x0][0x268] ;  /* 0x00009a00ff037b82 */ /* 0x000e220000000800 */
[-C--:B---3--:R-:W-:Y:S01]  /*6ca0*/  IADD3 R14, P2, R20, R0.reuse, RZ ;  /* 0x00000000140e7210 */ /* 0x088fe20007f5e0ff */
[----:B------:R3:W-:Y:S04]  /*6cb0*/  STL [R1+0x1100], R8 ;  /* 0x0011000801007387 */ /* 0x0007e80000100800 */
[----:B------:R-:W-:Y:S01]  /*6cc0*/  STL [R1+0x1104], R14 ;  /* 0x0011040e01007387 */ /* 0x000fe20000100800 */
[----:B---3--:R-:W-:-:S05]  /*6cd0*/  IADD3 R8, P3, R21, R0, RZ ;  /* 0x0000000015087210 */ /* 0x008fca0007f7e0ff */
[----:B------:R3:W-:Y:S02]  /*6ce0*/  STL [R1+0x1108], R8 ;  /* 0x0011080801007387 */ /* 0x0007e40000100800 */
[----:B---3--:R-:W-:-:S05]  /*6cf0*/  LEA.HI.X.SX32 R8, R9, R2, 0x1, P1 ;  /* 0x0000000209087211 */ /* 0x008fca00008f0eff */
[----:B------:R0:W-:Y:S02]  /*6d00*/  STL [R1+0x10f8], R8 ;  /* 0x0010f80801007387 */ /* 0x0001e40000100800 */
[----:B0-----:R-:W-:Y:S02]  /*6d10*/  IMAD R8, R3, 0x2, R18 ;  /* 0x0000000203087824 */ /* 0x001fe400078e0212 */
[----:B------:R-:W0:Y:S01]  /*6d20*/  LDC R3, c[0x0][0x268] ;  /* 0x00009a00ff037b82 */ /* 0x000e220000000800 */
[-C--:B------:R-:W-:Y:S02]  /*6d30*/  LEA.HI.X.SX32 R9, R20, R2.reuse, 0x1, P2 ;  /* 0x0000000214097211 */ /* 0x080fe400010f0eff */
[----:B------:R-:W-:-:S03]  /*6d40*/  LEA.HI.X.SX32 R6, R21, R2, 0x1, P3 ;  /* 0x0000000215067211 */ /* 0x000fc600018f0eff */
[----:B------:R-:W-:Y:S04]  /*6d50*/  STL [R1+0x10f4], R9 ;  /* 0x0010f40901007387 */ /* 0x000fe80000100800 */
[----:B------:R-:W-:Y:S04]  /*6d60*/  STL [R1+0x158c], R18 ;  /* 0x00158c1201007387 */ /* 0x000fe80000100800 */
[----:B------:R3:W-:Y:S02]  /*6d70*/  STL [R1+0x10e4], R6 ;  /* 0x0010e40601007387 */ /* 0x0007e40000100800 */
[----:B---3--:R-:W-:-:S05]  /*6d80*/  IADD3 R6, P1, R12, R0, RZ ;  /* 0x000000000c067210 */ /* 0x008fca0007f3e0ff */
[----:B------:R0:W-:Y:S02]  /*6d90*/  STL [R1+0x10e8], R6 ;  /* 0x0010e80601007387 */ /* 0x0001e40000100800 */
[----:B0-----:R-:W-:Y:S02]  /*6da0*/  IMAD R6, R3, 0x2, R8 ;  /* 0x0000000203067824 */ /* 0x001fe400078e0208 */
[----:B------:R-:W0:Y:S02]  /*6db0*/  LDC R3, c[0x0][0x268] ;  /* 0x00009a00ff037b82 */ /* 0x000e240000000800 */
[----:B0-----:R-:W-:-:S06]  /*6dc0*/  IMAD R6, R3, 0x2, R6 ;  /* 0x0000000203067824 */ /* 0x001fcc00078e0206 */
[----:B------:R-:W0:Y:S01]  /*6dd0*/  LDC R3, c[0x0][0x268] ;  /* 0x00009a00ff037b82 */ /* 0x000e220000000800 */
[-C--:B------:R-:W-:Y:S02]  /*6de0*/  IADD3 R14, P2, R22, R0.reuse, RZ ;  /* 0x00000000160e7210 */ /* 0x080fe40007f5e0ff */
[----:B------:R-:W-:Y:S02]  /*6df0*/  IADD3 R9, P3, R23, R0, RZ ;  /* 0x0000000017097210 */ /* 0x000fe40007f7e0ff */
[----:B------:R-:W-:Y:S01]  /*6e00*/  LEA.HI.X.SX32 R12, R12, R2, 0x1, P1 ;  /* 0x000000020c0c7211 */ /* 0x000fe200008f0eff */
[----:B------:R3:W-:Y:S04]  /*6e10*/  STL [R1+0x10ec], R14 ;  /* 0x0010ec0e01007387 */ /* 0x0007e80000100800 */
[----:B------:R-:W-:Y:S04]  /*6e20*/  STL [R1+0x1590], R8 ;  /* 0x0015900801007387 */ /* 0x000fe80000100800 */
[----:B------:R4:W-:Y:S01]  /*6e30*/  STL [R1+0x10f0], R9 ;  /* 0x0010f00901007387 */ /* 0x0009e20000100800 */
[----:B---3--:R-:W3:Y:S01]  /*6e40*/  LDC R14, c[0x0][0x268] ;  /* 0x00009a00ff0e7b82 */ /* 0x008ee20000000800 */
[----:B0-----:R-:W-:-:S07]  /*6e50*/  IMAD R19, R3, 0x2, R6 ;  /* 0x0000000203137824 */ /* 0x001fce00078e0206 */
[----:B------:R-:W0:Y:S01]  /*6e60*/  LDC R3, c[0x0][0x268] ;  /* 0x00009a00ff037b82 */ /* 0x000e220000000800 */
[-C--:B----4-:R-:W-:Y:S02]  /*6e70*/  LEA.HI.X.SX32 R9, R22, R2.reuse, 0x1, P2 ;  /* 0x0000000216097211 */ /* 0x090fe400010f0eff */
[----:B------:R-:W-:Y:S01]  /*6e80*/  LEA.HI.X.SX32 R8, R23, R2, 0x1, P3 ;  /* 0x0000000217087211 */ /* 0x000fe200018f0eff */
[----:B------:R4:W-:Y:S04]  /*6e90*/  STL [R1+0x10e0], R12 ;  /* 0x0010e00c01007387 */ /* 0x0009e80000100800 */
[----:B------:R5:W-:Y:S04]  /*6ea0*/  STL [R1+0x10dc], R9 ;  /* 0x0010dc0901007387 */ /* 0x000be80000100800 */
[----:B------:R1:W-:Y:S01]  /*6eb0*/  STL [R1+0x10cc], R8 ;  /* 0x0010cc0801007387 */ /* 0x0003e20000100800 */
[----:B----4-:R-:W-:-:S02]  /*6ec0*/  IADD3 R12, P1, R7, R0, RZ ;  /* 0x00000000070c7210 */ /* 0x010fc40007f3e0ff */
[----:B-----5:R-:W-:Y:S02]  /*6ed0*/  IADD3 R9, P2, R24, R0, RZ ;  /* 0x0000000018097210 */ /* 0x020fe40007f5e0ff */
[----:B------:R-:W-:Y:S02]  /*6ee0*/  LEA.HI.X.SX32 R6, R7, R2, 0x1, P1 ;  /* 0x0000000207067211 */ /* 0x000fe400008f0eff */
[----:B-1----:R-:W-:Y:S01]  /*6ef0*/  IADD3 R8, P3, R25, R0, RZ ;  /* 0x0000000019087210 */ /* 0x002fe20007f7e0ff */
[----:B------:R-:W-:Y:S04]  /*6f00*/  STL [R1+0x10d0], R12 ;  /* 0x0010d00c01007387 */ /* 0x000fe80000100800 */
[----:B------:R-:W-:Y:S04]  /*6f10*/  STL [R1+0x10d4], R9 ;  /* 0x0010d40901007387 */ /* 0x000fe80000100800 */
[----:B------:R-:W-:Y:S04]  /*6f20*/  STL [R1+0x10d8], R8 ;  /* 0x0010d80801007387 */ /* 0x000fe80000100800 */
[----:B------:R0:W-:Y:S02]  /*6f30*/  STL [R1+0x10c8], R6 ;  /* 0x0010c80601007387 */ /* 0x0001e40000100800 */
[----:B0-----:R-:W-:-:S02]  /*6f40*/  IMAD R6, R3, 0x2, R19 ;  /* 0x0000000203067824 */ /* 0x001fc400078e0213 */
[----:B------:R-:W0:Y:S01]  /*6f50*/  LDC R3, c[0x0][0x268] ;  /* 0x00009a00ff037b82 */ /* 0x000e220000000800 */
[-C--:B------:R-:W-:Y:S02]  /*6f60*/  LEA.HI.X.SX32 R8, R24, R2.reuse, 0x1, P2 ;  /* 0x0000000218087211 */ /* 0x080fe400010f0eff */
[----:B------:R-:W-:Y:S02]  /*6f70*/  LEA.HI.X.SX32 R7, R25, R2, 0x1, P3 ;  /* 0x0000000219077211 */ /* 0x000fe400018f0eff */
[-C--:B------:R-:W-:Y:S01]  /*6f80*/  IADD3 R9, P1, R5, R0.reuse, RZ ;  /* 0x0000000005097210 */ /* 0x080fe20007f3e0ff */
[----:B------:R1:W-:Y:S04]  /*6f90*/  STL [R1+0x10c4], R8 ;  /* 0x0010c40801007387 */ /* 0x0003e80000100800 */
[----:B------:R-:W-:Y:S01]  /*6fa0*/  STL [R1+0x1594], R19 ;  /* 0x0015941301007387 */ /* 0x000fe20000100800 */
[----:B-1----:R-:W-:Y:S01]  /*6fb0*/  IADD3 R8, P2, R26, R0, RZ ;  /* 0x000000001a087210 */ /* 0x002fe20007f5e0ff */
[----:B0-----:R-:W-:-:S02]  /*6fc0*/  IMAD R6, R3, 0x2, R6 ;  /* 0x0000000203067824 */ /* 0x001fc400078e0206 */
[----:B------:R-:W0:Y:S01]  /*6fd0*/  LDC R3, c[0x0][0x268] ;  /* 0x00009a00ff037b82 */ /* 0x000e220000000800 */
[----:B------:R1:W-:Y:S04]  /*6fe0*/  STL [R1+0x10b4], R7 ;  /* 0x0010b40701007387 */ /* 0x0003e80000100800 */
[----:B------:R4:W-:Y:S04]  /*6ff0*/  STL [R1+0x10b8], R9 ;  /* 0x0010b80901007387 */ /* 0x0009e80000100800 */
[----:B------:R5:W-:Y:S01]  /*7000*/  STL [R1+0x10bc], R8 ;  /* 0x0010bc0801007387 */ /* 0x000be20000100800 */
[----:B-1----:R-:W-:-:S03]  /*7010*/  IADD3 R7, P3, R27, R0, RZ ;  /* 0x000000001b077210 */ /* 0x002fc60007f7e0ff */
[----:B----4-:R-:W4:Y:S01]  /*7020*/  LDL.LU R9, [R1] ;  /* 0x0000000001097983 */ /* 0x010f220000300800 */
[----:B------:R-:W-:-:S03]  /*7030*/  LEA.HI.X.SX32 R5, R5, R2, 0x1, P1 ;  /* 0x0000000205057211 */ /* 0x000fc600008f0eff */
[----:B------:R1:W-:Y:S01]  /*7040*/  STL [R1+0x10c0], R7 ;  /* 0x0010c00701007387 */ /* 0x0003e20000100800 */
[----:B-----5:R-:W-:-:S03]  /*7050*/  LEA.HI.X.SX32 R8, R26, R2, 0x1, P2 ;  /* 0x000000021a087211 */ /* 0x020fc600010f0eff */
[----:B------:R0:W-:Y:S01]  /*7060*/  STL [R1+0x10b0], R5 ;  /* 0x0010b00501007387 */ /* 0x0001e20000100800 */
[----:B-1----:R-:W-:-:S03]  /*7070*/  LEA.HI.X.SX32 R7, R27, R2, 0x1, P3 ;  /* 0x000000021b077211 */ /* 0x002fc600018f0eff */
[----:B------:R1:W-:Y:S04]  /*7080*/  STL [R1+0x10ac], R8 ;  /* 0x0010ac0801007387 */ /* 0x0003e80000100800 */
[----:B------:R5:W-:Y:S01]  /*7090*/  STL [R1+0x109c], R7 ;  /* 0x00109c0701007387 */ /* 0x000be20000100800 */
[----:B0-----:R-:W-:Y:S01]  /*70a0*/  IMAD R5, R3, 0x2, R6 ;  /* 0x0000000203057824 */ /* 0x001fe200078e0206 */
[-C--:B------:R-:W-:Y:S01]  /*70b0*/  IADD3 R6, P3, R11, R0.reuse, RZ ;  /* 0x000000000b067210 */ /* 0x080fe20007f7e0ff */
[----:B------:R-:W0:Y:S01]  /*70c0*/  LDC R3, c[0x0][0x268] ;  /* 0x00009a00ff037b82 */ /* 0x000e220000000800 */
[-C--:B-1----:R-:W-:Y:S02]  /*70d0*/  IADD3 R8, P1, R10, R0.reuse, RZ ;  /* 0x000000000a087210 */ /* 0x082fe40007f3e0ff */
[----:B-----5:R-:W-:-:S03]  /*70e0*/  IADD3 R7, P2, R13, R0, RZ ;  /* 0x000000000d077210 */ /* 0x020fc60007f5e0ff */
[----:B------:R-:W-:Y:S04]  /*70f0*/  STL [R1+0x10a0], R8 ;  /* 0x0010a00801007387 */ /* 0x000fe80000100800 */
[----:B------:R1:W-:Y:S04]  /*7100*/  STL [R1+0x10a4], R7 ;  /* 0x0010a40701007387 */ /* 0x0003e80000100800 */
[----:B------:R-:W5:Y:S04]  /*7110*/  LDL.LU R24, [R1+0x14] ;  /* 0x0000140001187983 */ /* 0x000f680000300800 */
[----:B------:R-:W-:Y:S04]  /*7120*/  STL [R1+0x10a8], R6 ;  /* 0x0010a80601007387 */ /* 0x000fe80000100800 */
[----:B-1----:R-:W5:Y:S01]  /*7130*/  LDL.LU R7, [R1+0x10] ;  /* 0x0000100001077983 */ /* 0x002f620000300800 */
[----:B0-----:R-:W-:-:S03]  /*7140*/  IMAD R3, R3, 0x2, R5 ;  /* 0x0000000203037824 */ /* 0x001fc600078e0205 */
[----:B------:R0:W-:Y:S02]  /*7150*/  STL [R1+0x1598], R5 ;  /* 0x0015980501007387 */ /* 0x0001e40000100800 */
[----:B0-----:R-:W-:-:S05]  /*7160*/  LEA.HI.X.SX32 R5, R10, R2, 0x1, P1 ;  /* 0x000000020a057211 */ /* 0x001fca00008f0eff */
[----:B------:R0:W-:Y:S04]  /*7170*/  STL [R1+0x1098], R5 ;  /* 0x0010980501007387 */ /* 0x0001e80000100800 */
[----:B------:R-:W5:Y:S01]  /*7180*/  LDL.LU R23, [R1+0xc] ;  /* 0x00000c0001177983 */ /* 0x000f620000300800 */
[----:B---3--:R-:W-:Y:S02]  /*7190*/  IMAD R27, R14, 0x2, R3 ;  /* 0x000000020e1b7824 */ /* 0x008fe400078e0203 */
[----:B------:R-:W1:Y:S01]  /*71a0*/  LDC R14, c[0x0][0x268] ;  /* 0x00009a00ff0e7b82 */ /* 0x000e620000000800 */
[-C--:B------:R-:W-:Y:S02]  /*71b0*/  LEA.HI.X.SX32 R6, R13, R2.reuse, 0x1, P2 ;  /* 0x000000020d067211 */ /* 0x080fe400010f0eff */
[----:B0-----:R-:W-:-:S03]  /*71c0*/  LEA.HI.X.SX32 R5, R11, R2, 0x1, P3 ;  /* 0x000000020b057211 */ /* 0x001fc600018f0eff */
[----:B------:R0:W-:Y:S04]  /*71d0*/  STL [R1+0x1094], R6 ;  /* 0x0010940601007387 */ /* 0x0001e80000100800 */
[----:B------:R3:W-:Y:S04]  /*71e0*/  STL [R1+0x1084], R5 ;  /* 0x0010840501007387 */ /* 0x0007e80000100800 */
[----:B------:R2:W-:Y:S01]  /*71f0*/  STL [R1+0x1588], R3 ;  /* 0x0015880301007387 */ /* 0x0005e20000100800 */
[-C--:B0-----:R-:W-:Y:S02]  /*7200*/  IADD3 R6, P1, R29, R0.reuse, RZ ;  /* 0x000000001d067210 */ /* 0x081fe40007f3e0ff */
[----:B---3--:R-:W-:-:S03]  /*7210*/  IADD3 R5, P2, R28, R0, RZ ;  /* 0x000000001c057210 */ /* 0x008fc60007f5e0ff */
[----:B------:R0:W-:Y:S01]  /*7220*/  STL [R1+0x1088], R6 ;  /* 0x0010880601007387 */ /* 0x0001e20000100800 */
[----:B--2---:R-:W-:-:S03]  /*7230*/  IADD3 R3, P3, R4, R0, RZ ;  /* 0x0000000004037210 */ /* 0x004fc60007f7e0ff */
[----:B------:R2:W-:Y:S01]  /*7240*/  STL [R1+0x108c], R5 ;  /* 0x00108c0501007387 */ /* 0x0005e20000100800 */
[----:B-1----:R-:W-:Y:S02]  /*7250*/  IMAD R26, R14, 0x2, R27 ;  /* 0x000000020e1a7824 */ /* 0x002fe400078e021b */
[----:B------:R-:W1:Y:S01]  /*7260*/  LDC R14, c[0x0][0x268] ;  /* 0x00009a00ff0e7b82 */ /* 0x000e620000000800 */
[----:B------:R-:W3:Y:S04]  /*7270*/  LDL.LU R15, [R1+0x20] ;  /* 0x00002000010f7983 */ /* 0x000ee80000300800 */
[----:B------:R2:W-:Y:S03]  /*7280*/  STL [R1+0x1090], R3 ;  /* 0x0010900301007387 */ /* 0x0005e60000100800 */
[----:B0-----:R-:W0:Y:S01]  /*7290*/  LDC R6, c[0x0][0x268] ;  /* 0x00009a00ff067b82 */ /* 0x001e220000000800 */
[----:B------:R-:W3:Y:S04]  /*72a0*/  LDL.LU R8, [R1+0x1c] ;  /* 0x00001c0001087983 */ /* 0x000ee80000300800 */
[----:B------:R-:W3:Y:S01]  /*72b0*/  LDL.LU R18, [R1+0x18] ;  /* 0x0000180001127983 */ /* 0x000ee20000300800 */
[-C--:B--2---:R-:W-:Y:S01]  /*72c0*/  LEA.HI.X.SX32 R5, R29, R2.reuse, 0x1, P1 ;  /* 0x000000021d057211 */ /* 0x084fe200008f0eff */
[C-C-:B------:R-:W-:Y:S01]  /*72d0*/  IMAD R20, R17.reuse, 0x2, R4.reuse ;  /* 0x0000000211147824 */ /* 0x140fe200078e0204 */
[----:B------:R-:W-:Y:S01]  /*72e0*/  LEA.HI.X.SX32 R3, R28, R2, 0x1, P2 ;  /* 0x000000021c037211 */ /* 0x000fe200010f0eff */
[----:B------:R-:W-:-:S02]  /*72f0*/  IMAD R12, R17, 0x2, R4 ;  /* 0x00000002110c7824 */ /* 0x000fc400078e0204 */
[----:B------:R2:W-:Y:S01]  /*7300*/  STL [R1+0x1080], R5 ;  /* 0x0010800501007387 */ /* 0x0005e20000100800 */
[----:B------:R-:W-:-:S03]  /*7310*/  IMAD R20, R16, 0x2, R20 ;  /* 0x0000000210147824 */ /* 0x000fc600078e0214 */
[----:B------:R2:W-:Y:S01]  /*7320*/  STL [R1+0x107c], R3 ;  /* 0x00107c0301007387 */ /* 0x0005e20000100800 */
[----:B-1----:R-:W-:Y:S01]  /*7330*/  IMAD R28, R14, 0x2, R26 ;  /* 0x000000020e1c7824 */ /* 0x002fe200078e021a */
[----:B--2---:R-:W-:Y:S02]  /*7340*/  IADD3 R5, P1, R12, R0, RZ ;  /* 0x000000000c057210 */ /* 0x004fe40007f3e0ff */
[----:B------:R-:W-:Y:S02]  /*7350*/  LEA.HI.X.SX32 R3, R4, R2, 0x1, P3 ;  /* 0x0000000204037211 */ /* 0x000fe400018f0eff */
[----:B------:R-:W-:-:S03]  /*7360*/  IADD3 R4, P2, R20, R0, RZ ;  /* 0x0000000014047210 */ /* 0x000fc60007f5e0ff */
[----:B------:R-:W-:Y:S04]  /*7370*/  STL [R1+0x106c], R3 ;  /* 0x00106c0301007387 */ /* 0x000fe80000100800 */
[----:B------:R1:W-:Y:S01]  /*7380*/  STL [R1+0x1070], R5 ;  /* 0x0010700501007387 */ /* 0x0003e20000100800 */
[----:B0-----:R-:W-:Y:S02]  /*7390*/  IMAD R21, R6, 0x2, R28 ;  /* 0x0000000206157824 */ /* 0x001fe400078e021c */
[----:B------:R-:W0:Y:S01]  /*73a0*/  LDC R6, c[0x0][0x268] ;  /* 0x00009a00ff067b82 */ /* 0x000e220000000800 */
[----:B------:R2:W-:Y:S04]  /*73b0*/  STL [R1+0x1074], R4 ;  /* 0x0010740401007387 */ /* 0x0005e80000100800 */
[----:B------:R-:W3:Y:S01]  /*73c0*/  LDL.LU R14, [R1+0x30] ;  /* 0x00003000010e7983 */ /* 0x000ee20000300800 */
[----:B-1----:R-:W-:-:S02]  /*73d0*/  LEA.HI.X.SX32 R5, R12, R2, 0x1, P1 ;  /* 0x000000020c057211 */ /* 0x002fc400008f0eff */
[----:B--2---:R-:W-:Y:S02]  /*73e0*/  LEA.HI.X.SX32 R4, R20, R2, 0x1, P2 ;  /* 0x0000000214047211 */ /* 0x004fe400010f0eff */
[----:B------:R-:W1:Y:S01]  /*73f0*/  LDC R20, c[0x0][0x268] ;  /* 0x00009a00ff147b82 */ /* 0x000e620000000800 */
[----:B0-----:R-:W-:Y:S01]  /*7400*/  IMAD R22, R6, 0x2, R21 ;  /* 0x0000000206167824 */ /* 0x001fe200078e0215 */
[----:B----4-:R-:W-:-:S05]  /*7410*/  IADD3 R3, P3, R9, R0, RZ ;  /* 0x0000000009037210 */ /* 0x010fca0007f7e0ff */
[----:B------:R0:W-:Y:S04]  /*7420*/  STL [R1+0x1078], R3 ;  /* 0x0010780301007387 */ /* 0x0001e80000100800 */
[----:B------:R-:W2:Y:S04]  /*7430*/  LDL.LU R17, [R1+0x2c] ;  /* 0x00002c0001117983 */ /* 0x000ea80000300800 */
[----:B------:R-:W4:Y:S01]  /*7440*/  LDL.LU R16, [R1+0x28] ;  /* 0x0000280001107983 */ /* 0x000f220000300800 */
[----:B0-----:R-:W-:-:S03]  /*7450*/  LEA.HI.X.SX32 R3, R9, R2, 0x1, P3 ;  /* 0x0000000209037211 */ /* 0x001fc600018f0eff */
[----:B------:R-:W-:Y:S04]  /*7460*/  STL [R1+0x1584], R28 ;  /* 0x0015841c01007387 */ /* 0x000fe80000100800 */
[----:B------:R-:W-:Y:S04]  /*7470*/  STL [R1+0x1068], R5 ;  /* 0x0010680501007387 */ /* 0x000fe80000100800 */
[----:B------:R5:W-:Y:S04]  /*7480*/  STL [R1+0x1064], R4 ;  /* 0x0010640401007387 */ /* 0x000be80000100800 */
[----:B------:R0:W-:Y:S04]  /*7490*/  STL [R1+0x1054], R3 ;  /* 0x0010540301007387 */ /* 0x0001e80000100800 */
[----:B------:R-:W4:Y:S01]  /*74a0*/  LDL.LU R12, [R1+0x48] ;  /* 0x00004800010c7983 */ /* 0x000f220000300800 */
[----:B-----5:R-:W-:-:S02]  /*74b0*/  IADD3 R4, P1, R24, R0, RZ ;  /* 0x0000000018047210 */ /* 0x020fc40007f3e0ff */
[----:B0-----:R-:W-:-:S03]  /*74c0*/  IADD3 R3, P2, R7, R0, RZ ;  /* 0x0000000007037210 */ /* 0x001fc60007f5e0ff */
[----:B------:R-:W-:Y:S04]  /*74d0*/  STL [R1+0x1058], R4 ;  /* 0x0010580401007387 */ /* 0x000fe80000100800 */
[----:B------:R0:W-:Y:S04]  /*74e0*/  STL [R1+0x105c], R3 ;  /* 0x00105c0301007387 */ /* 0x0001e80000100800 */
[----:B------:R-:W5:Y:S04]  /*74f0*/  LDL.LU R9, [R1+0x44] ;  /* 0x0000440001097983 */ /* 0x000f680000300800 */
[----:B------:R-:W5:Y:S01]  /*7500*/  LDL.LU R6, [R1+0x40] ;  /* 0x0000400001067983 */ /* 0x000f620000300800 */
[----:B-1----:R-:W-:-:S02]  /*7510*/  IMAD R29, R20, 0x2, R22 ;  /* 0x00000002141d7824 */ /* 0x002fc400078e0216 */
[----:B------:R-:W1:Y:S01]  /*7520*/  LDC R20, c[0x0][0x268] ;  /* 0x00009a00ff147b82 */ /* 0x000e620000000800 */
[----:B0-----:R-:W-:-:S05]  /*7530*/  IADD3 R3, P3, R23, R0, RZ ;  /* 0x0000000017037210 */ /* 0x001fca0007f7e0ff */
[----:B------:R0:W-:Y:S02]  /*7540*/  STL [R1+0x1060], R3 ;  /* 0x0010600301007387 */ /* 0x0001e40000100800 */
[-C--:B0-----:R-:W-:Y:S01]  /*7550*/  LEA.HI.X.SX32 R3, R23, R2.reuse, 0x1, P3 ;  /* 0x0000000217037211 */ /* 0x081fe200018f0eff */
[----:B-1----:R-:W-:Y:S02]  /*7560*/  IMAD R23, R20, 0x2, R29 ;  /* 0x0000000214177824 */ /* 0x002fe400078e021d */
[----:B------:R-:W0:Y:S01]  /*7570*/  LDC R20, c[0x0][0x268] ;  /* 0x00009a00ff147b82 */ /* 0x000e220000000800 */
[-C--:B------:R-:W-:Y:S02]  /*7580*/  LEA.HI.X.SX32 R5, R24, R2.reuse, 0x1, P1 ;  /* 0x0000000218057211 */ /* 0x080fe400008f0eff */
[----:B------:R-:W-:-:S03]  /*7590*/  LEA.HI.X.SX32 R4, R7, R2, 0x1, P2 ;  /* 0x0000000207047211 */ /* 0x000fc600010f0eff */
[----:B------:R3:W-:Y:S04]  /*75a0*/  STL [R1+0x1050], R5 ;  /* 0x0010500501007387 */ /* 0x0007e80000100800 */
[----:B------:R1:W-:Y:S01]  /*75b0*/  STL [R1+0x104c], R4 ;  /* 0x00104c0401007387 */ /* 0x0003e20000100800 */
[----:B0-----:R-:W-:Y:S02]  /*75c0*/  IMAD R24, R20, 0x2, R23 ;  /* 0x0000000214187824 */ /* 0x001fe400078e0217 */
[----:B------:R-:W0:Y:S01]  /*75d0*/  LDC R20, c[0x0][0x268] ;  /* 0x00009a00ff147b82 */ /* 0x000e220000000800 */
[----:B------:R1:W-:Y:S01]  /*75e0*/  STL [R1+0x103c], R3 ;  /* 0x00103c0301007387 */ /* 0x0003e20000100800 */
[-C--:B---3--:R-:W-:Y:S02]  /*75f0*/  IADD3 R5, P1, R15, R0.reuse, RZ ;  /* 0x000000000f057210 */ /* 0x088fe40007f3e0ff */
[----:B-1----:R-:W-:-:S03]  /*7600*/  IADD3 R4, P3, R18, R0, RZ ;  /* 0x0000000012047210 */ /* 0x002fc60007f7e0ff */
[----:B------:R-:W-:Y:S01]  /*7610*/  STL [R1+0x1040], R5 ;  /* 0x0010400501007387 */ /* 0x000fe20000100800 */
[----:B------:R-:W-:-:S05]  /*7620*/  IADD3 R3, P2, R8, R0, RZ ;  /* 0x0000000008037210 */ /* 0x000fca0007f5e0ff */
[----:B------:R1:W-:Y:S04]  /*7630*/  STL [R1+0x1044], R3 ;  /* 0x0010440301007387 */ /* 0x0003e80000100800 */
[----:B------:R-:W-:Y:S01]  /*7640*/  STL [R1+0x1048], R4 ;  /* 0x0010480401007387 */ /* 0x000fe20000100800 */
[----:B-1----:R-:W-:-:S03]  /*7650*/  LEA.HI.X.SX32 R3, R15, R2, 0x1, P1 ;  /* 0x000000020f037211 */ /* 0x002fc600008f0eff */
[----:B------:R-:W3:Y:S04]  /*7660*/  LDL.LU R15, [R1+0x54] ;  /* 0x00005400010f7983 */ /* 0x000ee80000300800 */
[----:B------:R-:W3:Y:S04]  /*7670*/  LDL.LU R5, [R1+0x50] ;  /* 0x0000500001057983 */ /* 0x000ee80000300800 */
[----:B------:R0:W-:Y:S01]  /*7680*/  STL [R1+0x1038], R3 ;  /* 0x0010380301007387 */ /* 0x0001e20000100800 */
[----:B------:R-:W-:-:S03]  /*7690*/  LEA.HI.X.SX32 R8, R8, R2, 0x1, P2 ;  /* 0x0000000208087211 */ /* 0x000fc600010f0eff */
[----:B------:R-:W3:Y:S01]  /*76a0*/  LDL.LU R7, [R1+0x4c] ;  /* 0x00004c0001077983 */ /* 0x000ee20000300800 */
[----:B0-----:R-:W-:Y:S02]  /*76b0*/  IMAD R3, R20, 0x2, R24 ;  /* 0x0000000214037824 */ /* 0x001fe400078e0218 */
[----:B------:R-:W0:Y:S01]  /*76c0*/  LDC R20, c[0x0][0x268] ;  /* 0x00009a00ff147b82 */ /* 0x000e220000000800 */
[----:B------:R-:W-:Y:S01]  /*76d0*/  LEA.HI.X.SX32 R4, R18, R2, 0x1, P3 ;  /* 0x0000000212047211 */ /* 0x000fe200018f0eff */
[----:B------:R2:W-:Y:S01]  /*76e0*/  STL [R1+0x1034], R8 ;  /* 0x0010340801007387 */ /* 0x0005e20000100800 */
[----:B------:R-:W-:-:S03]  /*76f0*/  IADD3 R10, P1, R14, R0, RZ ;  /* 0x000000000e0a7210 */ /* 0x000fc60007f3e0ff */
[----:B------:R4:W-:Y:S04]  /*7700*/  STL [R1+0x1024], R4 ;  /* 0x0010240401007387 */ /* 0x0009e80000100800 */
[----:B------:R-:W-:Y:S01]  /*7710*/  STL [R1+0x1028], R10 ;  /* 0x0010280a01007387 */ /* 0x000fe20000100800 */
[----:B0-----:R-:W-:Y:S01]  /*7720*/  IMAD R20, R20, 0x2, R3 ;  /* 0x0000000214147824 */ /* 0x001fe200078e0203 */
[----:B------:R-:W-:Y:S02]  /*7730*/  LEA.HI.X.SX32 R3, R14, R2, 0x1, P1 ;  /* 0x000000020e037211 */ /* 0x000fe400008f0eff */
[----:B------:R-:W0:Y:S01]  /*7740*/  LDC R14, c[0x0][0x268] ;  /* 0x00009a00ff0e7b82 */ /* 0x000e220000000800 */
[-C--:B--2---:R-:W-:Y:S02]  /*7750*/  IADD3 R8, P2, R17, R0.reuse, RZ ;  /* 0x0000000011087210 */ /* 0x084fe40007f5e0ff */
[----:B----4-:R-:W-:-:S03]  /*7760*/  IADD3 R4, P3, R16, R0, RZ ;  /* 0x0000000010047210 */ /* 0x010fc60007f7e0ff */
[----:B------:R-:W-:Y:S04]  /*7770*/  STL [R1+0x102c], R8 ;  /* 0x00102c0801007387 */ /* 0x000fe80000100800 */
[----:B------:R1:W-:Y:S04]  /*7780*/  STL [R1+0x1030], R4 ;  /* 0x0010300401007387 */ /* 0x0003e80000100800 */
[----:B------:R-:W2:Y:S04]  /*7790*/  LDL.LU R19, [R1+0x68] ;  /* 0x0000680001137983 */ /* 0x000ea80000300800 */
[----:B------:R-:W4:Y:S01]  /*77a0*/  LDL.LU R13, [R1+0x64] ;  /* 0x00006400010d7983 */ /* 0x000f220000300800 */
[----:B-1----:R-:W-:-:S03]  /*77b0*/  LEA.HI.X.SX32 R4, R17, R2, 0x1, P2 ;  /* 0x0000000211047211 */ /* 0x002fc600010f0eff */
[----:B------:R1:W-:Y:S04]  /*77c0*/  STL [R1+0x1020], R3 ;  /* 0x0010200301007387 */ /* 0x0003e80000100800 */
[----:B------:R-:W4:Y:S01]  /*77d0*/  LDL.LU R10, [R1+0x60] ;  /* 0x00006000010a7983 */ /* 0x000f220000300800 */
[----:B------:R-:W-:-:S03]  /*77e0*/  IADD3 R8, P1, R12, R0, RZ ;  /* 0x000000000c087210 */ /* 0x000fc60007f3e0ff */
[----:B------:R5:W-:Y:S01]  /*77f0*/  STL [R1+0x101c], R4 ;  /* 0x00101c0401007387 */ /* 0x000be20000100800 */
[----:B-1----:R-:W-:Y:S02]  /*7800*/  LEA.HI.X.SX32 R3, R16, R2, 0x1, P3 ;  /* 0x0000000210037211 */ /* 0x002fe400018f0eff */
[----:B------:R-:W1:Y:S03]  /*7810*/  LDC R16, c[0x0][0x268] ;  /* 0x00009a00ff107b82 */ /* 0x000e660000000800 */
[----:B------:R0:W-:Y:S04]  /*7820*/  STL [R1+0x100c], R3 ;  /* 0x00100c0301007387 */ /* 0x0001e80000100800 */
[----:B------:R0:W-:Y:S01]  /*7830*/  STL [R1+0x1010], R8 ;  /* 0x0010100801007387 */ /* 0x0001e20000100800 */
[----:B-----5:R-:W-:-:S02]  /*7840*/  IADD3 R4, P2, R9, R0, RZ ;  /* 0x0000000009047210 */ /* 0x020fc40007f5e0ff */
[----:B0-----:R-:W-:-:S03]  /*7850*/  IADD3 R3, P3, R6, R0, RZ ;  /* 0x0000000006037210 */ /* 0x001fc60007f7e0ff */
[----:B------:R-:W-:Y:S04]  /*7860*/  STL [R1+0x1014], R4 ;  /* 0x0010140401007387 */ /* 0x000fe80000100800 */
[----:B------:R-:W5:Y:S04]  /*7870*/  LDL.LU R8, [R1+0x80] ;  /* 0x0000800001087983 */ /* 0x000f680000300800 */
[----:B------:R1:W-:Y:S04]  /*7880*/  STL [R1+0x1018], R3 ;  /* 0x0010180301007387 */ /* 0x0003e80000100800 */
[----:B------:R-:W5:Y:S04]  /*7890*/  LDL.LU R18, [R1+0x7c] ;  /* 0x00007c0001127983 */ /* 0x000f680000300800 */
[----:B------:R-:W5:Y:S01]  /*78a0*/  LDL.LU R17, [R1+0x78] ;  /* 0x0000780001117983 */ /* 0x000f620000300800 */
[----:B------:R-:W-:-:S04]  /*78b0*/  IMAD R14, R14, 0x2, R20 ;  /* 0x000000020e0e7824 */ /* 0x000fc800078e0214 */
[----:B-1----:R-:W-:Y:S02]  /*78c0*/  IMAD R3, R16, 0x2, R14 ;  /* 0x0000000210037824 */ /* 0x002fe400078e020e */
[----:B------:R-:W0:Y:S01]  /*78d0*/  LDC R16, c[0x0][0x268] ;  /* 0x00009a00ff107b82 */ /* 0x000e220000000800 */
[-C--:B------:R-:W-:Y:S02]  /*78e0*/  LEA.HI.X.SX32 R11, R12, R2.reuse, 0x1, P1 ;  /* 0x000000020c0b7211 */ /* 0x080fe400008f0eff */
[----:B------:R-:W-:-:S03]  /*78f0*/  LEA.HI.X.SX32 R9, R9, R2, 0x1, P2 ;  /* 0x0000000209097211 */ /* 0x000fc600010f0eff */
[----:B------:R-:W-:Y:S01]  /*7900*/  STL [R1+0x1008], R11 ;  /* 0x0010080b01007387 */ /* 0x000fe20000100800 */
[----:B------:R-:W-:-:S03]  /*7910*/  LEA.HI.X.SX32 R4, R6, R2, 0x1, P3 ;  /* 0x0000000206047211 */ /* 0x000fc600018f0eff */
[----:B------:R1:W-:Y:S04]  /*7920*/  STL [R1+0x1004], R9 ;  /* 0x0010040901007387 */ /* 0x0003e80000100800 */
[----:B------:R-:W5:Y:S04]  /*7930*/  LDL.LU R28, [R1+0x8c] ;  /* 0x00008c00011c7983 */ /* 0x000f680000300800 */
[----:B------:R3:W-:Y:S04]  /*7940*/  STL [R1+0xff4], R4 ;  /* 0x000ff40401007387 */ /* 0x0007e80000100800 */
[----:B-1----:R-:W5:Y:S01]  /*7950*/  LDL.LU R9, [R1+0x88] ;  /* 0x0000880001097983 */ /* 0x002f620000300800 */
[----:B0-----:R-:W-:-:S03]  /*7960*/  IMAD R25, R16, 0x2, R3 ;  /* 0x0000000210197824 */ /* 0x001fc600078e0203 */
[----:B------:R-:W5:Y:S01]  /*7970*/  LDL.LU R6, [R1+0x74] ;  /* 0x0000740001067983 */ /* 0x000f620000300800 */
[----:B------:R-:W0:Y:S01]  /*7980*/  LDC R16, c[0x0][0x268] ;  /* 0x00009a00ff107b82 */ /* 0x000e220000000800 */
[-C--:B---3--:R-:W-:Y:S02]  /*7990*/  IADD3 R11, P1, R15, R0.reuse, RZ ;  /* 0x000000000f0b7210 */ /* 0x088fe40007f3e0ff */
[----:B------:R-:W-:-:S03]  /*79a0*/  IADD3 R4, P2, R5, R0, RZ ;  /* 0x0000000005047210 */ /* 0x000fc60007f5e0ff */
[----:B------:R1:W-:Y:S01]  /*79b0*/  STL [R1+0xff8], R11 ;  /* 0x000ff80b01007387 */ /* 0x0003e20000100800 */
[----:B------:R-:W-:-:S03]  /*79c0*/  IADD3 R3, P3, R7, R0, RZ ;  /* 0x0000000007037210 */ /* 0x000fc60007f7e0ff */
[----:B------:R3:W-:Y:S01]  /*79d0*/  STL [R1+0xffc], R4 ;  /* 0x000ffc0401007387 */ /* 0x0007e20000100800 */
[----:B-1----:R-:W-:-:S03]  /*79e0*/  LEA.HI.X.SX32 R11, R15, R2, 0x1, P1 ;  /* 0x000000020f0b7211 */ /* 0x002fc600008f0eff */
[----:B------:R1:W-:Y:S01]  /*79f0*/  STL [R1+0x1000], R3 ;  /* 0x0010000301007387 */ /* 0x0003e20000100800 */
[----:B------:R-:W0:Y:S03]  /*7a00*/  LDC R15, c[0x0][0x268] ;  /* 0x00009a00ff0f7b82 */ /* 0x000e260000000800 */
[----:B---3--:R-:W3:Y:S04]  /*7a10*/  LDL.LU R4, [R1+0x84] ;  /* 0x0000840001047983 */ /* 0x008ee80000300800 */
[----:B-1----:R-:W3:Y:S04]  /*7a20*/  LDL.LU R3, [R1+0x70] ;  /* 0x0000700001037983 */ /* 0x002ee80000300800 */
[----:B------:R1:W-:Y:S04]  /*7a30*/  STL [R1+0xff0], R11 ;  /* 0x000ff00b01007387 */ /* 0x0003e80000100800 */
[----:B------:R-:W3:Y:S01]  /*7a40*/  LDL.LU R12, [R1+0x6c] ;  /* 0x00006c00010c7983 */ /* 0x000ee20000300800 */
[----:B-1----:R-:W-:-:S02]  /*7a50*/  LEA.HI.X.SX32 R11, R5, R2, 0x1, P2 ;  /* 0x00000002050b7211 */ /* 0x002fc400010f0eff */
[----:B------:R-:W-:-:S03]  /*7a60*/  LEA.HI.X.SX32 R5, R7, R2, 0x1, P3 ;  /* 0x0000000207057211 */ /* 0x000fc600018f0eff */
[----:B------:R2:W-:Y:S04]  /*7a70*/  STL [R1+0xfec], R11 ;  /* 0x000fec0b01007387 */ /* 0x0005e80000100800 */
[----:B------:R4:W-:Y:S01]  /*7a80*/  STL [R1+0xfdc], R5 ;  /* 0x000fdc0501007387 */ /* 0x0009e20000100800 */
[-C--:B--2---:R-:W-:Y:S02]  /*7a90*/  IADD3 R11, P1, R19, R0.reuse, RZ ;  /* 0x00000000130b7210 */ /* 0x084fe40007f3e0ff */
[----:B----4-:R-:W-:-:S03]  /*7aa0*/  IADD3 R5, P2, R13, R0, RZ ;  /* 0x000000000d057210 */ /* 0x010fc60007f5e0ff */
[----:B------:R1:W-:Y:S01]  /*7ab0*/  STL [R1+0xfe0], R11 ;  /* 0x000fe00b01007387 */ /* 0x0003e20000100800 */
[-C--:B------:R-:W-:Y:S02]  /*7ac0*/  LEA.HI.X.SX32 R19, R19, R2.reuse, 0x1, P1 ;  /* 0x0000000213137211 */ /* 0x080fe400008f0eff */
[----:B------:R-:W-:Y:S01]  /*7ad0*/  LEA.HI.X.SX32 R13, R13, R2, 0x1, P2 ;  /* 0x000000020d0d7211 */ /* 0x000fe200010f0eff */
[----:B-1----:R-:W2:Y:S04]  /*7ae0*/  LDL.LU R11, [R1+0x5c] ;  /* 0x00005c00010b7983 */ /* 0x002ea80000300800 */
[----:B------:R1:W-:Y:S02]  /*7af0*/  STL [R1+0xfe4], R5 ;  /* 0x000fe40501007387 */ /* 0x0003e40000100800 */
[----:B-1----:R-:W-:-:S04]  /*7b00*/  IADD3 R5, P3, R10, R0, RZ ;  /* 0x000000000a057210 */ /* 0x002fc80007f7e0ff */
[----:B------:R-:W-:Y:S01]  /*7b10*/  LEA.HI.X.SX32 R10, R10, R2, 0x1, P3 ;  /* 0x000000020a0a7211 */ /* 0x000fe200018f0eff */
[----:B------:R1:W-:Y:S04]  /*7b20*/  STL [R1+0xfe8], R5 ;  /* 0x000fe80501007387 */ /* 0x0003e80000100800 */
[----:B-1----:R-:W4:Y:S04]  /*7b30*/  LDL.LU R5, [R1+0x1598] ;  /* 0x0015980001057983 */ /* 0x002f280000300800 */
[----:B------:R1:W-:Y:S04]  /*7b40*/  STL [R1+0xfd8], R19 ;  /* 0x000fd81301007387 */ /* 0x0003e80000100800 */
[----:B-1----:R-:W4:Y:S04]  /*7b50*/  LDL.LU R19, [R1+0x1594] ;  /* 0x0015940001137983 */ /* 0x002f280000300800 */
[----:B------:R-:W-:Y:S04]  /*7b60*/  STL [R1+0xfd4], R13 ;  /* 0x000fd40d01007387 */ /* 0x000fe80000100800 */
[----:B------:R5:W-:Y:S02]  /*7b70*/  STL [R1+0xfc4], R10 ;  /* 0x000fc40a01007387 */ /* 0x000be40000100800 */
[----:B-----5:R-:W-:-:S05]  /*7b80*/  IADD3 R10, P1, R8, R0, RZ ;  /* 0x00000000080a7210 */ /* 0x020fca0007f3e0ff */
[----:B------:R1:W-:Y:S01]  /*7b90*/  STL [R1+0xfc8], R10 ;  /* 0x000fc80a01007387 */ /* 0x0003e20000100800 */
[----:B------:R-:W-:Y:S02]  /*7ba0*/  LEA.HI.X.SX32 R8, R8, R2, 0x1, P1 ;  /* 0x0000000208087211 */ /* 0x000fe400008f0eff */
[----:B-1----:R-:W-:-:S05]  /*7bb0*/  IADD3 R10, P2, R18, R0, RZ ;  /* 0x00000000120a7210 */ /* 0x002fca0007f5e0ff */
[----:B------:R1:W-:Y:S01]  /*7bc0*/  STL [R1+0xfcc], R10 ;  /* 0x000fcc0a01007387 */ /* 0x0003e20000100800 */
[----:B------:R-:W-:Y:S02]  /*7bd0*/  LEA.HI.X.SX32 R18, R18, R2, 0x1, P2 ;  /* 0x0000000212127211 */ /* 0x000fe400010f0eff */
[----:B-1----:R-:W-:-:S05]  /*7be0*/  IADD3 R10, P3, R17, R0, RZ ;  /* 0x00000000110a7210 */ /* 0x002fca0007f7e0ff */
[----:B------:R-:W-:Y:S04]  /*7bf0*/  STL [R1+0xfd0], R10 ;  /* 0x000fd00a01007387 */ /* 0x000fe80000100800 */
[----:B------:R1:W-:Y:S04]  /*7c00*/  STL [R1+0xfc0], R8 ;  /* 0x000fc00801007387 */ /* 0x0003e80000100800 */
[----:B-1----:R-:W5:Y:S04]  /*7c10*/  LDL.LU R8, [R1+0x1590] ;  /* 0x0015900001087983 */ /* 0x002f680000300800 */
[----:B------:R1:W-:Y:S04]  /*7c20*/  STL [R1+0xfbc], R18 ;  /* 0x000fbc1201007387 */ /* 0x0003e80000100800 */
[----:B-1----:R-:W4:Y:S01]  /*7c30*/  LDL.LU R18, [R1+0x158c] ;  /* 0x00158c0001127983 */ /* 0x002f220000300800 */
[----:B0-----:R-:W-:-:S04]  /*7c40*/  IMAD R16, R16, 0x2, R25 ;  /* 0x0000000210107824 */ /* 0x001fc800078e0219 */
[----:B------:R-:W-:Y:S02]  /*7c50*/  IMAD R7, R15, 0x2, R16 ;  /* 0x000000020f077824 */ /* 0x000fe400078e0210 */
[----:B------:R-:W0:Y:S02]  /*7c60*/  LDC R15, c[0x0][0x268] ;  /* 0x00009a00ff0f7b82 */ /* 0x000e240000000800 */
[----:B0-----:R-:W-:-:S06]  /*7c70*/  IMAD R7, R15, 0x2, R7 ;  /* 0x000000020f077824 */ /* 0x001fcc00078e0207 */
[----:B------:R-:W0:Y:S02]  /*7c80*/  LDC R15, c[0x0][0x268] ;  /* 0x00009a00ff0f7b82 */ /* 0x000e240000000800 */
[----:B0-----:R-:W-:-:S06]  /*7c90*/  IMAD R13, R15, 0x2, R7 ;  /* 0x000000020f0d7824 */ /* 0x001fcc00078e0207 */
[----:B------:R-:W0:Y:S01]  /*7ca0*/  LDC R15, c[0x0][0x268] ;  /* 0x00009a00ff0f7b82 */ /* 0x000e220000000800 */
[----:B------:R-:W-:Y:S01]  /*7cb0*/  LEA.HI.X.SX32 R17, R17, R2, 0x1, P3 ;  /* 0x0000000211117211 */ /* 0x000fe200018f0eff */
[----:B0-----:R-:W-:-:S06]  /*7cc0*/  IMAD R10, R15, 0x2, R13 ;  /* 0x000000020f0a7824 */ /* 0x001fcc00078e020d */
[----:B------:R-:W0:Y:S01]  /*7cd0*/  LDC R15, c[0x0][0x268] ;  /* 0x00009a00ff0f7b82 */ /* 0x000e220000000800 */
[----:B------:R1:W-:Y:S07]  /*7ce0*/  STL [R1+0xfac], R17 ;  /* 0x000fac1101007387 */ /* 0x0003ee0000100800 */
[----:B-1----:R-:W1:Y:S01]  /*7cf0*/  LDC R17, c[0x0][0x268] ;  /* 0x00009a00ff117b82 */ /* 0x002e620000000800 */
[----:B0-----:R-:W-:Y:S01]  /*7d00*/  IMAD R15, R15, 0x2, R10 ;  /* 0x000000020f0f7824 */ /* 0x001fe200078e020a */
[----:B------:R-:W-:-:S05]  /*7d10*/  IADD3 R10, P1, R28, R0, RZ ;  /* 0x000000001c0a7210 */ /* 0x000fca0007f3e0ff */
[----:B------:R0:W-:Y:S01]  /*7d20*/  STL [R1+0xfb0], R10 ;  /* 0x000fb00a01007387 */ /* 0x0001e20000100800 */
[----:B------:R-:W-:Y:S02]  /*7d30*/  LEA.HI.X.SX32 R28, R28, R2, 0x1, P1 ;  /* 0x000000021c1c7211 */ /* 0x000fe400008f0eff */
[----:B0-----:R-:W-:-:S05]  /*7d40*/  IADD3 R10, P2, R9, R0, RZ ;  /* 0x00000000090a7210 */ /* 0x001fca0007f5e0ff */
[----:B------:R0:W-:Y:S02]  /*7d50*/  STL [R1+0xfb4], R10 ;  /* 0x000fb40a01007387 */ /* 0x0001e40000100800 */
[----:B0-----:R-:W-:-:S05]  /*7d60*/  IADD3 R10, P3, R6, R0, RZ ;  /* 0x00000000060a7210 */ /* 0x001fca0007f7e0ff */
[----:B------:R1:W-:Y:S04]  /*7d70*/  STL [R1+0xfb8], R10 ;  /* 0x000fb80a01007387 */ /* 0x0003e80000100800 */
[----:B------:R0:W-:Y:S01]  /*7d80*/  STL [R1+0xfa8], R28 ;  /* 0x000fa81c01007387 */ /* 0x0001e20000100800 */
[----:B-1----:R-:W-:Y:S02]  /*7d90*/  IMAD R10, R17, 0x2, R15 ;  /* 0x00000002110a7824 */ /* 0x002fe400078e020f */
[----:B------:R-:W1:Y:S01]  /*7da0*/  LDC R17, c[0x0][0x268] ;  /* 0x00009a00ff117b82 */ /* 0x000e620000000800 */
[-C--:B0-----:R-:W-:Y:S02]  /*7db0*/  LEA.HI.X.SX32 R28, R9, R2.reuse, 0x1, P2 ;  /* 0x00000002091c7211 */ /* 0x081fe400010f0eff */
[----:B------:R-:W-:-:S05]  /*7dc0*/  LEA.HI.X.SX32 R9, R6, R2, 0x1, P3 ;  /* 0x0000000206097211 */ /* 0x000fca00018f0eff */
[----:B------:R-:W0:Y:S01]  /*7dd0*/  LDC R6, c[0x0][0x268] ;  /* 0x00009a00ff067b82 */ /* 0x000e220000000800 */
[----:B------:R3:W-:Y:S04]  /*7de0*/  STL [R1+0xfa4], R28 ;  /* 0x000fa41c01007387 */ /* 0x0007e80000100800 */
[----:B------:R2:W-:Y:S01]  /*7df0*/  STL [R1+0xf94], R9 ;  /* 0x000f940901007387 */ /* 0x0005e20000100800 */
[-C--:B---3--:R-:W-:Y:S02]  /*7e00*/  IADD3 R28, P1, R4, R0.reuse, RZ ;  /* 0x00000000041c7210 */ /* 0x088fe40007f3e0ff */
[-C--:B--2---:R-:W-:Y:S01]  /*7e10*/  IADD3 R9, P2, R3, R0.reuse, RZ ;  /* 0x0000000003097210 */ /* 0x084fe20007f5e0ff */
[----:B-1----:R-:W-:Y:S02]  /*7e20*/  IMAD R17, R17, 0x2, R10 ;  /* 0x0000000211117824 */ /* 0x002fe400078e020a */
[----:B------:R1:W-:Y:S04]  /*7e30*/  STL [R1+0xf98], R28 ;  /* 0x000f981c01007387 */ /* 0x0003e80000100800 */
[----:B------:R0:W-:Y:S01]  /*7e40*/  STL [R1+0xf9c], R9 ;  /* 0x000f9c0901007387 */ /* 0x0001e20000100800 */
[----:B-1----:R-:W-:Y:S01]  /*7e50*/  IADD3 R28, P3, R12, R0, RZ ;  /* 0x000000000c1c7210 */ /* 0x002fe20007f7e0ff */
[----:B0-----:R-:W-:-:S02]  /*7e60*/  IMAD R9, R6, 0x2, R17 ;  /* 0x0000000206097824 */ /* 0x001fc400078e0211 */
[----:B------:R-:W0:Y:S02]  /*7e70*/  LDC R6, c[0x0][0x268] ;  /* 0x00009a00ff067b82 */ /* 0x000e240000000800 */
[----:B------:R1:W-:Y:S02]  /*7e80*/  STL [R1+0xfa0], R28 ;  /* 0x000fa01c01007387 */ /* 0x0003e40000100800 */
[-C--:B-1----:R-:W-:Y:S02]  /*7e90*/  LEA.HI.X.SX32 R28, R4, R2.reuse, 0x1, P1 ;  /* 0x00000002041c7211 */ /* 0x082fe400008f0eff */
[-C--:B------:R-:W-:Y:S02]  /*7ea0*/  LEA.HI.X.SX32 R4, R3, R2.reuse, 0x1, P2 ;  /* 0x0000000203047211 */ /* 0x080fe400010f0eff */
[----:B------:R-:W-:Y:S01]  /*7eb0*/  LEA.HI.X.SX32 R3, R12, R2, 0x1, P3 ;  /* 0x000000020c037211 */ /* 0x000fe200018f0eff */
[----:B------:R1:W-:Y:S04]  /*7ec0*/  STL [R1+0xf90], R28 ;  /* 0x000f901c01007387 */ /* 0x0003e80000100800 */
[----:B------:R-:W-:Y:S04]  /*7ed0*/  STL [R1+0xf8c], R4 ;  /* 0x000f8c0401007387 */ /* 0x000fe80000100800 */
[----:B------:R-:W-:Y:S01]  /*7ee0*/  STL [R1+0xf7c], R3 ;  /* 0x000f7c0301007387 */ /* 0x000fe20000100800 */
[----:B-1----:R-:W-:Y:S01]  /*7ef0*/  IADD3 R28, P1, R11, R0, RZ ;  /* 0x000000000b1c7210 */ /* 0x002fe20007f3e0ff */
[----:B0-----:R-:W-:-:S02]  /*7f00*/  IMAD R12, R6, 0x2, R9 ;  /* 0x00000002060c7824 */ /* 0x001fc400078e0209 */
[----:B------:R-:W0:Y:S02]  /*7f10*/  LDC R6, c[0x0][0x268] ;  /* 0x00009a00ff067b82 */ /* 0x000e240000000800 */
[----:B------:R1:W-:Y:S01]  /*7f20*/  STL [R1+0xf80], R28 ;  /* 0x000f801c01007387 */ /* 0x0003e20000100800 */
[----:B------:R-:W-:-:S05]  /*7f30*/  LEA.HI.X.SX32 R11, R11, R2, 0x1, P1 ;  /* 0x000000020b0b7211 */ /* 0x000fca00008f0eff */
[----:B-1----:R-:W1:Y:S01]  /*7f40*/  LDC R28, c[0x0][0x268] ;  /* 0x00009a00ff1c7b82 */ /* 0x002e620000000800 */
[----:B0-----:R-:W-:Y:S01]  /*7f50*/  IMAD R6, R6, 0x2, R12 ;  /* 0x0000000206067824 */ /* 0x001fe200078e020c */
[-C--:B-----5:R-:W-:Y:S02]  /*7f60*/  IADD3 R3, P3, R8, R0.reuse, RZ ;  /* 0x0000000008037210 */ /* 0x0a0fe40007f7e0ff */
[----:B----4-:R-:W-:-:S05]  /*7f70*/  IADD3 R4, P2, R18, R0, RZ ;  /* 0x0000000012047210 */ /* 0x010fca0007f5e0ff */
[----:B------:R0:W-:Y:S04]  /*7f80*/  STL [R1+0xf84], R4 ;  /* 0x000f840401007387 */ /* 0x0001e80000100800 */
[----:B------:R2:W-:Y:S04]  /*7f90*/  STL [R1+0xf88], R3 ;  /* 0x000f880301007387 */ /* 0x0005e80000100800 */
[----:B------:R-:W-:Y:S01]  /*7fa0*/  STL [R1+0xf78], R11 ;  /* 0x000f780b01007387 */ /* 0x000fe20000100800 */
[----:B0-----:R-:W0:Y:S01]  /*7fb0*/  LDC R4, c[0x0][0x268] ;  /* 0x00009a00ff047b82 */ /* 0x001e220000000800 */
[----:B--2---:R-:W-:-:S05]  /*7fc0*/  LEA.HI.X.SX32 R3, R18, R2, 0x1, P2 ;  /* 0x0000000212037211 */ /* 0x004fca00010f0eff */
[----:B------:R2:W-:Y:S02]  /*7fd0*/  STL [R1+0xf74], R3 ;  /* 0x000f740301007387 */ /* 0x0005e40000100800 */
[----:B--2---:R-:W2:Y:S01]  /*7fe0*/  LDC R3, c[0x0][0x268] ;  /* 0x00009a00ff037b82 */ /* 0x004ea20000000800 */
[----:B------:R-:W-:Y:S01]  /*7ff0*/  LEA.HI.X.SX32 R18, R8, R2, 0x1, P3 ;  /* 0x0000000208127211 */ /* 0x000fe200018f0eff */
[C-C-:B0-----:R-:W-:Y:S02]  /*8000*/  IMAD R11, R4.reuse, 0x2, R8.reuse ;  /* 0x00000002040b7824 */ /* 0x141fe400078e0208 */
[----:B------:R-:W-:Y:S02]  /*8010*/  IMAD R4, R4, 0x2, R8 ;  /* 0x0000000204047824 */ /* 0x000fe400078e0208 */
[----:B-1----:R-:W-:Y:S02]  /*8020*/  IMAD R11, R28, 0x2, R11 ;  /* 0x000000021c0b7824 */ /* 0x002fe400078e020b */
[----:B--2---:R-:W-:-:S02]  /*8030*/  IMAD R8, R3, 0x2, R6 ;  /* 0x0000000203087824 */ /* 0x004fc400078e0206 */
[----:B------:R-:W0:Y:S01]  /*8040*/  LDC R3, c[0x0][0x268] ;  /* 0x00009a00ff037b82 */ /* 0x000e220000000800 */
[----:B------:R1:W-:Y:S01]  /*8050*/  STL [R1+0xf64], R18 ;  /* 0x000f641201007387 */ /* 0x0003e20000100800 */
[----:B------:R-:W-:-:S05]  /*8060*/  IADD3 R28, P1, R4, R0, RZ ;  /* 0x00000000041c7210 */ /* 0x000fca0007f3e0ff */
[----:B------:R2:W-:Y:S01]  /*8070*/  STL [R1+0xf68], R28 ;  /* 0x000f681c01007387 */ /* 0x0005e20000100800 */
[----:B-1----:R-:W-:-:S05]  /*8080*/  IADD3 R18, P2, R11, R0, RZ ;  /* 0x000000000b127210 */ /* 0x002fca0007f5e0ff */
[----:B------:R0:W-:Y:S01]  /*8090*/  STL [R1+0xf6c], R18 ;  /* 0x000f6c1201007387 */ /* 0x0001e20000100800 */
[----:B--2---:R-:W-:Y:S01]  /*80a0*/  IADD3 R28, P3, R19, R0, RZ ;  /* 0x00000000131c7210 */ /* 0x004fe20007f7e0ff */
[----:B0-----:R-:W-:Y:S02]  /*80b0*/  IMAD R18, R3, 0x2, R8 ;  /* 0x0000000203127824 */ /* 0x001fe400078e0208 */
[----:B------:R-:W0:Y:S02]  /*80c0*/  LDC R3, c[0x0][0x268] ;  /* 0x00009a00ff037b82 */ /* 0x000e240000000800 */
[----:B------:R1:W-:Y:S02]  /*80d0*/  STL [R1+0xf70], R28 ;  /* 0x000f701c01007387 */ /* 0x0003e40000100800 */
[----:B-1----:R-:W-:-:S04]  /*80e0*/  LEA.HI.X.SX32 R28, R4, R2, 0x1, P1 ;  /* 0x00000002041c7211 */ /* 0x002fc800008f0eff */
[----:B------:R-:W1:Y:S01]  /*80f0*/  LDC R4, c[0x0][0x268] ;  /* 0x00009a00ff047b82 */ /* 0x000e620000000800 */
[-C--:B------:R-:W-:Y:S01]  /*8100*/  LEA.HI.X.SX32 R11, R11, R2.reuse, 0x1, P2 ;  /* 0x000000020b0b7211 */ /* 0x080fe200010f0eff */
[----:B------:R0:W-:Y:S04]  /*8110*/  STL [R1+0xf60], R28 ;  /* 0x000f601c01007387 */ /* 0x0001e80000100800 */
[----:B------:R2:W-:Y:S01]  /*8120*/  STL [R1+0xf5c], R11 ;  /* 0x000f5c0b01007387 */ /* 0x0005e20000100800 */
[C-C-:B0-----:R-:W-:Y:S02]  /*8130*/  IMAD R28, R3.reuse, 0x2, R19.reuse ;  /* 0x00000002031c7824 */ /* 0x141fe400078e0213 */
[----:B------:R-:W-:Y:S01]  /*8140*/  IMAD R3, R3, 0x2, R19 ;  /* 0x0000000203037824 */ /* 0x000fe200078e0213 */
[----:B------:R-:W-:Y:S01]  /*8150*/  LEA.HI.X.SX32 R19, R19, R2, 0x1, P3 ;  /* 0x0000000213137211 */ /* 0x000fe200018f0eff */
[----:B--2---:R-:W0:Y:S04]  /*8160*/  LDC R11, c[0x0][0x268] ;  /* 0x00009a00ff0b7b82 */ /* 0x004e280000000800 */
[----:B------:R2:W-:Y:S01]  /*8170*/  STL [R1+0xf4c], R19 ;  /* 0x000f4c1301007387 */ /* 0x0005e20000100800 */
[----:B-1----:R-:W-:Y:S01]  /*8180*/  IMAD R28, R4, 0x2, R28 ;  /* 0x00000002041c7824 */ /* 0x002fe200078e021c */
[----:B--2---:R-:W-:-:S05]  /*8190*/  IADD3 R19, P1, R3, R0, RZ ;  /* 0x0000000003137210 */ /* 0x004fca0007f3e0ff */
[----:B------:R1:W-:Y:S01]  /*81a0*/  STL [R1+0xf50], R19 ;  /* 0x000f501301007387 */ /* 0x0003e20000100800 */
[----:B------:R-:W-:Y:S02]  /*81b0*/  LEA.HI.X.SX32 R3, R3, R2, 0x1, P1 ;  /* 0x0000000203037211 */ /* 0x000fe400008f0eff */
[----:B-1----:R-:W-:-:S05]  /*81c0*/  IADD3 R19, P2, R28, R0, RZ ;  /* 0x000000001c137210 */ /* 0x002fca0007f5e0ff */
[----:B------:R1:W-:Y:S02]  /*81d0*/  STL [R1+0xf54], R19 ;  /* 0x000f541301007387 */ /* 0x0003e40000100800 */
[----:B-1----:R-:W-:-:S05]  /*81e0*/  IADD3 R19, P3, R5, R0, RZ ;  /* 0x0000000005137210 */ /* 0x002fca0007f7e0ff */
[----:B------:R-:W-:Y:S04]  /*81f0*/  STL [R1+0xf58], R19 ;  /* 0x000f581301007387 */ /* 0x000fe80000100800 */
[----:B------:R1:W-:Y:S04]  /*8200*/  STL [R1+0xf48], R3 ;  /* 0x000f480301007387 */ /* 0x0003e80000100800 */
[----:B-1----:R-:W2:Y:S01]  /*8210*/  LDL.LU R3, [R1+0x1588] ;  /* 0x0015880001037983 */ /* 0x002ea20000300800 */
[----:B------:R-:W-:-:S05]  /*8220*/  LEA.HI.X.SX32 R28, R28, R2, 0x1, P2 ;  /* 0x000000021c1c7211 */ /* 0x000fca00010f0eff */
[----:B------:R1:W-:Y:S02]  /*8230*/  STL [R1+0xf44], R28 ;  /* 0x000f441c01007387 */ /* 0x0003e40000100800 */
[----:B-1----:R-:W-:-:S05]  /*8240*/  LEA.HI.X.SX32 R28, R5, R2, 0x1, P3 ;  /* 0x00000002051c7211 */ /* 0x002fca00018f0eff */
[----:B------:R2:W-:Y:S01]  /*8250*/  STL [R1+0xf34], R28 ;  /* 0x000f341c01007387 */ /* 0x0005e20000100800 */
[----:B0-----:R-:W-:Y:S02]  /*8260*/  IMAD R4, R11, 0x2, R18 ;  /* 0x000000020b047824 */ /* 0x001fe400078e0212 */
[----:B------:R-:W0:Y:S01]  /*8270*/  LDC R11, c[0x0][0x268] ;  /* 0x00009a00ff0b7b82 */ /* 0x000e220000000800 */
[----:B--2---:R-:W-:-:S05]  /*8280*/  IADD3 R28, P1, R3, R0, RZ ;  /* 0x00000000031c7210 */ /* 0x004fca0007f3e0ff */
[----:B------:R1:W-:Y:S01]  /*8290*/  STL [R1+0xf38], R28 ;  /* 0x000f381c01007387 */ /* 0x0003e20000100800 */
[----:B------:R-:W-:Y:S02]  /*82a0*/  LEA.HI.X.SX32 R3, R3, R2, 0x1, P1 ;  /* 0x0000000203037211 */ /* 0x000fe400008f0eff */
[----:B-1----:R-:W-:-:S05]  /*82b0*/  IADD3 R28, P2, R27, R0, RZ ;  /* 0x000000001b1c7210 */ /* 0x002fca0007f5e0ff */
[----:B------:R1:W-:Y:S02]  /*82c0*/  STL [R1+0xf3c], R28 ;  /* 0x000f3c1c01007387 */ /* 0x0003e40000100800 */
[----:B-1----:R-:W-:-:S05]  /*82d0*/  IADD3 R28, P3, R26, R0, RZ ;  /* 0x000000001a1c7210 */ /* 0x002fca0007f7e0ff */
[----:B------:R1:W-:Y:S04]  /*82e0*/  STL [R1+0xf40], R28 ;  /* 0x000f401c01007387 */ /* 0x0003e80000100800 */
[----:B-1----:R-:W2:Y:S04]  /*82f0*/  LDL.LU R28, [R1+0x1584] ;  /* 0x00158400011c7983 */ /* 0x002ea80000300800 */
[----:B------:R1:W-:Y:S04]  /*8300*/  STL [R1+0xf30], R3 ;  /* 0x000f300301007387 */ /* 0x0003e80000100800 */
[----:B-1----:R-:W3:Y:S01]  /*8310*/  LDL.LU R3, [R1+0x1580] ;  /* 0x0015800001037983 */ /* 0x002ee20000300800 */
[----:B0-----:R-:W-:-:S02]  /*8320*/  IMAD R19, R11, 0x2, R4 ;  /* 0x000000020b137824 */ /* 0x001fc400078e0204 */
[----:B------:R-:W0:Y:S01]  /*8330*/  LDC R11, c[0x0][0x268] ;  /* 0x00009a00ff0b7b82 */ /* 0x000e220000000800 */
[----:B------:R-:W-:Y:S01]  /*8340*/  LEA.HI.X.SX32 R27, R27, R2, 0x1, P2 ;  /* 0x000000021b1b7211 */ /* 0x000fe200010f0eff */
[----:B0-----:R-:W-:-:S06]  /*8350*/  IMAD R5, R11, 0x2, R19 ;  /* 0x000000020b057824 */ /* 0x001fcc00078e0213 */
[----:B------:R-:W0:Y:S01]  /*8360*/  LDC R11, c[0x0][0x268] ;  /* 0x00009a00ff0b7b82 */ /* 0x000e220000000800 */
[----:B------:R1:W-:Y:S02]  /*8370*/  STL [R1+0xf2c], R27 ;  /* 0x000f2c1b01007387 */ /* 0x0003e40000100800 */
[----:B-1----:R-:W-:Y:S01]  /*8380*/  LEA.HI.X.SX32 R27, R26, R2, 0x1, P3 ;  /* 0x000000021a1b7211 */ /* 0x002fe200018f0eff */
[----:B0-----:R-:W-:-:S04]  /*8390*/  IMAD R11, R11, 0x2, R5 ;  /* 0x000000020b0b7824 */ /* 0x001fc800078e0205 */
[----:B------:R0:W-:Y:S02]  /*83a0*/  STL [R1+0xf1c], R27 ;  /* 0x000f1c1b01007387 */ /* 0x0001e40000100800 */
[----:B0-----:R-:W0:Y:S01]  /*83b0*/  LDC R27, c[0x0][0x268] ;  /* 0x00009a00ff1b7b82 */ /* 0x001e220000000800 */
[----:B---3--:R-:W-:Y:S01]  /*83c0*/  IMAD R26, R3, 0x2, R11 ;  /* 0x00000002031a7824 */ /* 0x008fe200078e020b */
        /* <DEDUP_REMOVED lines=8> */
[----:B------:R1:W-:Y:S02]  /*8450*/  STL [R1+0xf18], R28 ;  /* 0x000f181c01007387 */ /* 0x0003e40000100800 */
[----:B-1----:R-:W1:Y:S01]  /*8460*/  LDC R28, c[0x0][0x268] ;  /* 0x00009a00ff1c7b82 */ /* 0x002e620000000800 */
[-C--:B------:R-:W-:Y:S01]  /*8470*/  LEA.HI.X.SX32 R21, R21, R2.reuse, 0x1, P2 ;  /* 0x0000000215157211 */ /* 0x080fe200010f0eff */
[----:B0-----:R-:W-:Y:S01]  /*8480*/  IMAD R27, R27, 0x2, R26 ;  /* 0x000000021b1b7824 */ /* 0x001fe200078e021a */
[----:B------:R-:W-:-:S03]  /*8490*/  LEA.HI.X.SX32 R22, R22, R2, 0x1, P3 ;  /* 0x0000000216167211 */ /* 0x000fc600018f0eff */
[----:B------:R-:W-:Y:S04]  /*84a0*/  STL [R1+0xf14], R21 ;  /* 0x000f141501007387 */ /* 0x000fe80000100800 */
[----:B------:R0:W-:Y:S02]  /*84b0*/  STL [R1+0xf04], R22 ;  /* 0x000f041601007387 */ /* 0x0001e40000100800 */
[----:B0-----:R-:W0:Y:S01]  /*84c0*/  LDC R22, c[0x0][0x268] ;  /* 0x00009a00ff167b82 */ /* 0x001e220000000800 */
[----:B-1----:R-:W-:Y:S01]  /*84d0*/  IMAD R21, R28, 0x2, R27 ;  /* 0x000000021c157824 */ /* 0x002fe200078e021b */
[----:B------:R-:W-:-:S05]  /*84e0*/  IADD3 R28, P1, R29, R0, RZ ;  /* 0x000000001d1c7210 */ /* 0x000fca0007f3e0ff */
[----:B------:R1:W-:Y:S02]  /*84f0*/  STL [R1+0xf08], R28 ;  /* 0x000f081c01007387 */ /* 0x0003e40000100800 */
[----:B-1----:R-:W-:-:S05]  /*8500*/  IADD3 R28, P2, R23, R0, RZ ;  /* 0x00000000171c7210 */ /* 0x002fca0007f5e0ff */
[----:B------:R1:W-:Y:S01]  /*8510*/  STL [R1+0xf0c], R28 ;  /* 0x000f0c1c01007387 */ /* 0x0003e20000100800 */
[----:B------:R-:W-:Y:S02]  /*8520*/  LEA.HI.X.SX32 R29, R29, R2, 0x1, P1 ;  /* 0x000000021d1d7211 */ /* 0x000fe400008f0eff */
[----:B-1----:R-:W-:-:S05]  /*8530*/  IADD3 R28, P3, R24, R0, RZ ;  /* 0x00000000181c7210 */ /* 0x002fca0007f7e0ff */
[----:B------:R1:W-:Y:S04]  /*8540*/  STL [R1+0xf10], R28 ;  /* 0x000f101c01007387 */ /* 0x0003e80000100800 */
[----:B------:R3:W-:Y:S01]  /*8550*/  STL [R1+0xf00], R29 ;  /* 0x000f001d01007387 */ /* 0x0007e20000100800 */
[----:B-1----:R-:W1:Y:S08]  /*8560*/  LDC R28, c[0x0][0x268] ;  /* 0x00009a00ff1c7b82 */ /* 0x002e700000000800 */
[----:B---3--:R-:W3:Y:S01]  /*8570*/  LDC R29, c[0x0][0x268] ;  /* 0x00009a00ff1d7b82 */ /* 0x008ee20000000800 */
[----:B------:R-:W-:Y:S01]  /*8580*/  LEA.HI.X.SX32 R23, R23, R2, 0x1, P2 ;  /* 0x0000000217177211 */ /* 0x000fe200010f0eff */
[----:B0-----:R-:W-:-:S04]  /*8590*/  IMAD R22, R22, 0x2, R21 ;  /* 0x0000000216167824 */ /* 0x001fc800078e0215 */
[----:B------:R3:W-:Y:S01]  /*85a0*/  STL [R1+0xefc], R23 ;  /* 0x000efc1701007387 */ /* 0x0007e20000100800 */
[----:B-1----:R-:W-:Y:S01]  /*85b0*/  IMAD R28, R28, 0x2, R24 ;  /* 0x000000021c1c7824 */ /* 0x002fe200078e0218 */
[----:B------:R-:W-:Y:S01]  /*85c0*/  LEA.HI.X.SX32 R24, R24, R2, 0x1, P3 ;  /* 0x0000000218187211 */ /* 0x000fe200018f0eff */
[----:B---3--:R-:W-:-:S03]  /*85d0*/  IMAD R23, R29, 0x2, R22 ;  /* 0x000000021d177824 */ /* 0x008fc600078e0216 */
[C---:B------:R-:W-:Y:S01]  /*85e0*/  IADD3 R29, P1, R28.reuse, R0, RZ ;  /* 0x000000001c1d7210 */ /* 0x040fe20007f3e0ff */
[----:B------:R0:W-:Y:S04]  /*85f0*/  STL [R1+0xeec], R24 ;  /* 0x000eec1801007387 */ /* 0x0001e80000100800 */
[----:B------:R1:W-:Y:S01]  /*8600*/  STL [R1+0xef0], R29 ;  /* 0x000ef01d01007387 */ /* 0x0003e20000100800 */
[----:B------:R-:W-:Y:S01]  /*8610*/  LEA.HI.X.SX32 R28, R28, R2, 0x1, P1 ;  /* 0x000000021c1c7211 */ /* 0x000fe200008f0eff */
[----:B0-----:R-:W0:Y:S01]  /*8620*/  LDC R24, c[0x0][0x268] ;  /* 0x00009a00ff187b82 */ /* 0x001e220000000800 */
[----:B-1----:R-:W-:-:S05]  /*8630*/  IADD3 R29, P2, R20, R0, RZ ;  /* 0x00000000141d7210 */ /* 0x002fca0007f5e0ff */
[----:B------:R1:W-:Y:S02]  /*8640*/  STL [R1+0xef4], R29 ;  /* 0x000ef41d01007387 */ /* 0x0003e40000100800 */
        /* <DEDUP_REMOVED lines=9> */
[----:B0-----:R-:W-:Y:S01]  /*86e0*/  LEA.HI.X.SX32 R20, R14, R2, 0x1, P3 ;  /* 0x000000020e147211 */ /* 0x001fe200018f0eff */
        /* <DEDUP_REMOVED lines=36> */
[----:B---3--:R-:W-:Y:S02]  /*8930*/  IMAD R7, R28, 0x2, R25 ;  /* 0x000000021c077824 */ /* 0x008fe400078e0219 */
[----:B------:R-:W0:Y:S02]  /*8940*/  LDC R28, c[0x0][0x268] ;  /* 0x00009a00ff1c7b82 */ /* 0x000e240000000800 */
[----:B------:R1:W-:Y:S02]  /*8950*/  STL [R1+0xea4], R13 ;  /* 0x000ea40d01007387 */ /* 0x0003e40000100800 */
[----:B-1----:R-:W-:-:S05]  /*8960*/  IADD3 R13, P1, R29, R0, RZ ;  /* 0x000000001d0d7210 */ /* 0x002fca0007f3e0ff */
[----:B------:R1:W-:Y:S02]  /*8970*/  STL [R1+0xea8], R13 ;  /* 0x000ea80d01007387 */ /* 0x0003e40000100800 */
[----:B-1----:R-:W-:-:S05]  /*8980*/  IADD3 R13, P2, R15, R0, RZ ;  /* 0x000000000f0d7210 */ /* 0x002fca0007f5e0ff */
[----:B------:R1:W-:Y:S02]  /*8990*/  STL [R1+0xeac], R13 ;  /* 0x000eac0d01007387 */ /* 0x0003e40000100800 */
[----:B-1----:R-:W-:-:S05]  /*89a0*/  IADD3 R13, P3, R10, R0, RZ ;  /* 0x000000000a0d7210 */ /* 0x002fca0007f7e0ff */
[----:B------:R0:W-:Y:S02]  /*89b0*/  STL [R1+0xeb0], R13 ;  /* 0x000eb00d01007387 */ /* 0x0001e40000100800 */
[----:B0-----:R-:W-:Y:S02]  /*89c0*/  IMAD R13, R28, 0x2, R7 ;  /* 0x000000021c0d7824 */ /* 0x001fe400078e0207 */
[----:B------:R-:W0:Y:S01]  /*89d0*/  LDC R28, c[0x0][0x268] ;  /* 0x00009a00ff1c7b82 */ /* 0x000e220000000800 */
[----:B------:R-:W-:-:S05]  /*89e0*/  LEA.HI.X.SX32 R29, R29, R2, 0x1, P1 ;  /* 0x000000021d1d7211 */ /* 0x000fca00008f0eff */
[----:B------:R1:W-:Y:S02]  /*89f0*/  STL [R1+0xea0], R29 ;  /* 0x000ea01d01007387 */ /* 0x0003e40000100800 */
[-C--:B-1----:R-:W-:Y:S02]  /*8a00*/  LEA.HI.X.SX32 R29, R15, R2.reuse, 0x1, P2 ;  /* 0x000000020f1d7211 */ /* 0x082fe400010f0eff */
[----:B------:R-:W-:Y:S01]  /*8a10*/  LEA.HI.X.SX32 R15, R10, R2, 0x1, P3 ;  /* 0x000000020a0f7211 */ /* 0x000fe200018f0eff */
[----:B0-----:R-:W-:Y:S02]  /*8a20*/  IMAD R10, R28, 0x2, R13 ;  /* 0x000000021c0a7824 */ /* 0x001fe400078e020d */
[----:B------:R-:W0:Y:S01]  /*8a30*/  LDC R28, c[0x0][0x268] ;  /* 0x00009a00ff1c7b82 */ /* 0x000e220000000800 */
[----:B------:R1:W-:Y:S04]  /*8a40*/  STL [R1+0xe9c], R29 ;  /* 0x000e9c1d01007387 */ /* 0x0003e80000100800 */
[----:B------:R3:W-:Y:S01]  /*8a50*/  STL [R1+0xe8c], R15 ;  /* 0x000e8c0f01007387 */ /* 0x0007e20000100800 */
[----:B-1----:R-:W-:-:S02]  /*8a60*/  IADD3 R29, P1, R17, R0, RZ ;  /* 0x00000000111d7210 */ /* 0x002fc40007f3e0ff */
[----:B---3--:R-:W-:-:S03]  /*8a70*/  IADD3 R15, P2, R9, R0, RZ ;  /* 0x00000000090f7210 */ /* 0x008fc60007f5e0ff */
[----:B------:R-:W-:Y:S04]  /*8a80*/  STL [R1+0xe90], R29 ;  /* 0x000e901d01007387 */ /* 0x000fe80000100800 */
[----:B------:R0:W-:Y:S02]  /*8a90*/  STL [R1+0xe94], R15 ;  /* 0x000e940f01007387 */ /* 0x0001e40000100800 */
[----:B0-----:R-:W-:Y:S02]  /*8aa0*/  IMAD R15, R28, 0x2, R10 ;  /* 0x000000021c0f7824 */ /* 0x001fe400078e020a */
[----:B------:R-:W0:Y:S01]  /*8ab0*/  LDC R28, c[0x0][0x268] ;  /* 0x00009a00ff1c7b82 */ /* 0x000e220000000800 */
[----:B------:R-:W-:-:S05]  /*8ac0*/  IADD3 R29, P3, R12, R0, RZ ;  /* 0x000000000c1d7210 */ /* 0x000fca0007f7e0ff */
[----:B------:R1:W-:Y:S02]  /*8ad0*/  STL [R1+0xe98], R29 ;  /* 0x000e981d01007387 */ /* 0x0003e40000100800 */
[-C--:B-1----:R-:W-:Y:S02]  /*8ae0*/  LEA.HI.X.SX32 R29, R17, R2.reuse, 0x1, P1 ;  /* 0x00000002111d7211 */ /* 0x082fe400008f0eff */
[-C--:B------:R-:W-:Y:S01]  /*8af0*/  LEA.HI.X.SX32 R17, R9, R2.reuse, 0x1, P2 ;  /* 0x0000000209117211 */ /* 0x080fe200010f0eff */
[----:B0-----:R-:W-:Y:S02]  /*8b00*/  IMAD R9, R28, 0x2, R15 ;  /* 0x000000021c097824 */ /* 0x001fe400078e020f */
[----:B------:R-:W0:Y:S01]  /*8b10*/  LDC R28, c[0x0][0x268] ;  /* 0x00009a00ff1c7b82 */ /* 0x000e220000000800 */
[----:B------:R-:W-:Y:S01]  /*8b20*/  LEA.HI.X.SX32 R12, R12, R2, 0x1, P3 ;  /* 0x000000020c0c7211 */ /* 0x000fe200018f0eff */
[----:B------:R-:W-:Y:S04]  /*8b30*/  STL [R1+0xe88], R29 ;  /* 0x000e881d01007387 */ /* 0x000fe80000100800 */
[----:B------:R-:W-:Y:S04]  /*8b40*/  STL [R1+0xe84], R17 ;  /* 0x000e841101007387 */ /* 0x000fe80000100800 */
[----:B------:R1:W-:Y:S02]  /*8b50*/  STL [R1+0xe74], R12 ;  /* 0x000e740c01007387 */ /* 0x0003e40000100800 */
[----:B-1----:R-:W-:-:S05]  /*8b60*/  IADD3 R12, P1, R6, R0, RZ ;  /* 0x00000000060c7210 */ /* 0x002fca0007f3e0ff */
[----:B------:R0:W-:Y:S02]  /*8b70*/  STL [R1+0xe78], R12 ;  /* 0x000e780c01007387 */ /* 0x0001e40000100800 */
[----:B0-----:R-:W-:Y:S02]  /*8b80*/  IMAD R12, R28, 0x2, R9 ;  /* 0x000000021c0c7824 */ /* 0x001fe400078e0209 */
[----:B------:R-:W0:Y:S01]  /*8b90*/  LDC R28, c[0x0][0x268] ;  /* 0x00009a00ff1c7b82 */ /* 0x000e220000000800 */
[-C--:B------:R-:W-:Y:S02]  /*8ba0*/  IADD3 R29, P2, R8, R0.reuse, RZ ;  /* 0x00000000081d7210 */ /* 0x080fe40007f5e0ff */
[----:B------:R-:W-:Y:S02]  /*8bb0*/  IADD3 R17, P3, R18, R0, RZ ;  /* 0x0000000012117210 */ /* 0x000fe40007f7e0ff */
[----:B------:R-:W-:Y:S01]  /*8bc0*/  LEA.HI.X.SX32 R6, R6, R2, 0x1, P1 ;  /* 0x0000000206067211 */ /* 0x000fe200008f0eff */
[----:B------:R-:W-:Y:S04]  /*8bd0*/  STL [R1+0xe7c], R29 ;  /* 0x000e7c1d01007387 */ /* 0x000fe80000100800 */
[----:B------:R-:W-:Y:S04]  /*8be0*/  STL [R1+0xe80], R17 ;  /* 0x000e801101007387 */ /* 0x000fe80000100800 */
[----:B------:R0:W-:Y:S02]  /*8bf0*/  STL [R1+0xe70], R6 ;  /* 0x000e700601007387 */ /* 0x0001e40000100800 */
[----:B0-----:R-:W-:-:S02]  /*8c00*/  IMAD R6, R28, 0x2, R12 ;  /* 0x000000021c067824 */ /* 0x001fc400078e020c */
[----:B------:R-:W0:Y:S01]  /*8c10*/  LDC R28, c[0x0][0x268] ;  /* 0x00009a00ff1c7b82 */ /* 0x000e220000000800 */
[-C--:B------:R-:W-:Y:S02]  /*8c20*/  LEA.HI.X.SX32 R17, R8, R2.reuse, 0x1, P2 ;  /* 0x0000000208117211 */ /* 0x080fe400010f0eff */
[----:B------:R-:W-:-:S03]  /*8c30*/  LEA.HI.X.SX32 R8, R18, R2, 0x1, P3 ;  /* 0x0000000212087211 */ /* 0x000fc600018f0eff */
        /* <DEDUP_REMOVED lines=39> */
[----:B------:R-:W-:-:S03]  /*8eb0*/  IADD3 R18, P3, R23, R0, RZ ;  /* 0x0000000017127210 */ /* 0x000fc60007f7e0ff */
[----:B------:R-:W-:Y:S04]  /*8ec0*/  STL [R1+0xe34], R19 ;  /* 0x000e341301007387 */ /* 0x000fe80000100800 */
[----:B------:R1:W-:Y:S02]  /*8ed0*/  STL [R1+0xe38], R18 ;  /* 0x000e381201007387 */ /* 0x0003e40000100800 */
[----:B-1----:R-:W-:-:S05]  /*8ee0*/  LEA.HI.X.SX32 R18, R21, R2, 0x1, P1 ;  /* 0x0000000215127211 */ /* 0x002fca00008f0eff */
[----:B------:R0:W-:Y:S02]  /*8ef0*/  STL [R1+0xe28], R18 ;  /* 0x000e281201007387 */ /* 0x0001e40000100800 */
[----:B0-----:R-:W-:Y:S02]  /*8f00*/  IMAD R18, R28, 0x2, R17 ;  /* 0x000000021c127824 */ /* 0x001fe400078e0211 */
        /* <DEDUP_REMOVED lines=13> */
[-C--:B-1----:R-:W-:Y:S01]  /*8fe0*/  LEA.HI.X.SX32 R21, R14, R2.reuse, 0x1, P2 ;  /* 0x000000020e157211 */ /* 0x082fe200010f0eff */
[----:B0-----:R-:W-:Y:S02]  /*8ff0*/  IMAD R14, R28, 0x2, R19 ;  /* 0x000000021c0e7824 */ /* 0x001fe400078e0213 */
[----:B------:R-:W0:Y:S01]  /*9000*/  LDC R28, c[0x0][0x268] ;  /* 0x00009a00ff1c7b82 */ /* 0x000e220000000800 */
[----:B------:R-:W-:-:S02]  /*9010*/  LEA.HI.X.SX32 R22, R24, R2, 0x1, P1 ;  /* 0x0000000218167211 */ /* 0x000fc400008f0eff */
[----:B------:R-:W-:-:S03]  /*9020*/  LEA.HI.X.SX32 R20, R20, R2, 0x1, P3 ;  /* 0x0000000214147211 */ /* 0x000fc600018f0eff */
        /* <DEDUP_REMOVED lines=9> */
[----:B------:R1:W-:Y:S02]  /*90c0*/  STL [R1+0xe04], R22 ;  /* 0x000e041601007387 */ /* 0x0003e40000100800 */
[-C--:B-1----:R-:W-:Y:S02]  /*90d0*/  LEA.HI.X.SX32 R22, R16, R2.reuse, 0x1, P1 ;  /* 0x0000000210167211 */ /* 0x082fe400008f0eff */
[-C--:B------:R-:W-:Y:S01]  /*90e0*/  LEA.HI.X.SX32 R16, R7, R2.reuse, 0x1, P3 ;  /* 0x0000000207107211 */ /* 0x080fe200018f0eff */
[----:B0-----:R-:W-:Y:S02]  /*90f0*/  IMAD R7, R28, 0x2, R20 ;  /* 0x000000021c077824 */ /* 0x001fe400078e0214 */
[----:B------:R-:W0:Y:S01]  /*9100*/  LDC R28, c[0x0][0x268] ;  /* 0x00009a00ff1c7b82 */ /* 0x000e220000000800 */
[----:B------:R1:W-:Y:S04]  /*9110*/  STL [R1+0xe08], R21 ;  /* 0x000e081501007387 */ /* 0x0003e80000100800 */
[----:B------:R-:W-:Y:S01]  /*9120*/  STL [R1+0xdf8], R22 ;  /* 0x000df81601007387 */ /* 0x000fe20000100800 */
[----:B-1----:R-:W-:-:S05]  /*9130*/  LEA.HI.X.SX32 R21, R25, R2, 0x1, P2 ;  /* 0x0000000219157211 */ /* 0x002fca00010f0eff */
        /* <DEDUP_REMOVED lines=70> */
[----:B------:R-:W-:-:S05]  /*95a0*/  IADD3 R15, P2, R14, R0, RZ ;  /* 0x000000000e0f7210 */ /* 0x000fca0007f5e0ff */
[----:B------:R1:W-:Y:S01]  /*95b0*/  STL [R1+0xd8c], R15 ;  /* 0x000d8c0f01007387 */ /* 0x0003e20000100800 */
[----:B------:R-:W-:Y:S02]  /*95c0*/  IADD3 R12, P3, R20, R0, RZ ;  /* 0x00000000140c7210 */ /* 0x000fe40007f7e0ff */
[-C--:B-1----:R-:W-:Y:S01]  /*95d0*/  LEA.HI.X.SX32 R15, R14, R2.reuse, 0x1, P2 ;  /* 0x000000020e0f7211 */ /* 0x082fe200010f0eff */
[----:B0-----:R-:W-:Y:S02]  /*95e0*/  IMAD R14, R28, 0x2, R11 ;  /* 0x000000021c0e7824 */ /* 0x001fe400078e020b */
[----:B------:R-:W0:Y:S01]  /*95f0*/  LDC R28, c[0x0][0x268] ;  /* 0x00009a00ff1c7b82 */ /* 0x000e220000000800 */
[-C--:B------:R-:W-:Y:S01]  /*9600*/  LEA.HI.X.SX32 R17, R19, R2.reuse, 0x1, P1 ;  /* 0x0000000213117211 */ /* 0x080fe200008f0eff */
[----:B------:R1:W-:Y:S04]  /*9610*/  STL [R1+0xd90], R12 ;  /* 0x000d900c01007387 */ /* 0x0003e80000100800 */
[----:B------:R-:W-:Y:S01]  /*9620*/  STL [R1+0xd80], R17 ;  /* 0x000d801101007387 */ /* 0x000fe20000100800 */
[----:B-1----:R-:W-:-:S03]  /*9630*/  LEA.HI.X.SX32 R12, R20, R2, 0x1, P3 ;  /* 0x00000002140c7211 */ /* 0x002fc600018f0eff */
        /* <DEDUP_REMOVED lines=27> */
[-C--:B------:R-:W-:Y:S02]  /*97f0*/  LEA.HI.X.SX32 R13, R6, R2.reuse, 0x1, P2 ;  /* 0x00000002060d7211 */ /* 0x080fe400010f0eff */
[----:B------:R-:W-:Y:S01]  /*9800*/  LEA.HI.X.SX32 R6, R9, R2, 0x1, P3 ;  /* 0x0000000209067211 */ /* 0x000fe200018f0eff */
[----:B0-----:R-:W-:-:S02]  /*9810*/  IMAD R9, R28, 0x2, R7 ;  /* 0x000000021c097824 */ /* 0x001fc400078e0207 */
[----:B------:R-:W0:Y:S01]  /*9820*/  LDC R28, c[0x0][0x268] ;  /* 0x00009a00ff1c7b82 */ /* 0x000e220000000800 */
        /* <DEDUP_REMOVED lines=17> */
[----:B------:R1:W-:Y:S04]  /*9940*/  STL [R1+0xd34], R5 ;  /* 0x000d340501007387 */ /* 0x0003e80000100800 */
[----:B------:R-:W-:Y:S01]  /*9950*/  STL [R1+0xd24], R4 ;  /* 0x000d240401007387 */ /* 0x000fe20000100800 */
[----:B-1----:R-:W-:-:S05]  /*9960*/  IADD3 R5, P1, R11, R0, RZ ;  /* 0x000000000b057210 */ /* 0x002fca0007f3e0ff */
[----:B------:R0:W-:Y:S02]  /*9970*/  STL [R1+0xd28], R5 ;  /* 0x000d280501007387 */ /* 0x0001e40000100800 */
[----:B0-----:R-:W-:Y:S02]  /*9980*/  IMAD R5, R28, 0x2, R13 ;  /* 0x000000021c057824 */ /* 0x001fe400078e020d */
[----:B------:R-:W0:Y:S01]  /*9990*/  LDC R28, c[0x0][0x268] ;  /* 0x00009a00ff1c7b82 */ /* 0x000e220000000800 */
[-C--:B------:R-:W-:Y:S02]  /*99a0*/  IADD3 R8, P2, R14, R0.reuse, RZ ;  /* 0x000000000e087210 */ /* 0x080fe40007f5e0ff */
[----:B------:R-:W-:-:S03]  /*99b0*/  IADD3 R4, P3, R12, R0, RZ ;  /* 0x000000000c047210 */ /* 0x000fc60007f7e0ff */
[----:B------:R1:W-:Y:S04]  /*99c0*/  STL [R1+0xd2c], R8 ;  /* 0x000d2c0801007387 */ /* 0x0003e80000100800 */
[----:B------:R-:W-:Y:S01]  /*99d0*/  STL [R1+0xd30], R4 ;  /* 0x000d300401007387 */ /* 0x000fe20000100800 */
        /* <DEDUP_REMOVED lines=46> */
[----:B------:R1:W-:Y:S04]  /*9cc0*/  STL [R1+0xcd8], R11 ;  /* 0x000cd80b01007387 */ /* 0x0003e80000100800 */
[----:B------:R3:W-:Y:S01]  /*9cd0*/  STL [R1+0xce0], R10 ;  /* 0x000ce00a01007387 */ /* 0x0007e20000100800 */
[-C--:B-1----:R-:W-:Y:S02]  /*9ce0*/  LEA.HI.X.SX32 R11, R8, R2.reuse, 0x1, P1 ;  /* 0x00000002080b7211 */ /* 0x082fe400008f0eff */
[-C--:B------:R-:W-:Y:S02]  /*9cf0*/  LEA.HI.X.SX32 R8, R9, R2.reuse, 0x1, P3 ;  /* 0x0000000209087211 */ /* 0x080fe400018f0eff */
[----:B---3--:R-:W-:Y:S01]  /*9d00*/  LEA.HI.X.SX32 R10, R4, R2, 0x1, P2 ;  /* 0x00000002040a7211 */ /* 0x008fe200010f0eff */
[----:B------:R-:W-:Y:S01]  /*9d10*/  STL [R1+0xccc], R11 ;  /* 0x000ccc0b01007387 */ /* 0x000fe20000100800 */
[----:B0-----:R-:W-:-:S03]  /*9d20*/  IMAD R4, R28, 0x2, R5 ;  /* 0x000000021c047824 */ /* 0x001fc600078e0205 */
[----:B------:R0:W-:Y:S01]  /*9d30*/  STL [R1+0xcd4], R10 ;  /* 0x000cd40a01007387 */ /* 0x0001e20000100800 */
[----:B------:R-:W-:-:S03]  /*9d40*/  IADD3 R9, P2, R6, R0, RZ ;  /* 0x0000000006097210 */ /* 0x000fc60007f5e0ff */
[----:B------:R1:W-:Y:S01]  /*9d50*/  STL [R1+0xcdc], R8 ;  /* 0x000cdc0801007387 */ /* 0x0003e20000100800 */
[-C--:B0-----:R-:W-:Y:S02]  /*9d60*/  IADD3 R10, P1, R7, R0.reuse, RZ ;  /* 0x00000000070a7210 */ /* 0x081fe40007f3e0ff */
[-C--:B-1----:R-:W-:Y:S02]  /*9d70*/  IADD3 R8, P3, R5, R0.reuse, RZ ;  /* 0x0000000005087210 */ /* 0x082fe40007f7e0ff */
[----:B------:R-:W-:Y:S01]  /*9d80*/  IADD3 R0, P4, R4, R0, RZ ;  /* 0x0000000004007210 */ /* 0x000fe20007f9e0ff */
[----:B------:R-:W-:Y:S01]  /*9d90*/  STL [R1+0xce4], R10 ;  /* 0x000ce40a01007387 */ /* 0x000fe20000100800 */
[----:B------:R-:W-:-:S03]  /*9da0*/  LEA.HI.X.SX32 R7, R7, R2, 0x1, P1 ;  /* 0x0000000207077211 */ /* 0x000fc600008f0eff */
[----:B------:R-:W-:Y:S01]  /*9db0*/  STL [R1+0xce8], R9 ;  /* 0x000ce80901007387 */ /* 0x000fe20000100800 */
[----:B------:R-:W-:-:S03]  /*9dc0*/  LEA.HI.X.SX32 R6, R6, R2, 0x1, P2 ;  /* 0x0000000206067211 */ /* 0x000fc600010f0eff */
[----:B------:R-:W-:Y:S01]  /*9dd0*/  STL [R1+0xcec], R8 ;  /* 0x000cec0801007387 */ /* 0x000fe20000100800 */
[----:B------:R-:W-:-:S03]  /*9de0*/  LEA.HI.X.SX32 R4, R4, R2, 0x1, P4 ;  /* 0x0000000204047211 */ /* 0x000fc600020f0eff */
[----:B------:R0:W-:Y:S04]  /*9df0*/  STL [R1+0xcc0], R0 ;  /* 0x000cc00001007387 */ /* 0x0001e80000100800 */
[----:B------:R-:W-:Y:S01]  /*9e00*/  STL [R1+0xcb4], R7 ;  /* 0x000cb40701007387 */ /* 0x000fe20000100800 */
[----:B0-----:R-:W-:-:S03]  /*9e10*/  LEA.HI.X.SX32 R0, R5, R2, 0x1, P3 ;  /* 0x0000000205007211 */ /* 0x001fc600018f0eff */
[----:B------:R-:W-:Y:S01]  /*9e20*/  STL [R1+0xcb8], R6 ;  /* 0x000cb80601007387 */ /* 0x000fe20000100800 */
[----:B--2---:R-:W-:Y:S01]  /*9e30*/  SHF.R.S32.HI R2, RZ, 0x1f, R3 ;  /* 0x0000001fff027819 */ /* 0x004fe20000011403 */
[C---:B------:R-:W-:Y:S02]  /*9e40*/  IMAD R5, R3.reuse, 0x3, RZ ;  /* 0x0000000303057824 */ /* 0x040fe400078e02ff */
[----:B------:R-:W-:Y:S04]  /*9e50*/  STL [R1+0xcbc], R0 ;  /* 0x000cbc0001007387 */ /* 0x000fe80000100800 */
[----:B------:R0:W-:Y:S04]  /*9e60*/  STL [R1+0xcb0], R4 ;  /* 0x000cb00401007387 */ /* 0x0001e80000100800 */
[----:B------:R1:W-:Y:S01]  /*9e70*/  STL [R1+0x184], R2 ;  /* 0x0001840201007387 */ /* 0x0003e20000100800 */
[----:B0-----:R-:W-:-:S03]  /*9e80*/  IMAD.SHL.U32 R4, R3, 0x4, RZ ;  /* 0x0000000403047824 */ /* 0x001fc600078e00ff */
[----:B------:R0:W-:Y:S01]  /*9e90*/  STL [R1+0x17c], R5 ;  /* 0x00017c0501007387 */ /* 0x0001e20000100800 */
[----:B-1----:R-:W-:-:S03]  /*9ea0*/  IMAD R2, R3, 0x5, RZ ;  /* 0x0000000503027824 */ /* 0x002fc600078e02ff */
[----:B------:R1:W-:Y:S04]  /*9eb0*/  STL [R1+0x178], R4 ;  /* 0x0001780401007387 */ /* 0x0003e80000100800 */
[----:B------:R2:W-:Y:S01]  /*9ec0*/  STL [R1+0x174], R2 ;  /* 0x0001740201007387 */ /* 0x0005e20000100800 */
[C---:B0-----:R-:W-:Y:S02]  /*9ed0*/  IMAD R5, R3.reuse, 0x6, RZ ;  /* 0x0000000603057824 */ /* 0x041fe400078e02ff */
[----:B-1----:R-:W-:-:S03]  /*9ee0*/  IMAD R4, R3, 0x7, RZ ;  /* 0x0000000703047824 */ /* 0x002fc600078e02ff */
[----:B------:R0:W-:Y:S01]  /*9ef0*/  STL [R1+0x170], R5 ;  /* 0x0001700501007387 */ /* 0x0001e20000100800 */
[----:B--2---:R-:W-:-:S03]  /*9f00*/  IMAD.SHL.U32 R2, R3, 0x8, RZ ;  /* 0x0000000803027824 */ /* 0x004fc600078e00ff */
[----:B------:R1:W-:Y:S04]  /*9f10*/  STL [R1+0x16c], R4 ;  /* 0x00016c0401007387 */ /* 0x0003e80000100800 */
[----:B------:R2:W-:Y:S01]  /*9f20*/  STL [R1+0x168], R2 ;  /* 0x0001680201007387 */ /* 0x0005e20000100800 */
[C---:B0-----:R-:W-:Y:S02]  /*9f30*/  IMAD R5, R3.reuse, 0x9, RZ ;  /* 0x0000000903057824 */ /* 0x041fe400078e02ff */
[----:B-1----:R-:W-:-:S03]  /*9f40*/  IMAD R4, R3, 0xa, RZ ;  /* 0x0000000a03047824 */ /* 0x002fc600078e02ff */
[----:B------:R0:W-:Y:S01]  /*9f50*/  STL [R1+0x164], R5 ;  /* 0x0001640501007387 */ /* 0x0001e20000100800 */
[----:B--2---:R-:W-:-:S03]  /*9f60*/  IMAD R2, R3, 0xb, RZ ;  /* 0x0000000b03027824 */ /* 0x004fc600078e02ff */
        /* <DEDUP_REMOVED lines=9> */
[----:B-1----:R-:W-:-:S03]  /*a000*/  IMAD.SHL.U32 R4, R3, 0x10, RZ ;  /* 0x0000001003047824 */ /* 0x002fc600078e00ff */
        /* <DEDUP_REMOVED lines=158> */
[----:B------:R1:W-:Y:S01]  /*a9f0*/  STL [R1+0x10], R4 ;  /* 0x0000100401007387 */ /* 0x0003e20000100800 */
[----:B------:R-:W-:-:S03]  /*aa00*/  IMAD R29, R3, 0x63, RZ ;  /* 0x00000063031d7824 */ /* 0x000fc600078e02ff */
[----:B------:R2:W-:Y:S01]  /*aa10*/  STL [R1+0xc], R2 ;  /* 0x00000c0201007387 */ /* 0x0005e20000100800 */
[C---:B0-----:R-:W-:Y:S02]  /*aa20*/  IMAD R5, R3.reuse, 0x60, RZ ;  /* 0x0000006003057824 */ /* 0x041fe400078e02ff */
[----:B-1----:R-:W-:-:S03]  /*aa30*/  IMAD R4, R3, 0x61, RZ ;  /* 0x0000006103047824 */ /* 0x002fc600078e02ff */
[----:B------:R-:W-:Y:S01]  /*aa40*/  STL [R1+0x8], R5 ;  /* 0x0000080501007387 */ /* 0x000fe20000100800 */
[C---:B------:R-:W-:Y:S02]  /*aa50*/  IMAD R28, R3.reuse, 0x64, RZ ;  /* 0x00000064031c7824 */ /* 0x040fe400078e02ff */
[C---:B--2---:R-:W-:Y:S01]  /*aa60*/  IMAD R2, R3.reuse, 0x62, RZ ;  /* 0x0000006203027824 */ /* 0x044fe200078e02ff */
[----:B------:R0:W-:Y:S01]  /*aa70*/  STL [R1+0x4], R4 ;  /* 0x0000040401007387 */ /* 0x0001e20000100800 */
[C---:B------:R-:W-:Y:S02]  /*aa80*/  IMAD R20, R3.reuse, 0x65, RZ ;  /* 0x0000006503147824 */ /* 0x040fe400078e02ff */
[C---:B------:R-:W-:Y:S01]  /*aa90*/  IMAD R11, R3.reuse, 0x67, RZ ;  /* 0x00000067030b7824 */ /* 0x040fe200078e02ff */
[----:B------:R1:W-:Y:S01]  /*aaa0*/  STL [R1+0x14fc], R29 ;  /* 0x0014fc1d01007387 */ /* 0x0003e20000100800 */
[----:B------:R-:W-:-:S03]  /*aab0*/  IMAD R18, R3, 0x68, RZ ;  /* 0x0000006803127824 */ /* 0x000fc600078e02ff */
[----:B------:R2:W-:Y:S01]  /*aac0*/  STL [R1], R2 ;  /* 0x0000000201007387 */ /* 0x0005e20000100800 */
[C---:B0-----:R-:W-:Y:S02]  /*aad0*/  IMAD R4, R3.reuse, 0x66, RZ ;  /* 0x0000006603047824 */ /* 0x041fe400078e02ff */
[C---:B------:R-:W-:Y:S01]  /*aae0*/  IMAD R26, R3.reuse, 0x69, RZ ;  /* 0x00000069031a7824 */ /* 0x040fe200078e02ff */
[----:B-1----:R-:W3:Y:S04]  /*aaf0*/  LDL.LU R29, [R1+0x17c] ;  /* 0x00017c00011d7983 */ /* 0x002ee80000300800 */
[----:B------:R-:W-:Y:S01]  /*ab00*/  STL [R1+0x14f8], R28 ;  /* 0x0014f81c01007387 */ /* 0x000fe20000100800 */
[----:B--2---:R-:W-:-:S03]  /*ab10*/  IMAD R2, R3, 0x6a, RZ ;  /* 0x0000006a03027824 */ /* 0x004fc600078e02ff */
[----:B------:R-:W-:Y:S01]  /*ab20*/  STL [R1+0x1500], R20 ;  /* 0x0015001401007387 */ /* 0x000fe20000100800 */
[----:B------:R-:W-:-:S03]  /*ab30*/  IMAD R7, R3, 0x6b, RZ ;  /* 0x0000006b03077824 */ /* 0x000fc600078e02ff */
[----:B------:R-:W-:Y:S01]  /*ab40*/  STL [R1+0x1504], R4 ;  /* 0x0015040401007387 */ /* 0x000fe20000100800 */
[----:B------:R-:W-:-:S03]  /*ab50*/  IMAD R10, R3, 0x6c, RZ ;  /* 0x0000006c030a7824 */ /* 0x000fc600078e02ff */
[----:B------:R-:W-:Y:S01]  /*ab60*/  STL [R1+0x1508], R11 ;  /* 0x0015080b01007387 */ /* 0x000fe20000100800 */
[----:B------:R-:W-:-:S03]  /*ab70*/  IMAD.SHL.U32 R0, R3, 0x2, RZ ;  /* 0x0000000203007824 */ /* 0x000fc600078e00ff */
[----:B------:R0:W-:Y:S01]  /*ab80*/  STL [R1+0x150c], R18 ;  /* 0x00150c1201007387 */ /* 0x0001e20000100800 */
[C---:B------:R-:W-:Y:S02]  /*ab90*/  IMAD R14, R3.reuse, 0x6d, RZ ;  /* 0x0000006d030e7824 */ /* 0x040fe400078e02ff */
[C---:B------:R-:W-:Y:S02]  /*aba0*/  IMAD R17, R3.reuse, 0x6e, RZ ;  /* 0x0000006e03117824 */ /* 0x040fe400078e02ff */
[C---:B------:R-:W-:Y:S01]  /*abb0*/  IMAD R22, R3.reuse, 0x6f, RZ ;  /* 0x0000006f03167824 */ /* 0x040fe200078e02ff */
[----:B0-----:R-:W2:Y:S01]  /*abc0*/  LDL.LU R18, [R1+0x178] ;  /* 0x0001780001127983 */ /* 0x001ea20000300800 */
[----:B------:R-:W-:-:S03]  /*abd0*/  IMAD R25, R3, 0x70, RZ ;  /* 0x0000007003197824 */ /* 0x000fc600078e02ff */
[----:B------:R0:W-:Y:S01]  /*abe0*/  STL [R1+0x1510], R26 ;  /* 0x0015101a01007387 */ /* 0x0001e20000100800 */
[----:B------:R-:W-:Y:S02]  /*abf0*/  IMAD.MOV.U32 R28, RZ, RZ, R0 ;  /* 0x000000ffff1c7224 */ /* 0x000fe400078e0000 */
[C---:B------:R-:W-:Y:S02]  /*ac00*/  IMAD R27, R3.reuse, 0x71, RZ ;  /* 0x00000071031b7824 */ /* 0x040fe400078e02ff */
[C---:B------:R-:W-:Y:S01]  /*ac10*/  IMAD R0, R3.reuse, 0x72, RZ ;  /* 0x0000007203007824 */ /* 0x040fe200078e02ff */
[----:B0-----:R-:W4:Y:S04]  /*ac20*/  LDL.LU R26, [R1+0x184] ;  /* 0x00018400011a7983 */ /* 0x001f280000300800 */
[----:B------:R-:W-:Y:S01]  /*ac30*/  STL [R1+0x1514], R2 ;  /* 0x0015140201007387 */ /* 0x000fe20000100800 */
[----:B------:R-:W-:-:S03]  /*ac40*/  IMAD R5, R3, 0x73, RZ ;  /* 0x0000007303057824 */ /* 0x000fc600078e02ff */
[----:B------:R-:W-:Y:S01]  /*ac50*/  STL [R1+0x1518], R7 ;  /* 0x0015180701007387 */ /* 0x000fe20000100800 */
[----:B------:R-:W-:-:S03]  /*ac60*/  IMAD R6, R3, 0x74, RZ ;  /* 0x0000007403067824 */ /* 0x000fc600078e02ff */
[----:B------:R-:W-:Y:S01]  /*ac70*/  STL [R1+0x151c], R10 ;  /* 0x00151c0a01007387 */ /* 0x000fe20000100800 */
[----:B------:R-:W-:-:S03]  /*ac80*/  IMAD R8, R3, 0x75, RZ ;  /* 0x0000007503087824 */ /* 0x000fc600078e02ff */
[----:B------:R-:W-:Y:S04]  /*ac90*/  STL [R1+0x1520], R14 ;  /* 0x0015200e01007387 */ /* 0x000fe80000100800 */
[----:B------:R-:W-:Y:S01]  /*aca0*/  STL [R1+0x1524], R17 ;  /* 0x0015241101007387 */ /* 0x000fe20000100800 */
[----:B------:R-:W-:-:S03]  /*acb0*/  IMAD R9, R3, 0x76, RZ ;  /* 0x0000007603097824 */ /* 0x000fc600078e02ff */
[----:B------:R-:W-:Y:S04]  /*acc0*/  STL [R1+0x1528], R22 ;  /* 0x0015281601007387 */ /* 0x000fe80000100800 */
[----:B------:R-:W-:Y:S01]  /*acd0*/  STL [R1+0x152c], R25 ;  /* 0x00152c1901007387 */ /* 0x000fe20000100800 */
[----:B------:R-:W-:-:S03]  /*ace0*/  IMAD R12, R3, 0x77, RZ ;  /* 0x00000077030c7824 */ /* 0x000fc600078e02ff */
[----:B------:R-:W-:Y:S04]  /*acf0*/  STL [R1+0x1530], R27 ;  /* 0x0015301b01007387 */ /* 0x000fe80000100800 */
[----:B------:R-:W-:Y:S04]  /*ad00*/  STL [R1+0x1534], R0 ;  /* 0x0015340001007387 */ /* 0x000fe80000100800 */
[----:B------:R-:W-:Y:S04]  /*ad10*/  STL [R1+0x1538], R5 ;  /* 0x0015380501007387 */ /* 0x000fe80000100800 */
[----:B------:R-:W-:Y:S04]  /*ad20*/  STL [R1+0x153c], R6 ;  /* 0x00153c0601007387 */ /* 0x000fe80000100800 */
[----:B------:R0:W-:Y:S04]  /*ad30*/  STL [R1+0x1540], R8 ;  /* 0x0015400801007387 */ /* 0x0001e80000100800 */
[----:B0-----:R-:W5:Y:S04]  /*ad40*/  LDL R8, [R1+0x2c4] ;  /* 0x0002c40001087983 */ /* 0x001f680000100800 */
[----:B------:R0:W-:Y:S04]  /*ad50*/  STL [R1+0x1544], R9 ;  /* 0x0015440901007387 */ /* 0x0001e80000100800 */
[----:B0-----:R-:W3:Y:S04]  /*ad60*/  LDL R9, [R1+0x514] ;  /* 0x0005140001097983 */ /* 0x001ee80000100800 */
[----:B------:R0:W-:Y:S04]  /*ad70*/  STL [R1+0x1548], R12 ;  /* 0x0015480c01007387 */ /* 0x0001e80000100800 */
[----:B0-----:R-:W2:Y:S01]  /*ad80*/  LDL R12, [R1+0x2c0] ;  /* 0x0002c000010c7983 */ /* 0x001ea20000100800 */
[----:B------:R-:W-:-:S05]  /*ad90*/  IMAD R13, R3, 0x78, RZ ;  /* 0x00000078030d7824 */ /* 0x000fca00078e02ff */
[----:B------:R0:W-:Y:S04]  /*ada0*/  STL [R1+0x154c], R13 ;  /* 0x00154c0d01007387 */ /* 0x0001e80000100800 */
[----:B0-----:R-:W4:Y:S01]  /*adb0*/  LDL R13, [R1+0x510] ;  /* 0x00051000010d7983 */ /* 0x001f220000100800 */
[----:B------:R-:W0:Y:S01]  /*adc0*/  S2R R20, SR_TID.X ;  /* 0x0000000000147919 */ /* 0x000e220000002100 */
[C---:B------:R-:W-:Y:S02]  /*add0*/  IMAD R15, R3.reuse, 0x79, RZ ;  /* 0x00000079030f7824 */ /* 0x040fe400078e02ff */
[C---:B------:R-:W-:Y:S02]  /*ade0*/  IMAD R16, R3.reuse, 0x7a, RZ ;  /* 0x0000007a03107824 */ /* 0x040fe400078e02ff */
[----:B------:R-:W-:-:S02]  /*adf0*/  IMAD R19, R3, 0x7b, RZ ;  /* 0x0000007b03137824 */ /* 0x000fc400078e02ff */
[C---:B------:R-:W-:Y:S01]  /*ae00*/  IMAD R21, R3.reuse, 0x7c, RZ ;  /* 0x0000007c03157824 */ /* 0x040fe200078e02ff */
[----:B------:R-:W-:Y:S01]  /*ae10*/  STL [R1+0x1550], R15 ;  /* 0x0015500f01007387 */ /* 0x000fe20000100800 */
[C---:B------:R-:W-:Y:S02]  /*ae20*/  IMAD R23, R3.reuse, 0x7d, RZ ;  /* 0x0000007d03177824 */ /* 0x040fe400078e02ff */
[----:B------:R-:W-:Y:S01]  /*ae30*/  IMAD R24, R3, 0x7e, RZ ;  /* 0x0000007e03187824 */ /* 0x000fe200078e02ff */
[----:B------:R-:W-:Y:S04]  /*ae40*/  STL [R1+0x1554], R16 ;  /* 0x0015541001007387 */ /* 0x000fe80000100800 */
[----:B------:R-:W-:Y:S04]  /*ae50*/  STL [R1+0x1558], R19 ;  /* 0x0015581301007387 */ /* 0x000fe80000100800 */
[----:B------:R-:W-:Y:S04]  /*ae60*/  STL [R1+0x155c], R21 ;  /* 0x00155c1501007387 */ /* 0x000fe80000100800 */
[----:B------:R-:W-:Y:S04]  /*ae70*/  STL [R1+0x1560], R23 ;  /* 0x0015601701007387 */ /* 0x000fe80000100800 */
[----:B------:R-:W-:Y:S01]  /*ae80*/  STL [R1+0x1564], R24 ;  /* 0x0015641801007387 */ /* 0x000fe20000100800 */
[----:B------:R-:W-:-:S02]  /*ae90*/  IMAD.MOV.U32 R2, RZ, RZ, 0x3f800000 ;  /* 0x3f800000ff027424 */ /* 0x000fc400078e00ff */
[----:B------:R-:W-:Y:S01]  /*aea0*/  IMAD.MOV.U32 R0, RZ, RZ, -0x800000 ;  /* 0xff800000ff007424 */ /* 0x000fe200078e00ff */
[----:B0-----:R-:W-:Y:S02]  /*aeb0*/  LOP3.LUT P1, RZ, R20, 0x7, RZ, 0xc0, !PT ;  /* 0x0000000714ff7812 */ /* 0x001fe4000782c0ff */
[-C--:B-----5:R-:W-:Y:S02]  /*aec0*/  IADD3 RZ, P6, R8, R3.reuse, RZ ;  /* 0x0000000308ff7210 */ /* 0x0a0fe40007fde0ff */
[----:B--2---:R-:W-:Y:S01]  /*aed0*/  IADD3 RZ, P4, R12, R3, RZ ;  /* 0x000000030cff7210 */ /* 0x004fe20007f9e0ff */
[----:B------:R-:W-:-:S05]  /*aee0*/  IMAD R3, R3, 0x7f, RZ ;  /* 0x0000007f03037824 */ /* 0x000fca00078e02ff */
[----:B------:R0:W-:Y:S04]  /*aef0*/  STL [R1+0x1568], R3 ;  /* 0x0015680301007387 */ /* 0x0001e80000100800 */
[----:B------:R-:W2:Y:S01]  /*af00*/  LDL.LU R11, [R1+0x174] ;  /* 0x00017400010b7983 */ /* 0x000ea20000300800 */
[----:B0-----:R-:W-:-:S03]  /*af10*/  IMAD.MOV.U32 R3, RZ, RZ, -0x800000 ;  /* 0xff800000ff037424 */ /* 0x001fc600078e00ff */
[----:B------:R0:W-:Y:S04]  /*af20*/  STL [R1+0x538], R2 ;  /* 0x0005380201007387 */ /* 0x0001e80000100800 */
[----:B------:R-:W-:Y:S04]  /*af30*/  STL [R1+0x398], R0 ;  /* 0x0003980001007387 */ /* 0x000fe80000100800 */
[----:B------:R1:W-:Y:S01]  /*af40*/  STL [R1+0x39c], R3 ;  /* 0x00039c0301007387 */ /* 0x0003e20000100800 */
[----:B0-----:R-:W-:-:S03]  /*af50*/  IMAD.MOV.U32 R2, RZ, RZ, -0x800000 ;  /* 0xff800000ff027424 */ /* 0x001fc600078e00ff */
[----:B------:R-:W5:Y:S01]  /*af60*/  LDL.LU R4, [R1+0x170] ;  /* 0x0001700001047983 */ /* 0x000f620000300800 */
[----:B-1----:R-:W-:-:S03]  /*af70*/  IMAD.MOV.U32 R3, RZ, RZ, 0x3f800000 ;  /* 0x3f800000ff037424 */ /* 0x002fc600078e00ff */
[----:B------:R0:W-:Y:S04]  /*af80*/  STL [R1+0x3a0], R2 ;  /* 0x0003a00201007387 */ /* 0x0001e80000100800 */
[----:B------:R1:W-:Y:S04]  /*af90*/  STL [R1+0x3a4], R0 ;  /* 0x0003a40001007387 */ /* 0x0003e80000100800 */
[----:B------:R-:W-:Y:S01]  /*afa0*/  STL [R1+0x53c], R3 ;  /* 0x00053c0301007387 */ /* 0x000fe20000100800 */
[----:B0-----:R-:W-:-:S03]  /*afb0*/  IMAD.MOV.U32 R2, RZ, RZ, 0x3f800000 ;  /* 0x3f800000ff027424 */ /* 0x001fc600078e00ff */
[----:B------:R-:W5:Y:S01]  /*afc0*/  LDL.LU R20, [R1+0x16c] ;  /* 0x00016c0001147983 */ /* 0x000f620000300800 */
[----:B-1----:R-:W-:-:S03]  /*afd0*/  IMAD.MOV.U32 R0, RZ, RZ, 0x3f800000 ;  /* 0x3f800000ff007424 */ /* 0x002fc600078e00ff */
[----:B------:R-:W-:Y:S01]  /*afe0*/  STL [R1+0x540], R2 ;  /* 0x0005400201007387 */ /* 0x000fe20000100800 */
[----:B------:R-:W-:-:S03]  /*aff0*/  IADD3 RZ, P3, R28, R12, RZ ;  /* 0x0000000c1cff7210 */ /* 0x000fc60007f7e0ff */
[----:B------:R0:W-:Y:S01]  /*b000*/  STL [R1+0x544], R0 ;  /* 0x0005440001007387 */ /* 0x0001e20000100800 */
[----:B------:R-:W-:-:S03]  /*b010*/  IADD3 RZ, P2, R28, R8, RZ ;  /* 0x000000081cff7210 */ /* 0x000fc60007f5e0ff */
[----:B------:R-:W-:Y:S04]  /*b020*/  STL [R1+0x500], RZ ;  /* 0x000500ff01007387 */ /* 0x000fe80000100800 */
[----:B------:R-:W-:Y:S01]  /*b030*/  STL [R1+0x504], RZ ;  /* 0x000504ff01007387 */ /* 0x000fe20000100800 */
[----:B0-----:R-:W-:-:S03]  /*b040*/  SHF.R.S32.HI R0, RZ, 0x1f, R28 ;  /* 0x0000001fff007819 */ /* 0x001fc6000001141c */
[----:B------:R-:W-:Y:S04]  /*b050*/  STL [R1+0x508], RZ ;  /* 0x000508ff01007387 */ /* 0x000fe80000100800 */
[----:B------:R-:W5:Y:S01]  /*b060*/  LDL.LU R28, [R1+0x168] ;  /* 0x00016800011c7983 */ /* 0x000f620000300800 */
[C---:B----4-:R-:W-:Y:S02]  /*b070*/  IMAD.X R2, R26.reuse, 0x1, R13, P4 ;  /* 0x000000011a027824 */ /* 0x050fe400020e060d */
[----:B---3--:R-:W-:-:S03]  /*b080*/  IMAD.X R3, R26, 0x1, R9, P6 ;  /* 0x000000011a037824 */ /* 0x008fc600030e0609 */
[----:B------:R0:W-:Y:S04]  /*b090*/  STL [R1+0xcac], R2 ;  /* 0x000cac0201007387 */ /* 0x0001e80000100800 */
[----:B------:R1:W-:Y:S01]  /*b0a0*/  STL [R1+0xca8], R3 ;  /* 0x000ca80301007387 */ /* 0x0003e20000100800 */
[C---:B------:R-:W-:Y:S02]  /*b0b0*/  IADD3 RZ, P5, R29.reuse, R12, RZ ;  /* 0x0000000c1dff7210 */ /* 0x040fe40007fbe0ff */
[----:B------:R-:W-:Y:S02]  /*b0c0*/  IADD3 RZ, P4, R29, R8, RZ ;  /* 0x000000081dff7210 */ /* 0x000fe40007f9e0ff */
[----:B0-----:R-:W-:Y:S02]  /*b0d0*/  SHF.R.S32.HI R2, RZ, 0x1f, R29 ;  /* 0x0000001fff027819 */ /* 0x001fe4000001141d */
[----:B------:R-:W3:Y:S01]  /*b0e0*/  LDL.LU R29, [R1+0x164] ;  /* 0x00016400011d7983 */ /* 0x000ee20000300800 */
[----:B-1----:R-:W-:-:S05]  /*b0f0*/  IMAD.X R3, R0, 0x1, R13, P3 ;  /* 0x0000000100037824 */ /* 0x002fca00018e060d */
[----:B------:R0:W-:Y:S02]  /*b100*/  STL [R1+0xca4], R3 ;  /* 0x000ca40301007387 */ /* 0x0001e40000100800 */
[----:B0-----:R-:W-:-:S05]  /*b110*/  IMAD.X R3, R0, 0x1, R9, P2 ;  /* 0x0000000100037824 */ /* 0x001fca00010e0609 */
[----:B------:R0:W-:Y:S01]  /*b120*/  STL [R1+0xca0], R3 ;  /* 0x000ca00301007387 */ /* 0x0001e20000100800 */
[----:B------:R-:W-:-:S03]  /*b130*/  IADD3 RZ, P3, R18, R12, RZ ;  /* 0x0000000c12ff7210 */ /* 0x000fc60007f7e0ff */
[----:B------:R-:W4:Y:S01]  /*b140*/  LDL.LU R26, [R1+0x160] ;  /* 0x00016000011a7983 */ /* 0x000f220000300800 */
[----:B0-----:R-:W-:Y:S01]  /*b150*/  IMAD.X R3, R2, 0x1, R13, P5 ;  /* 0x0000000102037824 */ /* 0x001fe200028e060d */
[----:B------:R-:W-:-:S04]  /*b160*/  SHF.R.S32.HI R0, RZ, 0x1f, R18 ;  /* 0x0000001fff007819 */ /* 0x000fc80000011412 */
[----:B------:R0:W-:Y:S01]  /*b170*/  STL [R1+0xc9c], R3 ;  /* 0x000c9c0301007387 */ /* 0x0001e20000100800 */
[----:B------:R-:W-:Y:S01]  /*b180*/  IADD3 RZ, P2, R18, R8, RZ ;  /* 0x0000000812ff7210 */ /* 0x000fe20007f5e0ff */
[----:B0-----:R-:W-:-:S05]  /*b190*/  IMAD.X R3, R2, 0x1, R9, P4 ;  /* 0x0000000102037824 */ /* 0x001fca00020e0609 */
[----:B------:R0:W-:Y:S04]  /*b1a0*/  STL [R1+0xc98], R3 ;  /* 0x000c980301007387 */ /* 0x0001e80000100800 */
[----:B------:R-:W4:Y:S01]  /*b1b0*/  LDL.LU R18, [R1+0x15c] ;  /* 0x00015c0001127983 */ /* 0x000f220000300800 */
[----:B0-----:R-:W-:-:S05]  /*b1c0*/  IMAD.X R3, R0, 0x1, R13, P3 ;  /* 0x0000000100037824 */ /* 0x001fca00018e060d */
[----:B------:R0:W-:Y:S02]  /*b1d0*/  STL [R1+0xc94], R3 ;  /* 0x000c940301007387 */ /* 0x0001e40000100800 */
[----:B0-----:R-:W-:-:S05]  /*b1e0*/  IMAD.X R3, R0, 0x1, R9, P2 ;  /* 0x0000000100037824 */ /* 0x001fca00010e0609 */
[----:B------:R0:W-:Y:S01]  /*b1f0*/  STL [R1+0xc90], R3 ;  /* 0x000c900301007387 */ /* 0x0001e20000100800 */
[C---:B--2---:R-:W-:Y:S02]  /*b200*/  IADD3 RZ, P5, R11.reuse, R12, RZ ;  /* 0x0000000c0bff7210 */ /* 0x044fe40007fbe0ff */
[----:B------:R-:W-:Y:S02]  /*b210*/  SHF.R.S32.HI R2, RZ, 0x1f, R11 ;  /* 0x0000001fff027819 */ /* 0x000fe4000001140b */
[----:B------:R-:W-:Y:S02]  /*b220*/  IADD3 RZ, P4, R11, R8, RZ ;  /* 0x000000080bff7210 */ /* 0x000fe40007f9e0ff */
[----:B------:R-:W2:Y:S01]  /*b230*/  LDL.LU R11, [R1+0x158] ;  /* 0x00015800010b7983 */ /* 0x000ea20000300800 */
[C---:B0-----:R-:W-:Y:S02]  /*b240*/  IMAD.X R3, R2.reuse, 0x1, R13, P5 ;  /* 0x0000000102037824 */ /* 0x041fe400028e060d */
[----:B------:R-:W-:-:S03]  /*b250*/  IMAD.X R2, R2, 0x1, R9, P4 ;  /* 0x0000000102027824 */ /* 0x000fc600020e0609 */
[----:B------:R0:W-:Y:S01]  /*b260*/  STL [R1+0xc8c], R3 ;  /* 0x000c8c0301007387 */ /* 0x0001e20000100800 */
[C---:B-----5:R-:W-:Y:S02]  /*b270*/  IADD3 RZ, P3, R4.reuse, R12, RZ ;  /* 0x0000000c04ff7210 */ /* 0x060fe40007f7e0ff */
[----:B------:R-:W-:Y:S02]  /*b280*/  IADD3 RZ, P2, R4, R8, RZ ;  /* 0x0000000804ff7210 */ /* 0x000fe40007f5e0ff */
[----:B------:R-:W-:Y:S02]  /*b290*/  SHF.R.S32.HI R0, RZ, 0x1f, R4 ;  /* 0x0000001fff007819 */ /* 0x000fe40000011404 */
[----:B------:R-:W5:Y:S03]  /*b2a0*/  LDL.LU R4, [R1+0x154] ;  /* 0x0001540001047983 */ /* 0x000f660000300800 */
[C---:B0-----:R-:W-:Y:S01]  /*b2b0*/  IMAD.X R3, R0.reuse, 0x1, R13, P3 ;  /* 0x0000000100037824 */ /* 0x041fe200018e060d */
[----:B------:R0:W-:Y:S01]  /*b2c0*/  STL [R1+0xc88], R2 ;  /* 0x000c880201007387 */ /* 0x0001e20000100800 */
[----:B------:R-:W-:-:S03]  /*b2d0*/  IMAD.X R0, R0, 0x1, R9, P2 ;  /* 0x0000000100007824 */ /* 0x000fc600010e0609 */
[----:B------:R1:W-:Y:S01]  /*b2e0*/  STL [R1+0xc84], R3 ;  /* 0x000c840301007387 */ /* 0x0003e20000100800 */
[C---:B------:R-:W-:Y:S02]  /*b2f0*/  IADD3 RZ, P5, R20.reuse, R12, RZ ;  /* 0x0000000c14ff7210 */ /* 0x040fe40007fbe0ff */
[----:B0-----:R-:W-:Y:S02]  /*b300*/  SHF.R.S32.HI R2, RZ, 0x1f, R20 ;  /* 0x0000001fff027819 */ /* 0x001fe40000011414 */
[----:B------:R-:W-:Y:S02]  /*b310*/  IADD3 RZ, P4, R20, R8, RZ ;  /* 0x0000000814ff7210 */ /* 0x000fe40007f9e0ff */
[----:B------:R-:W5:Y:S01]  /*b320*/  LDL.LU R20, [R1+0x150] ;  /* 0x0001500001147983 */ /* 0x000f620000300800 */
[----:B-1----:R-:W-:-:S03]  /*b330*/  IMAD.X R3, R2, 0x1, R13, P5 ;  /* 0x0000000102037824 */ /* 0x002fc600028e060d */
[----:B------:R0:W-:Y:S04]  /*b340*/  STL [R1+0xc80], R0 ;  /* 0x000c800001007387 */ /* 0x0001e80000100800 */
[----:B------:R1:W-:Y:S01]  /*b350*/  STL [R1+0xc7c], R3 ;  /* 0x000c7c0301007387 */ /* 0x0003e20000100800 */
[C---:B------:R-:W-:Y:S02]  /*b360*/  IADD3 RZ, P3, R28.reuse, R12, RZ ;  /* 0x0000000c1cff7210 */ /* 0x040fe40007f7e0ff */
[----:B------:R-:W-:Y:S02]  /*b370*/  IADD3 RZ, P2, R28, R8, RZ ;  /* 0x000000081cff7210 */ /* 0x000fe40007f5e0ff */
[----:B0-----:R-:W-:Y:S02]  /*b380*/  SHF.R.S32.HI R0, RZ, 0x1f, R28 ;  /* 0x0000001fff007819 */ /* 0x001fe4000001141c */
[----:B------:R-:W5:Y:S01]  /*b390*/  LDL.LU R28, [R1+0x14c] ;  /* 0x00014c00011c7983 */ /* 0x000f620000300800 */
[----:B------:R-:W-:-:S02]  /*b3a0*/  IMAD.X R2, R2, 0x1, R9, P4 ;  /* 0x0000000102027824 */ /* 0x000fc400020e0609 */
[C---:B-1----:R-:W-:Y:S02]  /*b3b0*/  IMAD.X R3, R0.reuse, 0x1, R13, P3 ;  /* 0x0000000100037824 */ /* 0x042fe400018e060d */
[----:B------:R-:W-:Y:S01]  /*b3c0*/  IMAD.X R0, R0, 0x1, R9, P2 ;  /* 0x0000000100007824 */ /* 0x000fe200010e0609 */
[----:B------:R0:W-:Y:S01]  /*b3d0*/  STL [R1+0xc78], R2 ;  /* 0x000c780201007387 */ /* 0x0001e20000100800 */
[C---:B---3--:R-:W-:Y:S02]  /*b3e0*/  IADD3 RZ, P5, R29.reuse, R12, RZ ;  /* 0x0000000c1dff7210 */ /* 0x048fe40007fbe0ff */
[----:B------:R-:W-:Y:S02]  /*b3f0*/  IADD3 RZ, P4, R29, R8, RZ ;  /* 0x000000081dff7210 */ /* 0x000fe40007f9e0ff */
[----:B0-----:R-:W-:Y:S01]  /*b400*/  SHF.R.S32.HI R2, RZ, 0x1f, R29 ;  /* 0x0000001fff027819 */ /* 0x001fe2000001141d */
[----:B------:R0:W-:Y:S04]  /*b410*/  STL [R1+0xc74], R3 ;  /* 0x000c740301007387 */ /* 0x0001e80000100800 */
[----:B------:R-:W3:Y:S01]  /*b420*/  LDL.LU R29, [R1+0x148] ;  /* 0x00014800011d7983 */ /* 0x000ee20000300800 */
[----:B------:R-:W-:-:S03]  /*b430*/  IMAD.X R5, R2, 0x1, R13, P5 ;  /* 0x0000000102057824 */ /* 0x000fc600028e060d */
[----:B------:R1:W-:Y:S01]  /*b440*/  STL [R1+0xc70], R0 ;  /* 0x000c700001007387 */ /* 0x0003e20000100800 */
[----:B0-----:R-:W-:-:S03]  /*b450*/  IMAD.X R3, R2, 0x1, R9, P4 ;  /* 0x0000000102037824 */ /* 0x001fc600020e0609 */
[----:B------:R0:W-:Y:S04]  /*b460*/  STL [R1+0xc6c], R5 ;  /* 0x000c6c0501007387 */ /* 0x0001e80000100800 */
[----:B------:R0:W-:Y:S01]  /*b470*/  STL [R1+0xc68], R3 ;  /* 0x000c680301007387 */ /* 0x0001e20000100800 */
[C---:B----4-:R-:W-:Y:S02]  /*b480*/  IADD3 RZ, P3, R26.reuse, R12, RZ ;  /* 0x0000000c1aff7210 */ /* 0x050fe40007f7e0ff */
[----:B-1----:R-:W-:Y:S02]  /*b490*/  SHF.R.S32.HI R0, RZ, 0x1f, R26 ;  /* 0x0000001fff007819 */ /* 0x002fe4000001141a */
[----:B------:R-:W-:-:S03]  /*b4a0*/  IADD3 RZ, P2, R26, R8, RZ ;  /* 0x000000081aff7210 */ /* 0x000fc60007f5e0ff */
[C---:B0-----:R-:W-:Y:S02]  /*b4b0*/  IMAD.X R5, R0.reuse, 0x1, R13, P3 ;  /* 0x0000000100057824 */ /* 0x041fe400018e060d */
[----:B------:R-:W-:-:S03]  /*b4c0*/  IMAD.X R3, R0, 0x1, R9, P2 ;  /* 0x0000000100037824 */ /* 0x000fc600010e0609 */
[----:B------:R0:W-:Y:S04]  /*b4d0*/  STL [R1+0xc64], R5 ;  /* 0x000c640501007387 */ /* 0x0001e80000100800 */
[----:B------:R1:W-:Y:S01]  /*b4e0*/  STL [R1+0xc60], R3 ;  /* 0x000c600301007387 */ /* 0x0003e20000100800 */
[C---:B------:R-:W-:Y:S02]  /*b4f0*/  IADD3 RZ, P5, R18.reuse, R12, RZ ;  /* 0x0000000c12ff7210 */ /* 0x040fe40007fbe0ff */
[----:B------:R-:W-:Y:S02]  /*b500*/  SHF.R.S32.HI R2, RZ, 0x1f, R18 ;  /* 0x0000001fff027819 */ /* 0x000fe40000011412 */
[----:B------:R-:W-:-:S03]  /*b510*/  IADD3 RZ, P4, R18, R8, RZ ;  /* 0x0000000812ff7210 */ /* 0x000fc60007f9e0ff */
[C---:B0-----:R-:W-:Y:S02]  /*b520*/  IMAD.X R5, R2.reuse, 0x1, R13, P5 ;  /* 0x0000000102057824 */ /* 0x041fe400028e060d */
[----:B-1----:R-:W-:-:S03]  /*b530*/  IMAD.X R3, R2, 0x1, R9, P4 ;  /* 0x0000000102037824 */ /* 0x002fc600020e0609 */
[----:B------:R-:W-:Y:S04]  /*b540*/  STL [R1+0xc5c], R5 ;  /* 0x000c5c0501007387 */ /* 0x000fe80000100800 */
[----:B------:R0:W-:Y:S01]  /*b550*/  STL [R1+0xc58], R3 ;  /* 0x000c580301007387 */ /* 0x0001e20000100800 */
[C---:B--2---:R-:W-:Y:S02]  /*b560*/  IADD3 RZ, P3, R11.reuse, R12, RZ ;  /* 0x0000000c0bff7210 */ /* 0x044fe40007f7e0ff */
[----:B------:R-:W-:Y:S02]  /*b570*/  SHF.R.S32.HI R0, RZ, 0x1f, R11 ;  /* 0x0000001fff007819 */ /* 0x000fe4000001140b */
[----:B------:R-:W-:-:S05]  /*b580*/  IADD3 RZ, P2, R11, R8, RZ ;  /* 0x000000080bff7210 */ /* 0x000fca0007f5e0ff */
[----:B0-----:R-:W-:Y:S01]  /*b590*/  IMAD.X R3, R0, 0x1, R9, P2 ;  /* 0x0000000100037824 */ /* 0x001fe200010e0609 */
[C---:B-----5:R-:W-:Y:S02]  /*b5a0*/  IADD3 RZ, P5, R4.reuse, R12, RZ ;  /* 0x0000000c04ff7210 */ /* 0x060fe40007fbe0ff */
[----:B------:R-:W-:Y:S02]  /*b5b0*/  IADD3 RZ, P4, R4, R8, RZ ;  /* 0x0000000804ff7210 */ /* 0x000fe40007f9e0ff */
[----:B------:R-:W-:Y:S01]  /*b5c0*/  SHF.R.S32.HI R2, RZ, 0x1f, R4 ;  /* 0x0000001fff027819 */ /* 0x000fe20000011404 */
[----:B------:R-:W-:-:S05]  /*b5d0*/  IMAD.X R4, R0, 0x1, R13, P3 ;  /* 0x0000000100047824 */ /* 0x000fca00018e060d */
[----:B------:R-:W-:Y:S04]  /*b5e0*/  STL [R1+0xc54], R4 ;  /* 0x000c540401007387 */ /* 0x000fe80000100800 */
[----:B------:R0:W-:Y:S04]  /*b5f0*/  STL [R1+0xc50], R3 ;  /* 0x000c500301007387 */ /* 0x0001e80000100800 */
[----:B------:R-:W2:Y:S01]  /*b600*/  LDL.LU R19, [R1+0x144] ;  /* 0x0001440001137983 */ /* 0x000ea20000300800 */
[----:B------:R-:W-:Y:S02]  /*b610*/  IADD3 RZ, P3, R20, R12, RZ ;  /* 0x0000000c14ff7210 */ /* 0x000fe40007f7e0ff */
[----:B------:R-:W-:Y:S01]  /*b620*/  SHF.R.S32.HI R0, RZ, 0x1f, R20 ;  /* 0x0000001fff007819 */ /* 0x000fe20000011414 */
[----:B0-----:R-:W-:-:S02]  /*b630*/  IMAD.X R3, R2, 0x1, R13, P5 ;  /* 0x0000000102037824 */ /* 0x001fc400028e060d */
[----:B------:R-:W-:Y:S01]  /*b640*/  IMAD.X R2, R2, 0x1, R9, P4 ;  /* 0x0000000102027824 */ /* 0x000fe200020e0609 */
[----:B------:R-:W-:Y:S02]  /*b650*/  IADD3 RZ, P2, R20, R8, RZ ;  /* 0x0000000814ff7210 */ /* 0x000fe40007f5e0ff */
[----:B------:R0:W-:Y:S04]  /*b660*/  STL [R1+0xc4c], R3 ;  /* 0x000c4c0301007387 */ /* 0x0001e80000100800 */
[----:B------:R-:W4:Y:S04]  /*b670*/  LDL.LU R15, [R1+0x140] ;  /* 0x00014000010f7983 */ /* 0x000f280000300800 */
[----:B------:R1:W-:Y:S01]  /*b680*/  STL [R1+0xc48], R2 ;  /* 0x000c480201007387 */ /* 0x0003e20000100800 */
[----:B------:R-:W-:-:S02]  /*b690*/  IADD3 RZ, P5, R28, R12, RZ ;  /* 0x0000000c1cff7210 */ /* 0x000fc40007fbe0ff */
[----:B0-----:R-:W-:Y:S01]  /*b6a0*/  SHF.R.S32.HI R3, RZ, 0x1f, R28 ;  /* 0x0000001fff037819 */ /* 0x001fe2000001141c */
[C---:B-1----:R-:W-:Y:S02]  /*b6b0*/  IMAD.X R2, R0.reuse, 0x1, R13, P3 ;  /* 0x0000000100027824 */ /* 0x042fe400018e060d */
[----:B------:R-:W-:-:S03]  /*b6c0*/  IMAD.X R0, R0, 0x1, R9, P2 ;  /* 0x0000000100007824 */ /* 0x000fc600010e0609 */
[----:B------:R0:W-:Y:S04]  /*b6d0*/  STL [R1+0xc44], R2 ;  /* 0x000c440201007387 */ /* 0x0001e80000100800 */
[----:B------:R-:W5:Y:S01]  /*b6e0*/  LDL.LU R6, [R1+0x13c] ;  /* 0x00013c0001067983 */ /* 0x000f620000300800 */
[----:B0-----:R-:W-:-:S03]  /*b6f0*/  IMAD.X R2, R3, 0x1, R13, P5 ;  /* 0x0000000103027824 */ /* 0x001fc600028e060d */
[----:B------:R0:W-:Y:S04]  /*b700*/  STL [R1+0xc40], R0 ;  /* 0x000c400001007387 */ /* 0x0001e80000100800 */
[----:B------:R-:W5:Y:S04]  /*b710*/  LDL R5, [R1+0x138] ;  /* 0x0001380001057983 */ /* 0x000f680000100800 */
[----:B0-----:R-:W5:Y:S04]  /*b720*/  LDL R0, [R1+0x134] ;  /* 0x0001340001007983 */ /* 0x001f680000100800 */
[----:B------:R0:W-:Y:S04]  /*b730*/  STL [R1+0xc3c], R2 ;  /* 0x000c3c0201007387 */ /* 0x0001e80000100800 */
[----:B------:R-:W5:Y:S04]  /*b740*/  LDL R27, [R1+0x130] ;  /* 0x00013000011b7983 */ /* 0x000f680000100800 */
[----:B------:R-:W5:Y:S04]  /*b750*/  LDL R25, [R1+0x12c] ;  /* 0x00012c0001197983 */ /* 0x000f680000100800 */
[----:B------:R-:W5:Y:S04]  /*b760*/  LDL R22, [R1+0x128] ;  /* 0x0001280001167983 */ /* 0x000f680000100800 */
[----:B------:R-:W5:Y:S04]  /*b770*/  LDL R17, [R1+0x124] ;  /* 0x0001240001117983 */ /* 0x000f680000100800 */
[----:B------:R-:W5:Y:S04]  /*b780*/  LDL R14, [R1+0x120] ;  /* 0x00012000010e7983 */ /* 0x000f680000100800 */
[----:B------:R-:W5:Y:S04]  /*b790*/  LDL R10, [R1+0x11c] ;  /* 0x00011c00010a7983 */ /* 0x000f680000100800 */
[----:B------:R-:W5:Y:S04]  /*b7a0*/  LDL R7, [R1+0x118] ;  /* 0x0001180001077983 */ /* 0x000f680000100800 */
[----:B0-----:R-:W5:Y:S04]  /*b7b0*/  LDL R2, [R1+0x114] ;  /* 0x0001140001027983 */ /* 0x001f680000100800 */
[----:B------:R-:W5:Y:S04]  /*b7c0*/  LDL R26, [R1+0x110] ;  /* 0x00011000011a7983 */ /* 0x000f680000100800 */
[----:B------:R-:W5:Y:S04]  /*b7d0*/  LDL R18, [R1+0x10c] ;  /* 0x00010c0001127983 */ /* 0x000f680000100800 */
[----:B------:R-:W5:Y:S04]  /*b7e0*/  LDL R11, [R1+0x108] ;  /* 0x00010800010b7983 */ /* 0x000f680000100800 */
[----:B------:R-:W5:Y:S04]  /*b7f0*/  LDL R4, [R1+0x104] ;  /* 0x0001040001047983 */ /* 0x000f680000100800 */
[----:B------:R-:W5:Y:S01]  /*b800*/  LDL R20, [R1+0x100] ;  /* 0x0001000001147983 */ /* 0x000f620000100800 */
[----:B------:R-:W-:-:S02]  /*b810*/  IADD3 RZ, P4, R28, R8, RZ ;  /* 0x000000081cff7210 */ /* 0x000fc40007f9e0ff */
[C---:B---3--:R-:W-:Y:S01]  /*b820*/  IADD3 RZ, P3, R29.reuse, R12, RZ ;  /* 0x0000000c1dff7210 */ /* 0x048fe20007f7e0ff */
[----:B------:R-:W3:Y:S01]  /*b830*/  LDL R28, [R1+0xfc] ;  /* 0x0000fc00011c7983 */ /* 0x000ee20000100800 */
[----:B------:R-:W-:Y:S02]  /*b840*/  SHF.R.S32.HI R16, RZ, 0x1f, R29 ;  /* 0x0000001fff107819 */ /* 0x000fe4000001141d */
[----:B------:R-:W-:Y:S01]  /*b850*/  IADD3 RZ, P2, R29, R8, RZ ;  /* 0x000000081dff7210 */ /* 0x000fe20007f5e0ff */
[----:B------:R-:W-:Y:S01]  /*b860*/  IMAD.X R21, R3, 0x1, R9, P4 ;  /* 0x0000000103157824 */ /* 0x000fe200020e0609 */
[----:B------:R-:W3:Y:S04]  /*b870*/  LDL R29, [R1+0xf8] ;  /* 0x0000f800011d7983 */ /* 0x000ee80000100800 */
[----:B------:R-:W-:Y:S01]  /*b880*/  STL [R1+0xc38], R21 ;  /* 0x000c381501007387 */ /* 0x000fe20000100800 */
[----:B--2---:R-:W-:-:S02]  /*b890*/  IADD3 RZ, P5, R19, R12, RZ ;  /* 0x0000000c13ff7210 */ /* 0x004fc40007fbe0ff */
[----:B------:R-:W-:Y:S02]  /*b8a0*/  IADD3 RZ, P4, R19, R8, RZ ;  /* 0x0000000813ff7210 */ /* 0x000fe40007f9e0ff */
[----:B------:R-:W-:Y:S01]  /*b8b0*/  SHF.R.S32.HI R3, RZ, 0x1f, R19 ;  /* 0x0000001fff037819 */ /* 0x000fe20000011413 */
[C---:B------:R-:W-:Y:S02]  /*b8c0*/  IMAD.X R19, R16.reuse, 0x1, R13, P3 ;  /* 0x0000000110137824 */ /* 0x040fe400018e060d */
[----:B------:R-:W-:Y:S02]  /*b8d0*/  IMAD.X R16, R16, 0x1, R9, P2 ;  /* 0x0000000110107824 */ /* 0x000fe400010e0609 */
[C---:B------:R-:W-:Y:S01]  /*b8e0*/  IMAD.X R13, R3.reuse, 0x1, R13, P5 ;  /* 0x00000001030d7824 */ /* 0x040fe200028e060d */
[----:B------:R-:W-:Y:S01]  /*b8f0*/  STL [R1+0xc34], R19 ;  /* 0x000c341301007387 */ /* 0x000fe20000100800 */
[----:B------:R-:W-:Y:S01]  /*b900*/  IMAD.X R9, R3, 0x1, R9, P4 ;  /* 0x0000000103097824 */ /* 0x000fe200020e0609 */
[----:B----4-:R-:W-:-:S02]  /*b910*/  IADD3 RZ, P3, R15, R12, RZ ;  /* 0x0000000c0fff7210 */ /* 0x010fc40007f7e0ff */
[----:B------:R-:W-:Y:S02]  /*b920*/  IADD3 RZ, P2, R15, R8, RZ ;  /* 0x000000080fff7210 */ /* 0x000fe40007f5e0ff */
[----:B------:R-:W-:Y:S01]  /*b930*/  SHF.R.S32.HI R15, RZ, 0x1f, R15 ;  /* 0x0000001fff0f7819 */ /* 0x000fe2000001140f */
[----:B------:R-:W-:Y:S04]  /*b940*/  STL [R1+0xc30], R16 ;  /* 0x000c301001007387 */ /* 0x000fe80000100800 */
[----:B------:R-:W-:Y:S04]  /*b950*/  STL [R1+0x27c], R15 ;  /* 0x00027c0f01007387 */ /* 0x000fe80000100800 */
[----:B------:R-:W-:Y:S04]  /*b960*/  STL [R1+0xc2c], R13 ;  /* 0x000c2c0d01007387 */ /* 0x000fe80000100800 */
[----:B------:R-:W-:Y:S01]  /*b970*/  STL [R1+0xc28], R9 ;  /* 0x000c280901007387 */ /* 0x000fe20000100800 */
[----:B-----5:R-:W-:-:S05]  /*b980*/  SHF.R.S32.HI R3, RZ, 0x1f, R6 ;  /* 0x0000001fff037819 */ /* 0x020fca0000011406 */
[----:B------:R0:W-:Y:S01]  /*b990*/  STL [R1+0x278], R3 ;  /* 0x0002780301007387 */ /* 0x0001e20000100800 */
[----:B------:R-:W-:Y:S02]  /*b9a0*/  SHF.R.S32.HI R5, RZ, 0x1f, R5 ;  /* 0x0000001fff057819 */ /* 0x000fe40000011405 */
[----:B------:R-:W-:-:S03]  /*b9b0*/  SHF.R.S32.HI R0, RZ, 0x1f, R0 ;  /* 0x0000001fff007819 */ /* 0x000fc60000011400 */
[----:B------:R1:W-:Y:S01]  /*b9c0*/  STL [R1+0x274], R5 ;  /* 0x0002740501007387 */ /* 0x0003e20000100800 */
[----:B0-----:R-:W-:-:S03]  /*b9d0*/  SHF.R.S32.HI R3, RZ, 0x1f, R27 ;  /* 0x0000001fff037819 */ /* 0x001fc6000001141b */
[----:B------:R0:W-:Y:S01]  /*b9e0*/  STL [R1+0x270], R0 ;  /* 0x0002700001007387 */ /* 0x0001e20000100800 */
[----:B-1----:R-:W-:-:S03]  /*b9f0*/  SHF.R.S32.HI R5, RZ, 0x1f, R25 ;  /* 0x0000001fff057819 */ /* 0x002fc60000011419 */
[----:B------:R1:W-:Y:S01]  /*ba00*/  STL [R1+0x26c], R3 ;  /* 0x00026c0301007387 */ /* 0x0003e20000100800 */
[----:B0-----:R-:W-:-:S03]  /*ba10*/  SHF.R.S32.HI R0, RZ, 0x1f, R22 ;  /* 0x0000001fff007819 */ /* 0x001fc60000011416 */
[----:B------:R0:W-:Y:S01]  /*ba20*/  STL [R1+0x268], R5 ;  /* 0x0002680501007387 */ /* 0x0001e20000100800 */
[----:B-1----:R-:W-:-:S03]  /*ba30*/  SHF.R.S32.HI R3, RZ, 0x1f, R17 ;  /* 0x0000001fff037819 */ /* 0x002fc60000011411 */
[----:B------:R1:W-:Y:S04]  /*ba40*/  STL [R1+0x264], R0 ;  /* 0x0002640001007387 */ /* 0x0003e80000100800 */
[----:B------:R2:W-:Y:S01]  /*ba50*/  STL [R1+0x260], R3 ;  /* 0x0002600301007387 */ /* 0x0005e20000100800 */
[----:B0-----:R-:W-:Y:S02]  /*ba60*/  SHF.R.S32.HI R5, RZ, 0x1f, R14 ;  /* 0x0000001fff057819 */ /* 0x001fe4000001140e */
[----:B-1----:R-:W-:-:S03]  /*ba70*/  SHF.R.S32.HI R0, RZ, 0x1f, R10 ;  /* 0x0000001fff007819 */ /* 0x002fc6000001140a */
[----:B------:R-:W-:Y:S01]  /*ba80*/  STL [R1+0x25c], R5 ;  /* 0x00025c0501007387 */ /* 0x000fe20000100800 */
[----:B--2---:R-:W-:-:S03]  /*ba90*/  SHF.R.S32.HI R3, RZ, 0x1f, R7 ;  /* 0x0000001fff037819 */ /* 0x004fc60000011407 */
[----:B------:R0:W-:Y:S01]  /*baa0*/  STL [R1+0x258], R0 ;  /* 0x0002580001007387 */ /* 0x0001e20000100800 */
[----:B------:R-:W-:-:S03]  /*bab0*/  SHF.R.S32.HI R2, RZ, 0x1f, R2 ;  /* 0x0000001fff027819 */ /* 0x000fc60000011402 */
        /* <DEDUP_REMOVED lines=10> */
[----:B------:R-:W-:Y:S04]  /*bb60*/  STL [R1+0x240], R0 ;  /* 0x0002400001007387 */ /* 0x000fe80000100800 */
[----:B------:R0:W-:Y:S04]  /*bb70*/  STL [R1+0x23c], R3 ;  /* 0x00023c0301007387 */ /* 0x0001e80000100800 */
[----:B0-----:R-:W2:Y:S01]  /*bb80*/  LDL R3, [R1+0xec] ;  /* 0x0000ec0001037983 */ /* 0x001ea20000100800 */
[----:B---3--:R-:W-:Y:S02]  /*bb90*/  SHF.R.S32.HI R2, RZ, 0x1f, R28 ;  /* 0x0000001fff027819 */ /* 0x008fe4000001141c */
[----:B------:R-:W-:-:S03]  /*bba0*/  SHF.R.S32.HI R0, RZ, 0x1f, R29 ;  /* 0x0000001fff007819 */ /* 0x000fc6000001141d */
[----:B------:R-:W-:Y:S04]  /*bbb0*/  STL [R1+0x238], R2 ;  /* 0x0002380201007387 */ /* 0x000fe80000100800 */
[----:B--2---:R0:W-:Y:S04]  /*bbc0*/  STL [R1+0x1574], R3 ;  /* 0x0015740301007387 */ /* 0x0041e80000100800 */
[----:B------:R-:W-:Y:S04]  /*bbd0*/  STL [R1+0x234], R0 ;  /* 0x0002340001007387 */ /* 0x000fe80000100800 */
[----:B0-----:R-:W2:Y:S04]  /*bbe0*/  LDL R3, [R1+0xf0] ;  /* 0x0000f00001037983 */ /* 0x001ea80000100800 */
[----:B--2---:R0:W-:Y:S01]  /*bbf0*/  STL [R1+0x1578], R3 ;  /* 0x0015780301007387 */ /* 0x0041e20000100800 */
[----:B------:R-:W-:-:S02]  /*bc00*/  IADD3 RZ, P5, R6, R12, RZ ;  /* 0x0000000c06ff7210 */ /* 0x000fc40007fbe0ff */
[----:B------:R-:W-:Y:S01]  /*bc10*/  IADD3 RZ, P4, R6, R8, RZ ;  /* 0x0000000806ff7210 */ /* 0x000fe20007f9e0ff */
[----:B------:R-:W2:Y:S04]  /*bc20*/  LDL R24, [R1+0xe8] ;  /* 0x0000e80001187983 */ /* 0x000ea80000100800 */
[----:B------:R-:W3:Y:S04]  /*bc30*/  LDL R23, [R1+0xe4] ;  /* 0x0000e40001177983 */ /* 0x000ee80000100800 */
[----:B0-----:R-:W4:Y:S04]  /*bc40*/  LDL R3, [R1+0xf4] ;  /* 0x0000f40001037983 */ /* 0x001f280000100800 */
[----:B------:R-:W5:Y:S04]  /*bc50*/  LDL R21, [R1+0xe0] ;  /* 0x0000e00001157983 */ /* 0x000f680000100800 */
[----:B------:R-:W3:Y:S04]  /*bc60*/  LDL R19, [R1+0xdc] ;  /* 0x0000dc0001137983 */ /* 0x000ee80000100800 */
        /* <DEDUP_REMOVED lines=23> */
[----:B------:R-:W3:Y:S01]  /*bde0*/  LDL R29, [R1+0x7c] ;  /* 0x00007c00011d7983 */ /* 0x000ee20000100800 */
[----:B----4-:R-:W-:-:S05]  /*bdf0*/  SHF.R.S32.HI R3, RZ, 0x1f, R3 ;  /* 0x0000001fff037819 */ /* 0x010fca0000011403 */
[----:B------:R0:W-:Y:S04]  /*be00*/  STL [R1+0x230], R3 ;  /* 0x0002300301007387 */ /* 0x0001e80000100800 */
[----:B0-----:R-:W4:Y:S02]  /*be10*/  LDL.LU R3, [R1+0x1578] ;  /* 0x0015780001037983 */ /* 0x001f240000300800 */
[----:B----4-:R-:W-:-:S05]  /*be20*/  SHF.R.S32.HI R3, RZ, 0x1f, R3 ;  /* 0x0000001fff037819 */ /* 0x010fca0000011403 */
[----:B------:R0:W-:Y:S04]  /*be30*/  STL [R1+0x22c], R3 ;  /* 0x00022c0301007387 */ /* 0x0001e80000100800 */
[----:B0-----:R-:W4:Y:S01]  /*be40*/  LDL.LU R3, [R1+0x1574] ;  /* 0x0015740001037983 */ /* 0x001f220000300800 */
[----:B--2---:R-:W-:Y:S02]  /*be50*/  SHF.R.S32.HI R24, RZ, 0x1f, R24 ;  /* 0x0000001fff187819 */ /* 0x004fe40000011418 */
[----:B-----5:R-:W-:Y:S02]  /*be60*/  SHF.R.S32.HI R21, RZ, 0x1f, R21 ;  /* 0x0000001fff157819 */ /* 0x020fe40000011415 */
[----:B---3--:R-:W-:Y:S02]  /*be70*/  SHF.R.S32.HI R19, RZ, 0x1f, R19 ;  /* 0x0000001fff137819 */ /* 0x008fe40000011413 */
[----:B------:R-:W-:-:S02]  /*be80*/  SHF.R.S32.HI R15, RZ, 0x1f, R15 ;  /* 0x0000001fff0f7819 */ /* 0x000fc4000001140f */
[----:B------:R-:W-:Y:S02]  /*be90*/  SHF.R.S32.HI R13, RZ, 0x1f, R13 ;  /* 0x0000001fff0d7819 */ /* 0x000fe4000001140d */
[----:B------:R-:W-:Y:S02]  /*bea0*/  SHF.R.S32.HI R9, RZ, 0x1f, R9 ;  /* 0x0000001fff097819 */ /* 0x000fe40000011409 */
[----:B------:R-:W-:Y:S02]  /*beb0*/  SHF.R.S32.HI R8, RZ, 0x1f, R8 ;  /* 0x0000001fff087819 */ /* 0x000fe40000011408 */
[----:B------:R-:W-:Y:S02]  /*bec0*/  SHF.R.S32.HI R5, RZ, 0x1f, R5 ;  /* 0x0000001fff057819 */ /* 0x000fe40000011405 */
[----:B------:R-:W-:Y:S02]  /*bed0*/  SHF.R.S32.HI R0, RZ, 0x1f, R0 ;  /* 0x0000001fff007819 */ /* 0x000fe40000011400 */
[----:B------:R-:W-:-:S02]  /*bee0*/  SHF.R.S32.HI R2, RZ, 0x1f, R2 ;  /* 0x0000001fff027819 */ /* 0x000fc40000011402 */
[----:B----4-:R-:W-:-:S05]  /*bef0*/  SHF.R.S32.HI R3, RZ, 0x1f, R3 ;  /* 0x0000001fff037819 */ /* 0x010fca0000011403 */
[----:B------:R0:W-:Y:S04]  /*bf00*/  STL [R1+0x228], R3 ;  /* 0x0002280301007387 */ /* 0x0001e80000100800 */
[----:B------:R-:W-:Y:S01]  /*bf10*/  STL [R1+0x224], R24 ;  /* 0x0002241801007387 */ /* 0x000fe20000100800 */
[----:B0-----:R-:W-:-:S05]  /*bf20*/  SHF.R.S32.HI R3, RZ, 0x1f, R23 ;  /* 0x0000001fff037819 */ /* 0x001fca0000011417 */
[----:B------:R0:W-:Y:S04]  /*bf30*/  STL [R1+0x220], R3 ;  /* 0x0002200301007387 */ /* 0x0001e80000100800 */
[----:B------:R-:W-:Y:S01]  /*bf40*/  STL [R1+0x21c], R21 ;  /* 0x00021c1501007387 */ /* 0x000fe20000100800 */
[----:B0-----:R-:W-:-:S03]  /*bf50*/  SHF.R.S32.HI R3, RZ, 0x1f, R16 ;  /* 0x0000001fff037819 */ /* 0x001fc60000011410 */
[----:B------:R-:W-:Y:S04]  /*bf60*/  STL [R1+0x218], R19 ;  /* 0x0002181301007387 */ /* 0x000fe80000100800 */
        /* <DEDUP_REMOVED lines=23> */
[----:B------:R0:W-:Y:S04]  /*c0e0*/  STL [R1+0x1dc], R0 ;  /* 0x0001dc0001007387 */ /* 0x0001e80000100800 */
        /* <DEDUP_REMOVED lines=13> */
[----:B------:R-:W-:Y:S02]  /*c1c0*/  SHF.R.S32.HI R2, RZ, 0x1f, R28 ;  /* 0x0000001fff027819 */ /* 0x000fe4000001141c */
[----:B------:R-:W-:-:S03]  /*c1d0*/  SHF.R.S32.HI R0, RZ, 0x1f, R29 ;  /* 0x0000001fff007819 */ /* 0x000fc6000001141d */
[----:B------:R-:W-:Y:S04]  /*c1e0*/  STL [R1+0x1bc], R2 ;  /* 0x0001bc0201007387 */ /* 0x000fe80000100800 */
[----:B--2---:R0:W-:Y:S04]  /*c1f0*/  STL [R1+0x156c], R3 ;  /* 0x00156c0301007387 */ /* 0x0041e80000100800 */
[----:B------:R-:W-:Y:S04]  /*c200*/  STL [R1+0x1b8], R0 ;  /* 0x0001b80001007387 */ /* 0x000fe80000100800 */
[----:B0-----:R-:W2:Y:S04]  /*c210*/  LDL R3, [R1+0x74] ;  /* 0x0000740001037983 */ /* 0x001ea80000100800 */
[----:B--2---:R0:W-:Y:S04]  /*c220*/  STL [R1+0x1570], R3 ;  /* 0x0015700301007387 */ /* 0x0041e80000100800 */
[----:B------:R-:W2:Y:S04]  /*c230*/  LDL R24, [R1+0x6c] ;  /* 0x00006c0001187983 */ /* 0x000ea80000100800 */
[----:B------:R-:W3:Y:S04]  /*c240*/  LDL R23, [R1+0x68] ;  /* 0x0000680001177983 */ /* 0x000ee80000100800 */
[----:B0-----:R-:W4:Y:S04]  /*c250*/  LDL R3, [R1+0x78] ;  /* 0x0000780001037983 */ /* 0x001f280000100800 */
[----:B------:R-:W5:Y:S04]  /*c260*/  LDL R21, [R1+0x64] ;  /* 0x0000640001157983 */ /* 0x000f680000100800 */
        /* <DEDUP_REMOVED lines=24> */
[----:B------:R-:W5:Y:S01]  /*c3f0*/  LDL R28, [R1] ;  /* 0x00000000011c7983 */ /* 0x000f620000100800 */
[----:B----4-:R-:W-:-:S05]  /*c400*/  SHF.R.S32.HI R3, RZ, 0x1f, R3 ;  /* 0x0000001fff037819 */ /* 0x010fca0000011403 */
[----:B------:R0:W-:Y:S04]  /*c410*/  STL [R1+0x1b4], R3 ;  /* 0x0001b40301007387 */ /* 0x0001e80000100800 */
[----:B0-----:R-:W4:Y:S02]  /*c420*/  LDL.LU R3, [R1+0x1570] ;  /* 0x0015700001037983 */ /* 0x001f240000300800 */
[----:B----4-:R-:W-:-:S05]  /*c430*/  SHF.R.S32.HI R3, RZ, 0x1f, R3 ;  /* 0x0000001fff037819 */ /* 0x010fca0000011403 */
[----:B------:R0:W-:Y:S04]  /*c440*/  STL [R1+0x1b0], R3 ;  /* 0x0001b00301007387 */ /* 0x0001e80000100800 */
[----:B0-----:R-:W4:Y:S01]  /*c450*/  LDL.LU R3, [R1+0x156c] ;  /* 0x00156c0001037983 */ /* 0x001f220000300800 */
[----:B--2---:R-:W-:Y:S02]  /*c460*/  SHF.R.S32.HI R24, RZ, 0x1f, R24 ;  /* 0x0000001fff187819 */ /* 0x004fe40000011418 */
[----:B---3--:R-:W-:Y:S02]  /*c470*/  SHF.R.S32.HI R23, RZ, 0x1f, R23 ;  /* 0x0000001fff177819 */ /* 0x008fe40000011417 */
[----:B-----5:R-:W-:Y:S02]  /*c480*/  SHF.R.S32.HI R21, RZ, 0x1f, R21 ;  /* 0x0000001fff157819 */ /* 0x020fe40000011415 */
[----:B------:R-:W-:-:S02]  /*c490*/  SHF.R.S32.HI R19, RZ, 0x1f, R19 ;  /* 0x0000001fff137819 */ /* 0x000fc40000011413 */
[----:B------:R-:W-:Y:S02]  /*c4a0*/  SHF.R.S32.HI R16, RZ, 0x1f, R16 ;  /* 0x0000001fff107819 */ /* 0x000fe40000011410 */
[----:B------:R-:W-:Y:S02]  /*c4b0*/  SHF.R.S32.HI R15, RZ, 0x1f, R15 ;  /* 0x0000001fff0f7819 */ /* 0x000fe4000001140f */
[----:B------:R-:W-:Y:S02]  /*c4c0*/  SHF.R.S32.HI R13, RZ, 0x1f, R13 ;  /* 0x0000001fff0d7819 */ /* 0x000fe4000001140d */
[----:B------:R-:W-:Y:S02]  /*c4d0*/  SHF.R.S32.HI R12, RZ, 0x1f, R12 ;  /* 0x0000001fff0c7819 */ /* 0x000fe4000001140c */
[----:B------:R-:W-:Y:S02]  /*c4e0*/  SHF.R.S32.HI R9, RZ, 0x1f, R9 ;  /* 0x0000001fff097819 */ /* 0x000fe40000011409 */
        /* <DEDUP_REMOVED lines=18> */
[----:B----4-:R-:W-:-:S05]  /*c610*/  SHF.R.S32.HI R3, RZ, 0x1f, R3 ;  /* 0x0000001fff037819 */ /* 0x010fca0000011403 */
[----:B------:R0:W-:Y:S04]  /*c620*/  STL [R1+0x1ac], R3 ;  /* 0x0001ac0301007387 */ /* 0x0001e80000100800 */
[----:B0-----:R-:W2:Y:S04]  /*c630*/  LDL.LU R3, [R1+0x1568] ;  /* 0x0015680001037983 */ /* 0x001ea80000300800 */
[----:B------:R0:W-:Y:S04]  /*c640*/  STL [R1+0x1a8], R24 ;  /* 0x0001a81801007387 */ /* 0x0001e80000100800 */
[----:B0-----:R-:W3:Y:S04]  /*c650*/  LDL.LU R24, [R1+0x1564] ;  /* 0x0015640001187983 */ /* 0x001ee80000300800 */
[----:B------:R0:W-:Y:S04]  /*c660*/  STL [R1+0x1a4], R23 ;  /* 0x0001a41701007387 */ /* 0x0001e80000100800 */
[----:B0-----:R-:W4:Y:S04]  /*c670*/  LDL.LU R23, [R1+0x1560] ;  /* 0x0015600001177983 */ /* 0x001f280000300800 */
[----:B------:R0:W-:Y:S04]  /*c680*/  STL [R1+0x1a0], R21 ;  /* 0x0001a01501007387 */ /* 0x0001e80000100800 */
[----:B0-----:R-:W5:Y:S04]  /*c690*/  LDL.LU R21, [R1+0x155c] ;  /* 0x00155c0001157983 */ /* 0x001f680000300800 */
        /* <DEDUP_REMOVED lines=47> */
[----:B0-----:R-:W5:Y:S01]  /*c990*/  LDL.LU R29, [R1+0x14fc] ;  /* 0x0014fc00011d7983 */ /* 0x001f620000300800 */
[----:B------:R-:W-:-:S05]  /*c9a0*/  SHF.R.S32.HI R28, RZ, 0x1f, R28 ;  /* 0x0000001fff1c7819 */ /* 0x000fca000001141c */
[----:B------:R5:W-:Y:S02]  /*c9b0*/  STL [R1+0x13c], R28 ;  /* 0x00013c1c01007387 */ /* 0x000be40000100800 */
[----:B-----5:R-:W-:-:S05]  /*c9c0*/  SHF.R.S32.HI R28, RZ, 0x1f, R29 ;  /* 0x0000001fff1c7819 */ /* 0x020fca000001141d */
[----:B------:R0:W-:Y:S04]  /*c9d0*/  STL [R1+0x280], R28 ;  /* 0x0002801c01007387 */ /* 0x0001e80000100800 */
[----:B0-----:R-:W5:Y:S04]  /*c9e0*/  LDL.LU R28, [R1+0x14f8] ;  /* 0x0014f800011c7983 */ /* 0x001f680000300800 */
[----:B------:R5:W-:Y:S02]  /*c9f0*/  STL [R1+0x14d4], R29 ;  /* 0x0014d41d01007387 */ /* 0x000be40000100800 */
[----:B-----5:R-:W-:-:S02]  /*ca00*/  SHF.R.S32.HI R29, RZ, 0x1f, R28 ;  /* 0x0000001fff1d7819 */ /* 0x020fc4000001141c */
[----:B------:R3:W-:Y:S04]  /*ca10*/  STL [R1+0x14d0], R28 ;  /* 0x0014d01c01007387 */ /* 0x0007e80000100800 */
[----:B------:R0:W-:Y:S04]  /*ca20*/  STL [R1+0x284], R29 ;  /* 0x0002841d01007387 */ /* 0x0001e80000100800 */
[----:B----4-:R2:W-:Y:S01]  /*ca30*/  STL [R1+0x14c8], R20 ;  /* 0x0014c81401007387 */ /* 0x0105e20000100800 */
[----:B---3--:R-:W-:Y:S02]  /*ca40*/  SHF.R.S32.HI R28, RZ, 0x1f, R4 ;  /* 0x0000001fff1c7819 */ /* 0x008fe40000011404 */
[----:B0-----:R-:W-:-:S02]  /*ca50*/  SHF.R.S32.HI R29, RZ, 0x1f, R20 ;  /* 0x0000001fff1d7819 */ /* 0x001fc40000011414 */
[----:B--2---:R-:W-:-:S03]  /*ca60*/  SHF.R.S32.HI R20, RZ, 0x1f, R11 ;  /* 0x0000001fff147819 */ /* 0x004fc6000001140b */
[----:B------:R-:W-:Y:S04]  /*ca70*/  STL [R1+0x288], R29 ;  /* 0x0002881d01007387 */ /* 0x000fe80000100800 */
[----:B------:R0:W-:Y:S04]  /*ca80*/  STL [R1+0x14cc], R4 ;  /* 0x0014cc0401007387 */ /* 0x0001e80000100800 */
[----:B------:R-:W-:Y:S04]  /*ca90*/  STL [R1+0x28c], R28 ;  /* 0x00028c1c01007387 */ /* 0x000fe80000100800 */
[----:B------:R1:W-:Y:S01]  /*caa0*/  STL [R1+0x14d8], R11 ;  /* 0x0014d80b01007387 */ /* 0x0003e20000100800 */
[----:B0-----:R-:W-:-:S03]  /*cab0*/  SHF.R.S32.HI R4, RZ, 0x1f, R18 ;  /* 0x0000001fff047819 */ /* 0x001fc60000011412 */
[----:B------:R-:W-:Y:S04]  /*cac0*/  STL [R1+0x290], R20 ;  /* 0x0002901401007387 */ /* 0x000fe80000100800 */
[----:B------:R0:W-:Y:S01]  /*cad0*/  STL [R1+0x14bc], R18 ;  /* 0x0014bc1201007387 */ /* 0x0001e20000100800 */
[----:B-1----:R-:W-:-:S03]  /*cae0*/  SHF.R.S32.HI R11, RZ, 0x1f, R26 ;  /* 0x0000001fff0b7819 */ /* 0x002fc6000001141a */
[----:B------:R1:W-:Y:S04]  /*caf0*/  STL [R1+0x294], R4 ;  /* 0x0002940401007387 */ /* 0x0003e80000100800 */
[----:B0-----:R-:W2:Y:S04]  /*cb00*/  LDL R18, [R1+0x2c4] ;  /* 0x0002c40001127983 */ /* 0x001ea80000100800 */
[----:B-1----:R-:W3:Y:S04]  /*cb10*/  LDL R4, [R1+0x514] ;  /* 0x0005140001047983 */ /* 0x002ee80000100800 */
[----:B------:R0:W-:Y:S04]  /*cb20*/  STL [R1+0x298], R11 ;  /* 0x0002980b01007387 */ /* 0x0001e80000100800 */
[----:B------:R1:W-:Y:S01]  /*cb30*/  STL [R1+0x14b8], R26 ;  /* 0x0014b81a01007387 */ /* 0x0003e20000100800 */
[----:B0-----:R-:W-:-:S03]  /*cb40*/  SHF.R.S32.HI R11, RZ, 0x1f, R2 ;  /* 0x0000001fff0b7819 */ /* 0x001fc60000011402 */
[----:B-1----:R-:W4:Y:S04]  /*cb50*/  LDL R26, [R1+0x2c0] ;  /* 0x0002c000011a7983 */ /* 0x002f280000100800 */
[----:B------:R0:W-:Y:S04]  /*cb60*/  STL [R1+0x14c0], R2 ;  /* 0x0014c00201007387 */ /* 0x0001e80000100800 */
[----:B------:R-:W-:Y:S04]  /*cb70*/  STL [R1+0x29c], R11 ;  /* 0x00029c0b01007387 */ /* 0x000fe80000100800 */
[----:B------:R1:W-:Y:S01]  /*cb80*/  STL [R1+0x14c4], R7 ;  /* 0x0014c40701007387 */ /* 0x0003e20000100800 */
[----:B0-----:R-:W-:-:S05]  /*cb90*/  SHF.R.S32.HI R2, RZ, 0x1f, R7 ;  /* 0x0000001fff027819 */ /* 0x001fca0000011407 */
[----:B------:R0:W-:Y:S01]  /*cba0*/  STL [R1+0x2a0], R2 ;  /* 0x0002a00201007387 */ /* 0x0001e20000100800 */
[----:B-1----:R-:W-:-:S03]  /*cbb0*/  SHF.R.S32.HI R7, RZ, 0x1f, R10 ;  /* 0x0000001fff077819 */ /* 0x002fc6000001140a */
[----:B------:R-:W-:Y:S04]  /*cbc0*/  STL [R1+0x14b4], R10 ;  /* 0x0014b40a01007387 */ /* 0x000fe80000100800 */
[----:B------:R1:W-:Y:S01]  /*cbd0*/  STL [R1+0x2a4], R7 ;  /* 0x0002a40701007387 */ /* 0x0003e20000100800 */
[----:B0-----:R-:W-:-:S03]  /*cbe0*/  SHF.R.S32.HI R2, RZ, 0x1f, R14 ;  /* 0x0000001fff027819 */ /* 0x001fc6000001140e */
[----:B------:R0:W-:Y:S01]  /*cbf0*/  STL [R1+0x14b0], R14 ;  /* 0x0014b00e01007387 */ /* 0x0001e20000100800 */
[----:B-1----:R-:W-:-:S03]  /*cc00*/  SHF.R.S32.HI R7, RZ, 0x1f, R17 ;  /* 0x0000001fff077819 */ /* 0x002fc60000011411 */
[----:B0-----:R-:W5:Y:S04]  /*cc10*/  LDL R14, [R1+0x510] ;  /* 0x00051000010e7983 */ /* 0x001f680000100800 */
        /* <DEDUP_REMOVED lines=8> */
[----:B------:R-:W-:Y:S01]  /*cca0*/  STL [R1+0x2b4], R7 ;  /* 0x0002b40701007387 */ /* 0x000fe20000100800 */
[----:B0-----:R-:W-:-:S03]  /*ccb0*/  SHF.R.S32.HI R2, RZ, 0x1f, R27 ;  /* 0x0000001fff027819 */ /* 0x001fc6000001141b */
[----:B-1----:R-:W4:Y:S04]  /*ccc0*/  LDL.LU R25, [R1+0x138] ;  /* 0x0001380001197983 */ /* 0x002f280000300800 */
[----:B------:R0:W-:Y:S04]  /*ccd0*/  STL [R1+0x14e4], R27 ;  /* 0x0014e41b01007387 */ /* 0x0001e80000100800 */
[----:B------:R1:W-:Y:S04]  /*cce0*/  STL [R1+0x2b8], R2 ;  /* 0x0002b80201007387 */ /* 0x0003e80000100800 */
[----:B0-----:R-:W5:Y:S01]  /*ccf0*/  LDL.LU R27, [R1+0x27c] ;  /* 0x00027c00011b7983 */ /* 0x001f620000300800 */
[----:B-1----:R-:W-:-:S03]  /*cd00*/  SHF.R.S32.HI R2, RZ, 0x1f, R0 ;  /* 0x0000001fff027819 */ /* 0x002fc60000011400 */
[----:B------:R-:W2:Y:S04]  /*cd10*/  LDL.LU R22, [R1+0x278] ;  /* 0x0002780001167983 */ /* 0x000ea80000300800 */
[----:B------:R0:W-:Y:S04]  /*cd20*/  STL [R1+0x14e8], R0 ;  /* 0x0014e80001007387 */ /* 0x0001e80000100800 */
[----:B------:R1:W-:Y:S04]  /*cd30*/  STL [R1+0x2bc], R2 ;  /* 0x0002bc0201007387 */ /* 0x0003e80000100800 */
[----:B------:R-:W2:Y:S01]  /*cd40*/  LDL.LU R20, [R1+0x134] ;  /* 0x0001340001147983 */ /* 0x000ea20000300800 */
[----:B0-----:R-:W-:-:S03]  /*cd50*/  SHF.R.S32.HI R0, RZ, 0x1f, R5 ;  /* 0x0000001fff007819 */ /* 0x001fc60000011405 */
[----:B------:R-:W-:Y:S01]  /*cd60*/  STL [R1+0x14ec], R5 ;  /* 0x0014ec0501007387 */ /* 0x000fe20000100800 */
[----:B-1----:R-:W-:-:S03]  /*cd70*/  SHF.R.S32.HI R2, RZ, 0x1f, R6 ;  /* 0x0000001fff027819 */ /* 0x002fc60000011406 */
[----:B------:R0:W-:Y:S04]  /*cd80*/  STL [R1+0x2c8], R0 ;  /* 0x0002c80001007387 */ /* 0x0001e80000100800 */
[----:B0-----:R-:W2:Y:S04]  /*cd90*/  LDL.LU R0, [R1+0x274] ;  /* 0x0002740001007983 */ /* 0x001ea80000300800 */
[----:B------:R-:W-:Y:S04]  /*cda0*/  STL [R1+0x14f0], R6 ;  /* 0x0014f00601007387 */ /* 0x000fe80000100800 */
[----:B------:R0:W-:Y:S04]  /*cdb0*/  STL [R1+0x2cc], R2 ;  /* 0x0002cc0201007387 */ /* 0x0001e80000100800 */
[----:B------:R-:W2:Y:S01]  /*cdc0*/  LDL.LU R17, [R1+0x130] ;  /* 0x0001300001117983 */ /* 0x000ea20000300800 */
[----:B------:R-:W-:-:S02]  /*cdd0*/  SHF.R.S32.HI R5, RZ, 0x1f, R9 ;  /* 0x0000001fff057819 */ /* 0x000fc40000011409 */
[----:B0-----:R-:W-:Y:S01]  /*cde0*/  SHF.R.S32.HI R2, RZ, 0x1f, R8 ;  /* 0x0000001fff027819 */ /* 0x001fe20000011408 */
[----:B------:R-:W-:Y:S04]  /*cdf0*/  STL [R1+0x14f4], R8 ;  /* 0x0014f40801007387 */ /* 0x000fe80000100800 */
[----:B------:R0:W-:Y:S04]  /*ce00*/  STL [R1+0x2d0], R2 ;  /* 0x0002d00201007387 */ /* 0x0001e80000100800 */
[----:B------:R-:W2:Y:S01]  /*ce10*/  LDL.LU R10, [R1+0x270] ;  /* 0x00027000010a7983 */ /* 0x000ea20000300800 */
[----:B0-----:R-:W-:-:S03]  /*ce20*/  SHF.R.S32.HI R2, RZ, 0x1f, R12 ;  /* 0x0000001fff027819 */ /* 0x001fc6000001140c */
[----:B------:R0:W-:Y:S04]  /*ce30*/  STL [R1+0x2d4], R5 ;  /* 0x0002d40501007387 */ /* 0x0001e80000100800 */
[----:B------:R1:W-:Y:S04]  /*ce40*/  STL [R1+0x2d8], R2 ;  /* 0x0002d80201007387 */ /* 0x0003e80000100800 */
[----:B------:R-:W2:Y:S01]  /*ce50*/  LDL.LU R7, [R1+0x12c] ;  /* 0x00012c0001077983 */ /* 0x000ea20000300800 */
[----:B0-----:R-:W-:Y:S02]  /*ce60*/  SHF.R.S32.HI R5, RZ, 0x1f, R13 ;  /* 0x0000001fff057819 */ /* 0x001fe4000001140d */
[----:B-1----:R-:W-:-:S03]  /*ce70*/  SHF.R.S32.HI R2, RZ, 0x1f, R15 ;  /* 0x0000001fff027819 */ /* 0x002fc6000001140f */
[----:B------:R0:W-:Y:S01]  /*ce80*/  STL [R1+0x2dc], R5 ;  /* 0x0002dc0501007387 */ /* 0x0001e20000100800 */
[----:B------:R-:W-:-:S03]  /*ce90*/  SHF.R.S32.HI R6, RZ, 0x1f, R16 ;  /* 0x0000001fff067819 */ /* 0x000fc60000011410 */
[----:B------:R1:W-:Y:S01]  /*cea0*/  STL [R1+0x2e0], R2 ;  /* 0x0002e00201007387 */ /* 0x0003e20000100800 */
[----:B0-----:R-:W-:-:S03]  /*ceb0*/  SHF.R.S32.HI R5, RZ, 0x1f, R19 ;  /* 0x0000001fff057819 */ /* 0x001fc60000011413 */
[----:B-1----:R-:W2:Y:S04]  /*cec0*/  LDL.LU R2, [R1+0x26c] ;  /* 0x00026c0001027983 */ /* 0x002ea80000300800 */
[----:B------:R0:W-:Y:S04]  /*ced0*/  STL [R1+0x2e4], R6 ;  /* 0x0002e40601007387 */ /* 0x0001e80000100800 */
[----:B------:R1:W-:Y:S04]  /*cee0*/  STL [R1+0x2e8], R5 ;  /* 0x0002e80501007387 */ /* 0x0003e80000100800 */
[----:B------:R-:W2:Y:S01]  /*cef0*/  LDL.LU R11, [R1+0x128] ;  /* 0x00012800010b7983 */ /* 0x000ea20000300800 */
[----:B0-----:R-:W-:-:S02]  /*cf00*/  SHF.R.S32.HI R6, RZ, 0x1f, R21 ;  /* 0x0000001fff067819 */ /* 0x001fc40000011415 */
[----:B-1----:R-:W-:-:S03]  /*cf10*/  SHF.R.S32.HI R5, RZ, 0x1f, R23 ;  /* 0x0000001fff057819 */ /* 0x002fc60000011417 */
[----:B------:R0:W-:Y:S04]  /*cf20*/  STL [R1+0x2ec], R6 ;  /* 0x0002ec0601007387 */ /* 0x0001e80000100800 */
[----:B------:R-:W2:Y:S01]  /*cf30*/  LDL.LU R28, [R1+0x268] ;  /* 0x00026800011c7983 */ /* 0x000ea20000300800 */
[----:B0-----:R-:W-:-:S03]  /*cf40*/  SHF.R.S32.HI R6, RZ, 0x1f, R24 ;  /* 0x0000001fff067819 */ /* 0x001fc60000011418 */
[----:B------:R5:W-:Y:S04]  /*cf50*/  STL [R1+0x2f0], R5 ;  /* 0x0002f00501007387 */ /* 0x000be80000100800 */
[----:B------:R-:W-:Y:S04]  /*cf60*/  STL [R1+0x2f4], R6 ;  /* 0x0002f40601007387 */ /* 0x000fe80000100800 */
[----:B------:R-:W2:Y:S01]  /*cf70*/  LDL.LU R29, [R1+0x124] ;  /* 0x00012400011d7983 */ /* 0x000ea20000300800 */
[----:B-----5:R-:W-:Y:S01]  /*cf80*/  IMAD.X R5, R27, 0x1, R14, P3 ;  /* 0x000000011b057824 */ /* 0x020fe200018e060e */
[----:B----4-:R-:W-:-:S04]  /*cf90*/  IADD3 R8, P3, R25, R26, RZ ;  /* 0x0000001a19087210 */ /* 0x010fc80007f7e0ff */
[----:B------:R3:W-:Y:S04]  /*cfa0*/  STL [R1+0xc20], R5 ;  /* 0x000c200501007387 */ /* 0x0007e80000100800 */
[----:B------:R-:W-:Y:S01]  /*cfb0*/  STL [R1+0xc24], R8 ;  /* 0x000c240801007387 */ /* 0x000fe20000100800 */
[----:B---3--:R-:W-:Y:S01]  /*cfc0*/  IMAD.X R5, R27, 0x1, R4, P2 ;  /* 0x000000011b057824 */ /* 0x008fe200010e0604 */
[----:B--2---:R-:W-:Y:S02]  /*cfd0*/  IADD3 R6, P2, R25, R18, RZ ;  /* 0x0000001219067210 */ /* 0x004fe40007f5e0ff */
[----:B------:R-:W2:Y:S04]  /*cfe0*/  LDL.LU R27, [R1+0x264] ;  /* 0x00026400011b7983 */ /* 0x000ea80000300800 */
[----:B------:R0:W-:Y:S04]  /*cff0*/  STL [R1+0xc1c], R5 ;  /* 0x000c1c0501007387 */ /* 0x0001e80000100800 */
[----:B------:R-:W-:Y:S04]  /*d000*/  STL [R1+0xc14], R6 ;  /* 0x000c140601007387 */ /* 0x000fe80000100800 */
[----:B------:R-:W3:Y:S01]  /*d010*/  LDL.LU R25, [R1+0x120] ;  /* 0x0001200001197983 */ /* 0x000ee20000300800 */
[----:B0-----:R-:W-:Y:S01]  /*d020*/  IMAD.X R5, R22, 0x1, R14, P5 ;  /* 0x0000000116057824 */ /* 0x001fe200028e060e */
[----:B------:R-:W-:-:S04]  /*d030*/  IADD3 R8, P5, R20, R26, RZ ;  /* 0x0000001a14087210 */ /* 0x000fc80007fbe0ff */
[----:B------:R0:W-:Y:S04]  /*d040*/  STL [R1+0xc10], R5 ;  /* 0x000c100501007387 */ /* 0x0001e80000100800 */
[----:B------:R-:W-:Y:S01]  /*d050*/  STL [R1+0xc18], R8 ;  /* 0x000c180801007387 */ /* 0x000fe20000100800 */
[----:B0-----:R-:W-:Y:S01]  /*d060*/  IMAD.X R5, R22, 0x1, R4, P4 ;  /* 0x0000000116057824 */ /* 0x001fe200020e0604 */
[----:B------:R-:W-:Y:S02]  /*d070*/  IADD3 R6, P4, R20, R18, RZ ;  /* 0x0000001214067210 */ /* 0x000fe40007f9e0ff */
[----:B------:R-:W4:Y:S04]  /*d080*/  LDL.LU R22, [R1+0x260] ;  /* 0x0002600001167983 */ /* 0x000f280000300800 */
[----:B------:R0:W-:Y:S04]  /*d090*/  STL [R1+0xc0c], R5 ;  /* 0x000c0c0501007387 */ /* 0x0001e80000100800 */
[----:B------:R-:W-:Y:S04]  /*d0a0*/  STL [R1+0xc04], R6 ;  /* 0x000c040601007387 */ /* 0x000fe80000100800 */
[----:B------:R-:W5:Y:S01]  /*d0b0*/  LDL.LU R20, [R1+0x11c] ;  /* 0x00011c0001147983 */ /* 0x000f620000300800 */
[----:B0-----:R-:W-:Y:S01]  /*d0c0*/  IMAD.X R5, R0, 0x1, R14, P3 ;  /* 0x0000000100057824 */ /* 0x001fe200018e060e */
[----:B------:R-:W-:-:S04]  /*d0d0*/  IADD3 R8, P3, R17, R26, RZ ;  /* 0x0000001a11087210 */ /* 0x000fc80007f7e0ff */
[----:B------:R0:W-:Y:S04]  /*d0e0*/  STL [R1+0xc00], R5 ;  /* 0x000c000501007387 */ /* 0x0001e80000100800 */
[----:B------:R-:W-:Y:S01]  /*d0f0*/  STL [R1+0xc08], R8 ;  /* 0x000c080801007387 */ /* 0x000fe20000100800 */
[----:B0-----:R-:W-:Y:S01]  /*d100*/  IMAD.X R5, R0, 0x1, R4, P2 ;  /* 0x0000000100057824 */ /* 0x001fe200010e0604 */
[----:B------:R-:W-:Y:S02]  /*d110*/  IADD3 R6, P2, R17, R18, RZ ;  /* 0x0000001211067210 */ /* 0x000fe40007f5e0ff */
[----:B------:R-:W5:Y:S04]  /*d120*/  LDL.LU R0, [R1+0x25c] ;  /* 0x00025c0001007983 */ /* 0x000f680000300800 */
        /* <DEDUP_REMOVED lines=33> */
[----:B--2---:R-:W-:-:S05]  /*d340*/  IMAD.X R5, R27, 0x1, R14, P3 ;  /* 0x000000011b057824 */ /* 0x004fca00018e060e */
[----:B------:R0:W-:Y:S01]  /*d350*/  STL [R1+0xbc0], R5 ;  /* 0x000bc00501007387 */ /* 0x0001e20000100800 */
[----:B---3--:R-:W-:Y:S01]  /*d360*/  IADD3 R8, P3, R25, R26, RZ ;  /* 0x0000001a19087210 */ /* 0x008fe20007f7e0ff */
[----:B0-----:R-:W-:Y:S01]  /*d370*/  IMAD.X R5, R27, 0x1, R4, P2 ;  /* 0x000000011b057824 */ /* 0x001fe200010e0604 */
[----:B------:R-:W-:-:S03]  /*d380*/  IADD3 R6, P2, R25, R18, RZ ;  /* 0x0000001219067210 */ /* 0x000fc60007f5e0ff */
[----:B------:R-:W-:Y:S04]  /*d390*/  STL [R1+0xbc8], R8 ;  /* 0x000bc80801007387 */ /* 0x000fe80000100800 */
[----:B------:R-:W2:Y:S04]  /*d3a0*/  LDL.LU R27, [R1+0x24c] ;  /* 0x00024c00011b7983 */ /* 0x000ea80000300800 */
[----:B------:R4:W-:Y:S04]  /*d3b0*/  STL [R1+0xbbc], R5 ;  /* 0x000bbc0501007387 */ /* 0x0009e80000100800 */
[----:B------:R-:W-:Y:S04]  /*d3c0*/  STL [R1+0xbb4], R6 ;  /* 0x000bb40601007387 */ /* 0x000fe80000100800 */
[----:B------:R-:W3:Y:S01]  /*d3d0*/  LDL.LU R25, [R1+0x108] ;  /* 0x0001080001197983 */ /* 0x000ee20000300800 */
[----:B----4-:R-:W-:-:S05]  /*d3e0*/  IMAD.X R5, R22, 0x1, R14, P5 ;  /* 0x0000000116057824 */ /* 0x010fca00028e060e */
[----:B------:R0:W-:Y:S01]  /*d3f0*/  STL [R1+0xbb0], R5 ;  /* 0x000bb00501007387 */ /* 0x0001e20000100800 */
[----:B-----5:R-:W-:-:S05]  /*d400*/  IADD3 R8, P5, R20, R26, RZ ;  /* 0x0000001a14087210 */ /* 0x020fca0007fbe0ff */
[----:B------:R-:W-:Y:S01]  /*d410*/  STL [R1+0xbb8], R8 ;  /* 0x000bb80801007387 */ /* 0x000fe20000100800 */
[----:B0-----:R-:W-:Y:S01]  /*d420*/  IMAD.X R5, R22, 0x1, R4, P4 ;  /* 0x0000000116057824 */ /* 0x001fe200020e0604 */
[----:B------:R-:W-:Y:S02]  /*d430*/  IADD3 R6, P4, R20, R18, RZ ;  /* 0x0000001214067210 */ /* 0x000fe40007f9e0ff */
[----:B------:R-:W4:Y:S04]  /*d440*/  LDL.LU R22, [R1+0x248] ;  /* 0x0002480001167983 */ /* 0x000f280000300800 */
[----:B------:R0:W-:Y:S04]  /*d450*/  STL [R1+0xbac], R5 ;  /* 0x000bac0501007387 */ /* 0x0001e80000100800 */
[----:B------:R-:W-:Y:S04]  /*d460*/  STL [R1+0xba4], R6 ;  /* 0x000ba40601007387 */ /* 0x000fe80000100800 */
[----:B------:R-:W5:Y:S01]  /*d470*/  LDL.LU R20, [R1+0x104] ;  /* 0x0001040001147983 */ /* 0x000f620000300800 */
[----:B0-----:R-:W-:-:S05]  /*d480*/  IMAD.X R5, R0, 0x1, R14, P3 ;  /* 0x0000000100057824 */ /* 0x001fca00018e060e */
[----:B------:R0:W-:Y:S01]  /*d490*/  STL [R1+0xba0], R5 ;  /* 0x000ba00501007387 */ /* 0x0001e20000100800 */
[----:B------:R-:W-:-:S05]  /*d4a0*/  IADD3 R8, P3, R17, R26, RZ ;  /* 0x0000001a11087210 */ /* 0x000fca0007f7e0ff */
[----:B------:R-:W-:Y:S01]  /*d4b0*/  STL [R1+0xba8], R8 ;  /* 0x000ba80801007387 */ /* 0x000fe20000100800 */
[----:B0-----:R-:W-:Y:S01]  /*d4c0*/  IMAD.X R5, R0, 0x1, R4, P2 ;  /* 0x0000000100057824 */ /* 0x001fe200010e0604 */
[----:B------:R-:W-:Y:S02]  /*d4d0*/  IADD3 R6, P2, R17, R18, RZ ;  /* 0x0000001211067210 */ /* 0x000fe40007f5e0ff */
[----:B------:R-:W5:Y:S04]  /*d4e0*/  LDL.LU R0, [R1+0x244] ;  /* 0x0002440001007983 */ /* 0x000f680000300800 */
        /* <DEDUP_REMOVED lines=25> */
[C---:B------:R-:W-:Y:S01]  /*d680*/  IADD3 R8, P5, R29.reuse, R26, RZ ;  /* 0x0000001a1d087210 */ /* 0x040fe20007fbe0ff */
[----:B0-----:R-:W-:Y:S01]  /*d690*/  IMAD.X R5, R28, 0x1, R4, P4 ;  /* 0x000000011c057824 */ /* 0x001fe200020e0604 */
[----:B------:R-:W-:-:S03]  /*d6a0*/  IADD3 R6, P4, R29, R18, RZ ;  /* 0x000000121d067210 */ /* 0x000fc60007f9e0ff */
[----:B------:R-:W-:Y:S04]  /*d6b0*/  STL [R1+0xb78], R8 ;  /* 0x000b780801007387 */ /* 0x000fe80000100800 */
        /* <DEDUP_REMOVED lines=16> */
[----:B-----5:R-:W-:Y:S01]  /*d7c0*/  IADD3 R8, P5, R20, R26, RZ ;  /* 0x0000001a14087210 */ /* 0x020fe20007fbe0ff */
[----:B0-----:R-:W-:Y:S01]  /*d7d0*/  IMAD.X R5, R22, 0x1, R4, P4 ;  /* 0x0000000116057824 */ /* 0x001fe200020e0604 */
[----:B------:R-:W-:-:S03]  /*d7e0*/  IADD3 R6, P4, R20, R18, RZ ;  /* 0x0000001214067210 */ /* 0x000fc60007f9e0ff */
[----:B------:R-:W-:Y:S04]  /*d7f0*/  STL [R1+0xb58], R8 ;  /* 0x000b580801007387 */ /* 0x000fe80000100800 */
        /* <DEDUP_REMOVED lines=372> */
[----:B------:R1:W-:Y:S04]  /*ef40*/  STL [R1+0x8f4], R6 ;  /* 0x0008f40601007387 */ /* 0x0003e80000100800 */
[----:B------:R-:W5:Y:S01]  /*ef50*/  LDL.LU R17, [R1+0x58] ;  /* 0x0000580001117983 */ /* 0x000f620000300800 */
[----:B0-----:R-:W-:-:S05]  /*ef60*/  IMAD.X R5, R10, 0x1, R14, P5 ;  /* 0x000000010a057824 */ /* 0x001fca00028e060e */
[----:B------:R0:W-:Y:S01]  /*ef70*/  STL [R1+0x8f0], R5 ;  /* 0x0008f00501007387 */ /* 0x0001e20000100800 */
[C---:B-1----:R-:W-:Y:S01]  /*ef80*/  IADD3 R6, P5, R7.reuse, R26, RZ ;  /* 0x0000001a07067210 */ /* 0x042fe20007fbe0ff */
[----:B0-----:R-:W-:Y:S02]  /*ef90*/  IMAD.X R5, R10, 0x1, R4, P4 ;  /* 0x000000010a057824 */ /* 0x001fe400020e0604 */
[----:B------:R-:W5:Y:S04]  /*efa0*/  LDL.LU R10, [R1+0x198] ;  /* 0x00019800010a7983 */ /* 0x000f680000300800 */
[----:B------:R0:W-:Y:S04]  /*efb0*/  STL [R1+0x8f8], R6 ;  /* 0x0008f80601007387 */ /* 0x0001e80000100800 */
[----:B------:R1:W-:Y:S01]  /*efc0*/  STL [R1+0x8ec], R5 ;  /* 0x0008ec0501007387 */ /* 0x0003e20000100800 */
[----:B0-----:R-:W-:-:S03]  /*efd0*/  IADD3 R6, P4, R7, R18, RZ ;  /* 0x0000001207067210 */ /* 0x001fc60007f9e0ff */
[----:B------:R-:W5:Y:S01]  /*efe0*/  LDL.LU R7, [R1+0x54] ;  /* 0x0000540001077983 */ /* 0x000f620000300800 */
[----:B-1----:R-:W-:-:S03]  /*eff0*/  IMAD.X R5, R2, 0x1, R14, P3 ;  /* 0x0000000102057824 */ /* 0x002fc600018e060e */
[----:B------:R0:W-:Y:S04]  /*f000*/  STL [R1+0x8e4], R6 ;  /* 0x0008e40601007387 */ /* 0x0001e80000100800 */
[----:B------:R1:W-:Y:S01]  /*f010*/  STL [R1+0x8e0], R5 ;  /* 0x0008e00501007387 */ /* 0x0003e20000100800 */
[C---:B0-----:R-:W-:Y:S01]  /*f020*/  IADD3 R6, P3, R11.reuse, R26, RZ ;  /* 0x0000001a0b067210 */ /* 0x041fe20007f7e0ff */
[----:B-1----:R-:W-:Y:S02]  /*f030*/  IMAD.X R5, R2, 0x1, R4, P2 ;  /* 0x0000000102057824 */ /* 0x002fe400010e0604 */
[----:B------:R-:W5:Y:S04]  /*f040*/  LDL.LU R2, [R1+0x194] ;  /* 0x0001940001027983 */ /* 0x000f680000300800 */
[----:B------:R0:W-:Y:S04]  /*f050*/  STL [R1+0x8e8], R6 ;  /* 0x0008e80601007387 */ /* 0x0001e80000100800 */
[----:B------:R1:W-:Y:S01]  /*f060*/  STL [R1+0x8dc], R5 ;  /* 0x0008dc0501007387 */ /* 0x0003e20000100800 */
[----:B0-----:R-:W-:-:S03]  /*f070*/  IADD3 R6, P2, R11, R18, RZ ;  /* 0x000000120b067210 */ /* 0x001fc60007f5e0ff */
[----:B------:R-:W5:Y:S01]  /*f080*/  LDL.LU R11, [R1+0x50] ;  /* 0x00005000010b7983 */ /* 0x000f620000300800 */
[----:B-1----:R-:W-:-:S03]  /*f090*/  IMAD.X R5, R28, 0x1, R14, P5 ;  /* 0x000000011c057824 */ /* 0x002fc600028e060e */
[----:B------:R-:W-:Y:S01]  /*f0a0*/  STL [R1+0x8d4], R6 ;  /* 0x0008d40601007387 */ /* 0x000fe20000100800 */
[----:B------:R-:W-:-:S03]  /*f0b0*/  IADD3 R8, P5, R29, R26, RZ ;  /* 0x0000001a1d087210 */ /* 0x000fc60007fbe0ff */
        /* <DEDUP_REMOVED lines=26> */
[----:B------:R1:W-:Y:S04]  /*f260*/  STL [R1+0x8a4], R6 ;  /* 0x0008a40601007387 */ /* 0x0003e80000100800 */
[----:B------:R-:W5:Y:S01]  /*f270*/  LDL.LU R22, [R1+0x44] ;  /* 0x0000440001167983 */ /* 0x000f620000300800 */
[----:B0-----:R-:W-:-:S02]  /*f280*/  IMAD.X R5, R0, 0x1, R14, P3 ;  /* 0x0000000100057824 */ /* 0x001fc400018e060e */
[----:B-1----:R-:W-:-:S03]  /*f290*/  IMAD.X R6, R0, 0x1, R4, P2 ;  /* 0x0000000100067824 */ /* 0x002fc600010e0604 */
[----:B------:R0:W-:Y:S01]  /*f2a0*/  STL [R1+0x8a0], R5 ;  /* 0x0008a00501007387 */ /* 0x0001e20000100800 */
[C---:B------:R-:W-:Y:S02]  /*f2b0*/  IADD3 R8, P3, R17.reuse, R26, RZ ;  /* 0x0000001a11087210 */ /* 0x040fe40007f7e0ff */
[----:B0-----:R-:W-:-:S03]  /*f2c0*/  IADD3 R5, P2, R17, R18, RZ ;  /* 0x0000001211057210 */ /* 0x001fc60007f5e0ff */
[----:B------:R-:W-:Y:S04]  /*f2d0*/  STL [R1+0x8a8], R8 ;  /* 0x0008a80801007387 */ /* 0x000fe80000100800 */
[----:B------:R-:W-:Y:S04]  /*f2e0*/  STL [R1+0x89c], R6 ;  /* 0x00089c0601007387 */ /* 0x000fe80000100800 */
[----:B------:R-:W5:Y:S04]  /*f2f0*/  LDL.LU R17, [R1+0x184] ;  /* 0x0001840001117983 */ /* 0x000f680000300800 */
[----:B------:R0:W-:Y:S01]  /*f300*/  STL [R1+0x894], R5 ;  /* 0x0008940501007387 */ /* 0x0001e20000100800 */
[----:B------:R-:W-:-:S03]  /*f310*/  IMAD.X R0, R10, 0x1, R14, P5 ;  /* 0x000000010a007824 */ /* 0x000fc600028e060e */
[----:B0-----:R-:W5:Y:S01]  /*f320*/  LDL.LU R5, [R1+0x40] ;  /* 0x0000400001057983 */ /* 0x001f620000300800 */
[----:B------:R-:W-:-:S03]  /*f330*/  IMAD.X R8, R10, 0x1, R4, P4 ;  /* 0x000000010a087824 */ /* 0x000fc600020e0604 */
[----:B------:R0:W-:Y:S01]  /*f340*/  STL [R1+0x890], R0 ;  /* 0x0008900001007387 */ /* 0x0001e20000100800 */
[C---:B------:R-:W-:Y:S02]  /*f350*/  IADD3 R6, P4, R7.reuse, R18, RZ ;  /* 0x0000001207067210 */ /* 0x040fe40007f9e0ff */
[----:B0-----:R-:W-:-:S05]  /*f360*/  IADD3 R0, P5, R7, R26, RZ ;  /* 0x0000001a07007210 */ /* 0x001fca0007fbe0ff */
[----:B------:R0:W-:Y:S04]  /*f370*/  STL [R1+0x898], R0 ;  /* 0x0008980001007387 */ /* 0x0001e80000100800 */
[----:B------:R1:W-:Y:S04]  /*f380*/  STL [R1+0x88c], R8 ;  /* 0x00088c0801007387 */ /* 0x0003e80000100800 */
[----:B------:R-:W5:Y:S04]  /*f390*/  LDL.LU R10, [R1+0x180] ;  /* 0x00018000010a7983 */ /* 0x000f680000300800 */
[----:B------:R-:W-:Y:S04]  /*f3a0*/  STL [R1+0x884], R6 ;  /* 0x0008840601007387 */ /* 0x000fe80000100800 */
[----:B------:R-:W5:Y:S01]  /*f3b0*/  LDL.LU R7, [R1+0x3c] ;  /* 0x00003c0001077983 */ /* 0x000f620000300800 */
[----:B0-----:R-:W-:-:S05]  /*f3c0*/  IMAD.X R0, R2, 0x1, R14, P3 ;  /* 0x0000000102007824 */ /* 0x001fca00018e060e */
[----:B------:R0:W-:Y:S01]  /*f3d0*/  STL [R1+0x880], R0 ;  /* 0x0008800001007387 */ /* 0x0001e20000100800 */
[C---:B-1----:R-:W-:Y:S01]  /*f3e0*/  IADD3 R8, P3, R11.reuse, R26, RZ ;  /* 0x0000001a0b087210 */ /* 0x042fe20007f7e0ff */
        /* <DEDUP_REMOVED lines=15> */
[----:B------:R-:W5:Y:S04]  /*f4e0*/  LDL.LU R29, [R1+0x34] ;  /* 0x00003400011d7983 */ /* 0x000f680000300800 */
[----:B------:R0:W-:Y:S01]  /*f4f0*/  STL [R1+0x864], R6 ;  /* 0x0008640601007387 */ /* 0x0001e20000100800 */
[C---:B--2---:R-:W-:Y:S02]  /*f500*/  IMAD.X R0, R27.reuse, 0x1, R14, P3 ;  /* 0x000000011b007824 */ /* 0x044fe400018e060e */
[----:B0-----:R-:W-:-:S03]  /*f510*/  IMAD.X R6, R27, 0x1, R4, P2 ;  /* 0x000000011b067824 */ /* 0x001fc600010e0604 */
[----:B------:R0:W-:Y:S01]  /*f520*/  STL [R1+0x860], R0 ;  /* 0x0008600001007387 */ /* 0x0001e20000100800 */
[----:B---3--:R-:W-:-:S03]  /*f530*/  IADD3 R8, P3, R25, R26, RZ ;  /* 0x0000001a19087210 */ /* 0x008fc60007f7e0ff */
[----:B0-----:R-:W2:Y:S04]  /*f540*/  LDL.LU R0, [R1+0x174] ;  /* 0x0001740001007983 */ /* 0x001ea80000300800 */
[----:B------:R0:W-:Y:S04]  /*f550*/  STL [R1+0x868], R8 ;  /* 0x0008680801007387 */ /* 0x0001e80000100800 */
[----:B------:R4:W-:Y:S04]  /*f560*/  STL [R1+0x85c], R6 ;  /* 0x00085c0601007387 */ /* 0x0009e80000100800 */
[----:B------:R-:W3:Y:S01]  /*f570*/  LDL.LU R27, [R1+0x30] ;  /* 0x00003000011b7983 */ /* 0x000ee20000300800 */
[----:B0-----:R-:W-:Y:S01]  /*f580*/  IADD3 R8, P2, R25, R18, RZ ;  /* 0x0000001219087210 */ /* 0x001fe20007f5e0ff */
[----:B----4-:R-:W-:-:S04]  /*f590*/  IMAD.X R6, R20, 0x1, R14, P5 ;  /* 0x0000000114067824 */ /* 0x010fc800028e060e */
[----:B------:R5:W-:Y:S04]  /*f5a0*/  STL [R1+0x854], R8 ;  /* 0x0008540801007387 */ /* 0x000be80000100800 */
[----:B------:R0:W-:Y:S01]  /*f5b0*/  STL [R1+0x850], R6 ;  /* 0x0008500601007387 */ /* 0x0001e20000100800 */
[----:B-----5:R-:W-:Y:S01]  /*f5c0*/  IADD3 R8, P5, R22, R26, RZ ;  /* 0x0000001a16087210 */ /* 0x020fe20007fbe0ff */
[----:B0-----:R-:W-:Y:S02]  /*f5d0*/  IMAD.X R6, R20, 0x1, R4, P4 ;  /* 0x0000000114067824 */ /* 0x001fe400020e0604 */
[----:B------:R-:W4:Y:S04]  /*f5e0*/  LDL.LU R20, [R1+0x170] ;  /* 0x0001700001147983 */ /* 0x000f280000300800 */
[----:B------:R-:W-:Y:S04]  /*f5f0*/  STL [R1+0x858], R8 ;  /* 0x0008580801007387 */ /* 0x000fe80000100800 */
[----:B------:R-:W5:Y:S04]  /*f600*/  LDL.LU R25, [R1+0x2c] ;  /* 0x00002c0001197983 */ /* 0x000f680000300800 */
[----:B------:R0:W-:Y:S02]  /*f610*/  STL [R1+0x84c], R6 ;  /* 0x00084c0601007387 */ /* 0x0001e40000100800 */
[----:B0-----:R-:W-:Y:S01]  /*f620*/  IADD3 R6, P4, R22, R18, RZ ;  /* 0x0000001216067210 */ /* 0x001fe20007f9e0ff */
[----:B------:R-:W-:-:S04]  /*f630*/  IMAD.X R22, R17, 0x1, R14, P3 ;  /* 0x0000000111167824 */ /* 0x000fc800018e060e */
[----:B------:R-:W-:Y:S04]  /*f640*/  STL [R1+0x844], R6 ;  /* 0x0008440601007387 */ /* 0x000fe80000100800 */
[----:B------:R0:W-:Y:S01]  /*f650*/  STL [R1+0x840], R22 ;  /* 0x0008401601007387 */ /* 0x0001e20000100800 */
[----:B------:R-:W-:-:S03]  /*f660*/  IADD3 R8, P3, R5, R26, RZ ;  /* 0x0000001a05087210 */ /* 0x000fc60007f7e0ff */
[----:B0-----:R-:W5:Y:S01]  /*f670*/  LDL.LU R22, [R1+0x16c] ;  /* 0x00016c0001167983 */ /* 0x001f620000300800 */
[----:B------:R-:W-:-:S03]  /*f680*/  IMAD.X R6, R17, 0x1, R4, P2 ;  /* 0x0000000111067824 */ /* 0x000fc600010e0604 */
[----:B------:R-:W-:Y:S04]  /*f690*/  STL [R1+0x848], R8 ;  /* 0x0008480801007387 */ /* 0x000fe80000100800 */
[----:B------:R-:W5:Y:S04]  /*f6a0*/  LDL.LU R17, [R1+0x28] ;  /* 0x0000280001117983 */ /* 0x000f680000300800 */
[----:B------:R0:W-:Y:S02]  /*f6b0*/  STL [R1+0x83c], R6 ;  /* 0x00083c0601007387 */ /* 0x0001e40000100800 */
[----:B0-----:R-:W-:Y:S01]  /*f6c0*/  IADD3 R6, P2, R5, R18, RZ ;  /* 0x0000001205067210 */ /* 0x001fe20007f5e0ff */
[----:B------:R-:W-:-:S04]  /*f6d0*/  IMAD.X R8, R10, 0x1, R14, P5 ;  /* 0x000000010a087824 */ /* 0x000fc800028e060e */
[----:B------:R0:W-:Y:S01]  /*f6e0*/  STL [R1+0x834], R6 ;  /* 0x0008340601007387 */ /* 0x0001e20000100800 */
[----:B------:R-:W-:-:S03]  /*f6f0*/  IADD3 R5, P5, R7, R26, RZ ;  /* 0x0000001a07057210 */ /* 0x000fc60007fbe0ff */
[----:B------:R-:W-:Y:S01]  /*f700*/  STL [R1+0x830], R8 ;  /* 0x0008300801007387 */ /* 0x000fe20000100800 */
[----:B0-----:R-:W-:-:S03]  /*f710*/  IMAD.X R6, R10, 0x1, R4, P4 ;  /* 0x000000010a067824 */ /* 0x001fc600020e0604 */
[----:B------:R-:W5:Y:S04]  /*f720*/  LDL.LU R10, [R1+0x168] ;  /* 0x00016800010a7983 */ /* 0x000f680000300800 */
[----:B------:R0:W-:Y:S04]  /*f730*/  STL [R1+0x838], R5 ;  /* 0x0008380501007387 */ /* 0x0001e80000100800 */
[----:B------:R1:W-:Y:S01]  /*f740*/  STL [R1+0x82c], R6 ;  /* 0x00082c0601007387 */ /* 0x0003e20000100800 */
[----:B0-----:R-:W-:-:S03]  /*f750*/  IADD3 R5, P4, R7, R18, RZ ;  /* 0x0000001207057210 */ /* 0x001fc60007f9e0ff */
[----:B------:R-:W5:Y:S01]  /*f760*/  LDL.LU R7, [R1+0x24] ;  /* 0x0000240001077983 */ /* 0x000f620000300800 */
[----:B-1----:R-:W-:-:S03]  /*f770*/  IMAD.X R6, R2, 0x1, R14, P3 ;  /* 0x0000000102067824 */ /* 0x002fc600018e060e */
[----:B------:R0:W-:Y:S01]  /*f780*/  STL [R1+0x824], R5 ;  /* 0x0008240501007387 */ /* 0x0001e20000100800 */
[----:B------:R-:W-:-:S03]  /*f790*/  IMAD.X R2, R2, 0x1, R4, P2 ;  /* 0x0000000102027824 */ /* 0x000fc600010e0604 */
[----:B------:R1:W-:Y:S01]  /*f7a0*/  STL [R1+0x820], R6 ;  /* 0x0008200601007387 */ /* 0x0003e20000100800 */
[----:B0-----:R-:W-:-:S05]  /*f7b0*/  IADD3 R5, P3, R11, R26, RZ ;  /* 0x0000001a0b057210 */ /* 0x001fca0007f7e0ff */
[----:B------:R-:W-:Y:S01]  /*f7c0*/  STL [R1+0x828], R5 ;  /* 0x0008280501007387 */ /* 0x000fe20000100800 */
[----:B-1----:R-:W-:-:S03]  /*f7d0*/  IADD3 R6, P2, R11, R18, RZ ;  /* 0x000000120b067210 */ /* 0x002fc60007f5e0ff */
[----:B------:R0:W-:Y:S04]  /*f7e0*/  STL [R1+0x81c], R2 ;  /* 0x00081c0201007387 */ /* 0x0001e80000100800 */
[----:B0-----:R-:W5:Y:S04]  /*f7f0*/  LDL.LU R2, [R1+0x164] ;  /* 0x0001640001027983 */ /* 0x001f680000300800 */
[----:B------:R-:W-:Y:S04]  /*f800*/  STL [R1+0x814], R6 ;  /* 0x0008140601007387 */ /* 0x000fe80000100800 */
[----:B------:R-:W5:Y:S01]  /*f810*/  LDL.LU R11, [R1+0x20] ;  /* 0x00002000010b7983 */ /* 0x000f620000300800 */
[----:B------:R-:W-:-:S02]  /*f820*/  IMAD.X R5, R28, 0x1, R14, P5 ;  /* 0x000000011c057824 */ /* 0x000fc400028e060e */
[----:B------:R-:W-:-:S03]  /*f830*/  IMAD.X R8, R28, 0x1, R4, P4 ;  /* 0x000000011c087824 */ /* 0x000fc600020e0604 */
[----:B------:R0:W-:Y:S02]  /*f840*/  STL [R1+0x810], R5 ;  /* 0x0008100501007387 */ /* 0x0001e40000100800 */
[----:B0-----:R-:W-:-:S05]  /*f850*/  IADD3 R5, P5, R29, R26, RZ ;  /* 0x0000001a1d057210 */ /* 0x001fca0007fbe0ff */
[----:B------:R2:W-:Y:S04]  /*f860*/  STL [R1+0x818], R5 ;  /* 0x0008180501007387 */ /* 0x0005e80000100800 */
[----:B------:R-:W-:Y:S01]  /*f870*/  STL [R1+0x80c], R8 ;  /* 0x00080c0801007387 */ /* 0x000fe20000100800 */
[----:B------:R-:W-:-:S03]  /*f880*/  IADD3 R6, P4, R29, R18, RZ ;  /* 0x000000121d067210 */ /* 0x000fc60007f9e0ff */
[----:B------:R-:W5:Y:S04]  /*f890*/  LDL.LU R28, [R1+0x160] ;  /* 0x00016000011c7983 */ /* 0x000f680000300800 */
[----:B------:R3:W-:Y:S04]  /*f8a0*/  STL [R1+0x804], R6 ;  /* 0x0008040601007387 */ /* 0x0007e80000100800 */
[----:B------:R-:W5:Y:S01]  /*f8b0*/  LDL.LU R29, [R1+0x1c] ;  /* 0x00001c00011d7983 */ /* 0x000f620000300800 */
[----:B--2---:R-:W-:-:S05]  /*f8c0*/  IMAD.X R5, R0, 0x1, R14, P3 ;  /* 0x0000000100057824 */ /* 0x004fca00018e060e */
[----:B------:R0:W-:Y:S01]  /*f8d0*/  STL [R1+0x800], R5 ;  /* 0x0008000501007387 */ /* 0x0001e20000100800 */
[C---:B---3--:R-:W-:Y:S01]  /*f8e0*/  IADD3 R6, P3, R27.reuse, R26, RZ ;  /* 0x0000001a1b067210 */ /* 0x048fe20007f7e0ff */
[----:B0-----:R-:W-:Y:S01]  /*f8f0*/  IMAD.X R5, R0, 0x1, R4, P2 ;  /* 0x0000000100057824 */ /* 0x001fe200010e0604 */
[----:B------:R-:W-:-:S03]  /*f900*/  IADD3 R0, P2, R27, R18, RZ ;  /* 0x000000121b007210 */ /* 0x000fc60007f5e0ff */
[----:B------:R4:W-:Y:S04]  /*f910*/  STL [R1+0x808], R6 ;  /* 0x0008080601007387 */ /* 0x0009e80000100800 */
[----:B------:R5:W-:Y:S04]  /*f920*/  STL [R1+0x7fc], R5 ;  /* 0x0007fc0501007387 */ /* 0x000be80000100800 */
[----:B------:R0:W-:Y:S01]  /*f930*/  STL [R1+0x7f4], R0 ;  /* 0x0007f40001007387 */ /* 0x0001e20000100800 */
[----:B----4-:R-:W-:-:S05]  /*f940*/  IMAD.X R6, R20, 0x1, R14, P5 ;  /* 0x0000000114067824 */ /* 0x010fca00028e060e */
[----:B------:R1:W-:Y:S01]  /*f950*/  STL [R1+0x7f0], R6 ;  /* 0x0007f00601007387 */ /* 0x0003e20000100800 */
[----:B-----5:R-:W-:-:S03]  /*f960*/  IADD3 R5, P5, R25, R26, RZ ;  /* 0x0000001a19057210 */ /* 0x020fc60007fbe0ff */
[----:B------:R-:W2:Y:S01]  /*f970*/  LDL.LU R8, [R1+0x15c] ;  /* 0x00015c0001087983 */ /* 0x000ea20000300800 */
[----:B0-----:R-:W-:-:S03]  /*f980*/  IMAD.X R0, R20, 0x1, R4, P4 ;  /* 0x0000000114007824 */ /* 0x001fc600020e0604 */
[----:B------:R-:W-:Y:S04]  /*f990*/  STL [R1+0x7f8], R5 ;  /* 0x0007f80501007387 */ /* 0x000fe80000100800 */
[----:B------:R-:W3:Y:S01]  /*f9a0*/  LDL.LU R20, [R1+0x18] ;  /* 0x0000180001147983 */ /* 0x000ee20000300800 */
[----:B-1----:R-:W-:-:S03]  /*f9b0*/  IADD3 R6, P4, R25, R18, RZ ;  /* 0x0000001219067210 */ /* 0x002fc60007f9e0ff */
[----:B------:R-:W-:Y:S04]  /*f9c0*/  STL [R1+0x7ec], R0 ;  /* 0x0007ec0001007387 */ /* 0x000fe80000100800 */
[----:B------:R0:W-:Y:S04]  /*f9d0*/  STL [R1+0x7e4], R6 ;  /* 0x0007e40601007387 */ /* 0x0001e80000100800 */
[----:B0-----:R-:W4:Y:S01]  /*f9e0*/  LDL.LU R6, [R1+0x158] ;  /* 0x0001580001067983 */ /* 0x001f220000300800 */
[----:B------:R-:W-:-:S05]  /*f9f0*/  IMAD.X R5, R22, 0x1, R14, P3 ;  /* 0x0000000116057824 */ /* 0x000fca00018e060e */
[----:B------:R0:W-:Y:S01]  /*fa00*/  STL [R1+0x7e0], R5 ;  /* 0x0007e00501007387 */ /* 0x0001e20000100800 */
[----:B------:R-:W-:Y:S01]  /*fa10*/  IMAD.X R22, R22, 0x1, R4, P2 ;  /* 0x0000000116167824 */ /* 0x000fe200010e0604 */
[C---:B------:R-:W-:Y:S02]  /*fa20*/  IADD3 R0, P3, R17.reuse, R26, RZ ;  /* 0x0000001a11007210 */ /* 0x040fe40007f7e0ff */
[----:B0-----:R-:W5:Y:S04]  /*fa30*/  LDL.LU R5, [R1+0x14] ;  /* 0x0000140001057983 */ /* 0x001f680000300800 */
[----:B------:R0:W-:Y:S04]  /*fa40*/  STL [R1+0x7e8], R0 ;  /* 0x0007e80001007387 */ /* 0x0001e80000100800 */
[----:B------:R1:W-:Y:S01]  /*fa50*/  STL [R1+0x7dc], R22 ;  /* 0x0007dc1601007387 */ /* 0x0003e20000100800 */
[----:B0-----:R-:W-:-:S03]  /*fa60*/  IADD3 R0, P2, R17, R18, RZ ;  /* 0x0000001211007210 */ /* 0x001fc60007f5e0ff */
[----:B-1----:R-:W5:Y:S04]  /*fa70*/  LDL.LU R22, [R1+0x154] ;  /* 0x0001540001167983 */ /* 0x002f680000300800 */
[----:B------:R0:W-:Y:S01]  /*fa80*/  STL [R1+0x7d4], R0 ;  /* 0x0007d40001007387 */ /* 0x0001e20000100800 */
[----:B------:R-:W-:-:S03]  /*fa90*/  IMAD.X R17, R10, 0x1, R14, P5 ;  /* 0x000000010a117824 */ /* 0x000fc600028e060e */
[----:B0-----:R-:W5:Y:S04]  /*faa0*/  LDL.LU R0, [R1+0x10] ;  /* 0x0000100001007983 */ /* 0x001f680000300800 */
[----:B------:R0:W-:Y:S01]  /*fab0*/  STL [R1+0x7d0], R17 ;  /* 0x0007d01101007387 */ /* 0x0001e20000100800 */
[----:B------:R-:W-:-:S05]  /*fac0*/  IADD3 R25, P5, R7, R26, RZ ;  /* 0x0000001a07197210 */ /* 0x000fca0007fbe0ff */
[----:B------:R1:W-:Y:S01]  /*fad0*/  STL [R1+0x7d8], R25 ;  /* 0x0007d81901007387 */ /* 0x0003e20000100800 */
[----:B0-----:R-:W-:-:S03]  /*fae0*/  IMAD.X R17, R10, 0x1, R4, P4 ;  /* 0x000000010a117824 */ /* 0x001fc600020e0604 */
[----:B------:R-:W5:Y:S01]  /*faf0*/  LDL.LU R27, [R1+0x150] ;  /* 0x00015000011b7983 */ /* 0x000f620000300800 */
[----:B------:R-:W-:-:S03]  /*fb00*/  IADD3 R10, P4, R7, R18, RZ ;  /* 0x00000012070a7210 */ /* 0x000fc60007f9e0ff */
[----:B------:R0:W-:Y:S04]  /*fb10*/  STL [R1+0x7cc], R17 ;  /* 0x0007cc1101007387 */ /* 0x0001e80000100800 */
[----:B------:R-:W5:Y:S04]  /*fb20*/  LDL.LU R7, [R1+0xc] ;  /* 0x00000c0001077983 */ /* 0x000f680000300800 */
[----:B------:R0:W-:Y:S01]  /*fb30*/  STL [R1+0x7c4], R10 ;  /* 0x0007c40a01007387 */ /* 0x0001e20000100800 */
[----:B-1----:R-:W-:-:S05]  /*fb40*/  IMAD.X R25, R2, 0x1, R14, P3 ;  /* 0x0000000102197824 */ /* 0x002fca00018e060e */
[----:B------:R1:W-:Y:S01]  /*fb50*/  STL [R1+0x7c0], R25 ;  /* 0x0007c01901007387 */ /* 0x0003e20000100800 */
[C---:B0-----:R-:W-:Y:S01]  /*fb60*/  IADD3 R17, P3, R11.reuse, R26, RZ ;  /* 0x0000001a0b117210 */ /* 0x041fe20007f7e0ff */
[----:B------:R-:W-:Y:S02]  /*fb70*/  IMAD.X R10, R2, 0x1, R4, P2 ;  /* 0x00000001020a7824 */ /* 0x000fe400010e0604 */
[----:B-1----:R-:W5:Y:S04]  /*fb80*/  LDL.LU R25, [R1+0x14c] ;  /* 0x00014c0001197983 */ /* 0x002f680000300800 */
[----:B------:R0:W-:Y:S04]  /*fb90*/  STL [R1+0x7c8], R17 ;  /* 0x0007c81101007387 */ /* 0x0001e80000100800 */
[----:B------:R-:W5:Y:S01]  /*fba0*/  LDL.LU R2, [R1+0x8] ;  /* 0x0000080001027983 */ /* 0x000f620000300800 */
[----:B0-----:R-:W-:-:S03]  /*fbb0*/  IADD3 R17, P2, R11, R18, RZ ;  /* 0x000000120b117210 */ /* 0x001fc60007f5e0ff */
[----:B------:R-:W-:Y:S04]  /*fbc0*/  STL [R1+0x7bc], R10 ;  /* 0x0007bc0a01007387 */ /* 0x000fe80000100800 */
[----:B------:R0:W-:Y:S01]  /*fbd0*/  STL [R1+0x7b4], R17 ;  /* 0x0007b41101007387 */ /* 0x0001e20000100800 */
[----:B------:R-:W-:-:S03]  /*fbe0*/  IMAD.X R11, R28, 0x1, R14, P5 ;  /* 0x000000011c0b7824 */ /* 0x000fc600028e060e */
[----:B0-----:R-:W5:Y:S04]  /*fbf0*/  LDL.LU R17, [R1+0x148] ;  /* 0x0001480001117983 */ /* 0x001f680000300800 */
[----:B------:R0:W-:Y:S01]  /*fc00*/  STL [R1+0x7b0], R11 ;  /* 0x0007b00b01007387 */ /* 0x0001e20000100800 */
[C---:B------:R-:W-:Y:S01]  /*fc10*/  IADD3 R10, P5, R29.reuse, R26, RZ ;  /* 0x0000001a1d0a7210 */ /* 0x040fe20007fbe0ff */
[----:B------:R-:W-:Y:S02]  /*fc20*/  IMAD.X R28, R28, 0x1, R4, P4 ;  /* 0x000000011c1c7824 */ /* 0x000fe400020e0604 */
[----:B0-----:R-:W5:Y:S04]  /*fc30*/  LDL.LU R11, [R1+0x4] ;  /* 0x00000400010b7983 */ /* 0x001f680000300800 */
[----:B------:R0:W-:Y:S02]  /*fc40*/  STL [R1+0x7b8], R10 ;  /* 0x0007b80a01007387 */ /* 0x0001e40000100800 */
[----:B0-----:R-:W-:-:S02]  /*fc50*/  IADD3 R10, P4, R29, R18, RZ ;  /* 0x000000121d0a7210 */ /* 0x001fc40007f9e0ff */
[----:B------:R-:W5:Y:S04]  /*fc60*/  LDL.LU R29, [R1+0x144] ;  /* 0x00014400011d7983 */ /* 0x000f680000300800 */
[----:B------:R0:W-:Y:S04]  /*fc70*/  STL [R1+0x7ac], R28 ;  /* 0x0007ac1c01007387 */ /* 0x0001e80000100800 */
[----:B0-----:R-:W5:Y:S04]  /*fc80*/  LDL.LU R28, [R1] ;  /* 0x00000000011c7983 */ /* 0x001f680000300800 */
[----:B------:R2:W-:Y:S02]  /*fc90*/  STL [R1+0x7a4], R10 ;  /* 0x0007a40a01007387 */ /* 0x0005e40000100800 */
[----:B--2---:R-:W-:-:S02]  /*fca0*/  IMAD.X R10, R8, 0x1, R14, P3 ;  /* 0x00000001080a7824 */ /* 0x004fc400018e060e */
[----:B------:R-:W-:-:S03]  /*fcb0*/  IMAD.X R8, R8, 0x1, R4, P2 ;  /* 0x0000000108087824 */ /* 0x000fc600010e0604 */
[----:B------:R3:W-:Y:S02]  /*fcc0*/  STL [R1+0x7a0], R10 ;  /* 0x0007a00a01007387 */ /* 0x0007e40000100800 */
[C---:B---3--:R-:W-:Y:S02]  /*fcd0*/  IADD3 R10, P3, R20.reuse, R26, RZ ;  /* 0x0000001a140a7210 */ /* 0x048fe40007f7e0ff */
[----:B------:R-:W-:-:S03]  /*fce0*/  IADD3 R20, P2, R20, R18, RZ ;  /* 0x0000001214147210 */ /* 0x000fc60007f5e0ff */
[----:B------:R0:W-:Y:S04]  /*fcf0*/  STL [R1+0x7a8], R10 ;  /* 0x0007a80a01007387 */ /* 0x0001e80000100800 */
[----:B0-----:R-:W2:Y:S04]  /*fd00*/  LDL.LU R10, [R1+0x140] ;  /* 0x00014000010a7983 */ /* 0x001ea80000300800 */
[----:B------:R0:W-:Y:S04]  /*fd10*/  STL [R1+0x79c], R8 ;  /* 0x00079c0801007387 */ /* 0x0001e80000100800 */
[----:B0-----:R-:W3:Y:S04]  /*fd20*/  LDL.LU R8, [R1+0x14f4] ;  /* 0x0014f40001087983 */ /* 0x001ee80000300800 */
[----:B------:R4:W-:Y:S02]  /*fd30*/  STL [R1+0x794], R20 ;  /* 0x0007941401007387 */ /* 0x0009e40000100800 */
[----:B----4-:R-:W-:-:S02]  /*fd40*/  IMAD.X R20, R6, 0x1, R14, P5 ;  /* 0x0000000106147824 */ /* 0x010fc400028e060e */
[----:B------:R-:W-:-:S03]  /*fd50*/  IMAD.X R6, R6, 0x1, R4, P4 ;  /* 0x0000000106067824 */ /* 0x000fc600020e0604 */
[----:B------:R5:W-:Y:S02]  /*fd60*/  STL [R1+0x790], R20 ;  /* 0x0007901401007387 */ /* 0x000be40000100800 */
[C---:B-----5:R-:W-:Y:S02]  /*fd70*/  IADD3 R20, P5, R5.reuse, R26, RZ ;  /* 0x0000001a05147210 */ /* 0x060fe40007fbe0ff */
[----:B------:R-:W-:-:S03]  /*fd80*/  IADD3 R5, P4, R5, R18, RZ ;  /* 0x0000001205057210 */ /* 0x000fc60007f9e0ff */
[----:B------:R0:W-:Y:S04]  /*fd90*/  STL [R1+0x798], R20 ;  /* 0x0007981401007387 */ /* 0x0001e80000100800 */
[----:B0-----:R-:W4:Y:S04]  /*fda0*/  LDL.LU R20, [R1+0x13c] ;  /* 0x00013c0001147983 */ /* 0x001f280000300800 */
[----:B------:R0:W-:Y:S04]  /*fdb0*/  STL [R1+0x78c], R6 ;  /* 0x00078c0601007387 */ /* 0x0001e80000100800 */
[----:B0-----:R-:W5:Y:S04]  /*fdc0*/  LDL.LU R6, [R1+0x14f0] ;  /* 0x0014f00001067983 */ /* 0x001f680000300800 */
[----:B------:R0:W-:Y:S02]  /*fdd0*/  STL [R1+0x784], R5 ;  /* 0x0007840501007387 */ /* 0x0001e40000100800 */
[----:B0-----:R-:W-:-:S02]  /*fde0*/  IMAD.X R5, R22, 0x1, R14, P3 ;  /* 0x0000000116057824 */ /* 0x001fc400018e060e */
[----:B------:R-:W-:-:S03]  /*fdf0*/  IMAD.X R22, R22, 0x1, R4, P2 ;  /* 0x0000000116167824 */ /* 0x000fc600010e0604 */
[----:B------:R0:W-:Y:S02]  /*fe00*/  STL [R1+0x780], R5 ;  /* 0x0007800501007387 */ /* 0x0001e40000100800 */
[C---:B0-----:R-:W-:Y:S02]  /*fe10*/  IADD3 R5, P3, R0.reuse, R26, RZ ;  /* 0x0000001a00057210 */ /* 0x041fe40007f7e0ff */
[----:B------:R-:W-:-:S03]  /*fe20*/  IADD3 R0, P2, R0, R18, RZ ;  /* 0x0000001200007210 */ /* 0x000fc60007f5e0ff */
[----:B------:R0:W-:Y:S04]  /*fe30*/  STL [R1+0x788], R5 ;  /* 0x0007880501007387 */ /* 0x0001e80000100800 */
[----:B0-----:R-:W3:Y:S04]  /*fe40*/  LDL.LU R5, [R1+0x14ec] ;  /* 0x0014ec0001057983 */ /* 0x001ee80000300800 */
[----:B------:R0:W-:Y:S04]  /*fe50*/  STL [R1+0x77c], R22 ;  /* 0x00077c1601007387 */ /* 0x0001e80000100800 */
[----:B0-----:R-:W5:Y:S04]  /*fe60*/  LDL.LU R22, [R1+0x280] ;  /* 0x0002800001167983 */ /* 0x001f680000300800 */
[----:B------:R0:W-:Y:S02]  /*fe70*/  STL [R1+0x774], R0 ;  /* 0x0007740001007387 */ /* 0x0001e40000100800 */
[----:B0-----:R-:W-:-:S02]  /*fe80*/  IMAD.X R0, R27, 0x1, R14, P5 ;  /* 0x000000011b007824 */ /* 0x001fc400028e060e */
[----:B------:R-:W-:-:S03]  /*fe90*/  IMAD.X R27, R27, 0x1, R4, P4 ;  /* 0x000000011b1b7824 */ /* 0x000fc600020e0604 */
[----:B------:R0:W-:Y:S02]  /*fea0*/  STL [R1+0x770], R0 ;  /* 0x0007700001007387 */ /* 0x0001e40000100800 */
[----:B0-----:R-:W-:-:S05]  /*feb0*/  IADD3 R0, P5, R7, R26, RZ ;  /* 0x0000001a07007210 */ /* 0x001fca0007fbe0ff */
[----:B------:R0:W-:Y:S04]  /*fec0*/  STL [R1+0x778], R0 ;  /* 0x0007780001007387 */ /* 0x0001e80000100800 */
[----:B0-----:R-:W3:Y:S04]  /*fed0*/  LDL.LU R0, [R1+0x14e8] ;  /* 0x0014e80001007983 */ /* 0x001ee80000300800 */
[----:B------:R0:W-:Y:S02]  /*fee0*/  STL [R1+0x76c], R27 ;  /* 0x00076c1b01007387 */ /* 0x0001e40000100800 */
[----:B0-----:R-:W-:-:S02]  /*fef0*/  IADD3 R27, P4, R7, R18, RZ ;  /* 0x00000012071b7210 */ /* 0x001fc40007f9e0ff */
[----:B------:R-:W3:Y:S04]  /*ff00*/  LDL.LU R7, [R1+0x284] ;  /* 0x0002840001077983 */ /* 0x000ee80000300800 */
[----:B------:R0:W-:Y:S02]  /*ff10*/  STL [R1+0x764], R27 ;  /* 0x0007641b01007387 */ /* 0x0001e40000100800 */
[C---:B0-----:R-:W-:Y:S02]  /*ff20*/  IMAD.X R27, R25.reuse, 0x1, R14, P3 ;  /* 0x00000001191b7824 */ /* 0x041fe400018e060e */
        /* <DEDUP_REMOVED lines=12> */
[C---:B0-----:R-:W-:Y:S02]  /*fff0*/  IADD3 R25, P5, R11.reuse, R26, RZ ;  /* 0x0000001a0b197210 */ /* 0x041fe40007fbe0ff */
[----:B------:R-:W-:-:S03]  /*10000*/  IADD3 R11, P4, R11, R18, RZ ;  /* 0x000000120b0b7210 */ /* 0x000fc60007f9e0ff */
[----:B------:R0:W-:Y:S04]  /*10010*/  STL [R1+0x758], R25 ;  /* 0x0007581901007387 */ /* 0x0001e80000100800 */
[----:B0-----:R-:W3:Y:S04]  /*10020*/  LDL.LU R25, [R1+0x14e0] ;  /* 0x0014e00001197983 */ /* 0x001ee80000300800 */
[----:B------:R0:W-:Y:S04]  /*10030*/  STL [R1+0x74c], R17 ;  /* 0x00074c1101007387 */ /* 0x0001e80000100800 */
[----:B0-----:R-:W3:Y:S04]  /*10040*/  LDL.LU R17, [R1+0x14dc] ;  /* 0x0014dc0001117983 */ /* 0x001ee80000300800 */
[----:B------:R0:W-:Y:S02]  /*10050*/  STL [R1+0x744], R11 ;  /* 0x0007440b01007387 */ /* 0x0001e40000100800 */
[----:B0-----:R-:W-:-:S02]  /*10060*/  IMAD.X R11, R29, 0x1, R14, P3 ;  /* 0x000000011d0b7824 */ /* 0x001fc400018e060e */
[----:B------:R-:W-:-:S03]  /*10070*/  IMAD.X R29, R29, 0x1, R4, P2 ;  /* 0x000000011d1d7824 */ /* 0x000fc600010e0604 */
[----:B------:R0:W-:Y:S02]  /*10080*/  STL [R1+0x740], R11 ;  /* 0x0007400b01007387 */ /* 0x0001e40000100800 */
[----:B0-----:R-:W-:-:S05]  /*10090*/  IADD3 R11, P3, R28, R26, RZ ;  /* 0x0000001a1c0b7210 */ /* 0x001fca0007f7e0ff */
[----:B------:R0:W-:Y:S04]  /*100a0*/  STL [R1+0x748], R11 ;  /* 0x0007480b01007387 */ /* 0x0001e80000100800 */
[----:B0-----:R-:W3:Y:S04]  /*100b0*/  LDL.LU R11, [R1+0x14d8] ;  /* 0x0014d800010b7983 */ /* 0x001ee80000300800 */
[----:B------:R0:W-:Y:S04]  /*100c0*/  STL [R1+0x73c], R29 ;  /* 0x00073c1d01007387 */ /* 0x0001e80000100800 */
[----:B0-----:R-:W4:Y:S01]  /*100d0*/  LDL.LU R29, [R1+0x14d4] ;  /* 0x0014d400011d7983 */ /* 0x001f220000300800 */
[----:B------:R-:W-:-:S05]  /*100e0*/  IADD3 R28, P2, R28, R18, RZ ;  /* 0x000000121c1c7210 */ /* 0x000fca0007f5e0ff */
[----:B------:R2:W-:Y:S02]  /*100f0*/  STL [R1+0x734], R28 ;  /* 0x0007341c01007387 */ /* 0x0005e40000100800 */
[----:B--2---:R-:W-:-:S05]  /*10100*/  IMAD.X R28, R10, 0x1, R14, P5 ;  /* 0x000000010a1c7824 */ /* 0x004fca00028e060e */
[----:B------:R4:W-:Y:S02]  /*10110*/  STL [R1+0x730], R28 ;  /* 0x0007301c01007387 */ /* 0x0009e40000100800 */
[----:B----4-:R-:W-:-:S05]  /*10120*/  IADD3 R28, P5, R29, R26, RZ ;  /* 0x0000001a1d1c7210 */ /* 0x010fca0007fbe0ff */
[----:B------:R0:W-:Y:S04]  /*10130*/  STL [R1+0x738], R28 ;  /* 0x0007381c01007387 */ /* 0x0001e80000100800 */
[----:B0-----:R-:W2:Y:S01]  /*10140*/  LDL.LU R28, [R1+0x14d0] ;  /* 0x0014d000011c7983 */ /* 0x001ea20000300800 */
[----:B------:R-:W-:-:S05]  /*10150*/  IMAD.X R10, R10, 0x1, R4, P4 ;  /* 0x000000010a0a7824 */ /* 0x000fca00020e0604 */
[----:B------:R0:W-:Y:S02]  /*10160*/  STL [R1+0x72c], R10 ;  /* 0x00072c0a01007387 */ /* 0x0001e40000100800 */
[----:B0-----:R-:W-:Y:S02]  /*10170*/  IADD3 R10, P4, R29, R18, RZ ;  /* 0x000000121d0a7210 */ /* 0x001fe40007f9e0ff */
[----:B------:R-:W4:Y:S04]  /*10180*/  LDL.LU R29, [R1+0x290] ;  /* 0x00029000011d7983 */ /* 0x000f280000300800 */
[----:B------:R0:W-:Y:S02]  /*10190*/  STL [R1+0x724], R10 ;  /* 0x0007240a01007387 */ /* 0x0001e40000100800 */
[----:B0-----:R-:W-:-:S05]  /*101a0*/  IMAD.X R10, R20, 0x1, R14, P3 ;  /* 0x00000001140a7824 */ /* 0x001fca00018e060e */
[----:B------:R2:W-:Y:S01]  /*101b0*/  STL [R1+0x720], R10 ;  /* 0x0007200a01007387 */ /* 0x0005e20000100800 */
[----:B------:R-:W-:Y:S01]  /*101c0*/  IMAD.X R20, R20, 0x1, R4, P2 ;  /* 0x0000000114147824 */ /* 0x000fe200010e0604 */
[C---:B--2---:R-:W-:Y:S02]  /*101d0*/  IADD3 R10, P3, R28.reuse, R26, RZ ;  /* 0x0000001a1c0a7210 */ /* 0x044fe40007f7e0ff */
[----:B------:R-:W-:-:S03]  /*101e0*/  IADD3 R28, P2, R28, R18, RZ ;  /* 0x000000121c1c7210 */ /* 0x000fc60007f5e0ff */
[----:B------:R0:W-:Y:S04]  /*101f0*/  STL [R1+0x728], R10 ;  /* 0x0007280a01007387 */ /* 0x0001e80000100800 */
[----:B0-----:R-:W2:Y:S04]  /*10200*/  LDL.LU R10, [R1+0x294] ;  /* 0x00029400010a7983 */ /* 0x001ea80000300800 */
[----:B------:R-:W4:Y:S04]  /*10210*/  LDL.LU R4, [R1+0x14cc] ;  /* 0x0014cc0001047983 */ /* 0x000f280000300800 */
[----:B------:R0:W-:Y:S04]  /*10220*/  STL [R1+0x71c], R20 ;  /* 0x00071c1401007387 */ /* 0x0001e80000100800 */
[----:B0-----:R-:W3:Y:S04]  /*10230*/  LDL.LU R20, [R1+0x14c8] ;  /* 0x0014c80001147983 */ /* 0x001ee80000300800 */
[----:B------:R0:W-:Y:S04]  /*10240*/  STL [R1+0x714], R28 ;  /* 0x0007141c01007387 */ /* 0x0001e80000100800 */
[----:B0-----:R-:W2:Y:S01]  /*10250*/  LDL R28, [R1+0x514] ;  /* 0x00051400011c7983 */ /* 0x001ea20000100800 */
[----:B-----5:R-:W-:-:S05]  /*10260*/  IMAD.X R14, R22, 0x1, R14, P5 ;  /* 0x00000001160e7824 */ /* 0x020fca00028e060e */
[----:B------:R3:W-:Y:S02]  /*10270*/  STL [R1+0x70c], R14 ;  /* 0x00070c0e01007387 */ /* 0x0007e40000100800 */
[----:B---3--:R-:W-:-:S05]  /*10280*/  IADD3 R14, P5, R20, R26, RZ ;  /* 0x0000001a140e7210 */ /* 0x008fca0007fbe0ff */
[----:B------:R0:W-:Y:S01]  /*10290*/  STL [R1+0x718], R14 ;  /* 0x0007180e01007387 */ /* 0x0001e20000100800 */
[----:B--2---:R-:W-:-:S03]  /*102a0*/  IMAD.X R22, R22, 0x1, R28, P4 ;  /* 0x0000000116167824 */ /* 0x004fc600020e061c */
[----:B0-----:R-:W2:Y:S04]  /*102b0*/  LDL.LU R14, [R1+0x298] ;  /* 0x00029800010e7983 */ /* 0x001ea80000300800 */
[----:B------:R0:W-:Y:S02]  /*102c0*/  STL [R1+0x710], R22 ;  /* 0x0007101601007387 */ /* 0x0001e40000100800 */
[----:B0-----:R-:W-:Y:S02]  /*102d0*/  IADD3 R22, P4, R20, R18, RZ ;  /* 0x0000001214167210 */ /* 0x001fe40007f9e0ff */
[----:B------:R-:W3:Y:S04]  /*102e0*/  LDL R20, [R1+0x510] ;  /* 0x0005100001147983 */ /* 0x000ee80000100800 */
[----:B------:R3:W-:Y:S02]  /*102f0*/  STL [R1+0x704], R22 ;  /* 0x0007041601007387 */ /* 0x0007e40000100800 */
[----:B---3--:R-:W-:-:S05]  /*10300*/  IMAD.X R22, R7, 0x1, R20, P3 ;  /* 0x0000000107167824 */ /* 0x008fca00018e0614 */
[----:B------:R4:W-:Y:S01]  /*10310*/  STL [R1+0x6fc], R22 ;  /* 0x0006fc1601007387 */ /* 0x0009e20000100800 */
[----:B------:R-:W-:Y:S01]  /*10320*/  IMAD.X R7, R7, 0x1, R28, P2 ;  /* 0x0000000107077824 */ /* 0x000fe200010e061c */
[----:B----4-:R-:W-:-:S05]  /*10330*/  IADD3 R22, P3, R4, R26, RZ ;  /* 0x0000001a04167210 */ /* 0x010fca0007f7e0ff */
[----:B------:R0:W-:Y:S02]  /*10340*/  STL [R1+0x708], R22 ;  /* 0x0007081601007387 */ /* 0x0001e40000100800 */
[----:B0-----:R-:W-:Y:S02]  /*10350*/  IADD3 R22, P2, R4, R18, RZ ;  /* 0x0000001204167210 */ /* 0x001fe40007f5e0ff */
[----:B------:R-:W3:Y:S04]  /*10360*/  LDL.LU R4, [R1+0x28c] ;  /* 0x00028c0001047983 */ /* 0x000ee80000300800 */
[----:B------:R0:W-:Y:S04]  /*10370*/  STL [R1+0x700], R7 ;  /* 0x0007000701007387 */ /* 0x0001e80000100800 */
[----:B------:R1:W-:Y:S01]  /*10380*/  STL [R1+0x6f4], R22 ;  /* 0x0006f41601007387 */ /* 0x0003e20000100800 */
[----:B0-----:R-:W-:-:S03]  /*10390*/  IMAD.X R7, R2, 0x1, R20, P5 ;  /* 0x0000000102077824 */ /* 0x001fc600028e0614 */
[----:B-1----:R-:W4:Y:S01]  /*103a0*/  LDL.LU R22, [R1+0x2a0] ;  /* 0x0002a00001167983 */ /* 0x002f220000300800 */
[----:B------:R-:W-:-:S03]  /*103b0*/  IMAD.X R2, R2, 0x1, R28, P4 ;  /* 0x0000000102027824 */ /* 0x000fc600020e061c */
[----:B------:R0:W-:Y:S01]  /*103c0*/  STL [R1+0x6ec], R7 ;  /* 0x0006ec0701007387 */ /* 0x0001e20000100800 */
[C---:B------:R-:W-:Y:S02]  /*103d0*/  IADD3 R18, P4, R11.reuse, R18, RZ ;  /* 0x000000120b127210 */ /* 0x040fe40007f9e0ff */
[----:B0-----:R-:W-:-:S05]  /*103e0*/  IADD3 R7, P5, R11, R26, RZ ;  /* 0x0000001a0b077210 */ /* 0x001fca0007fbe0ff */
[----:B------:R0:W-:Y:S04]  /*103f0*/  STL [R1+0x6f8], R7 ;  /* 0x0006f80701007387 */ /* 0x0001e80000100800 */
[----:B0-----:R-:W5:Y:S04]  /*10400*/  LDL.LU R7, [R1+0x14c4] ;  /* 0x0014c40001077983 */ /* 0x001f680000300800 */
[----:B------:R0:W-:Y:S04]  /*10410*/  STL [R1+0x6f0], R2 ;  /* 0x0006f00201007387 */ /* 0x0001e80000100800 */
[----:B0-----:R-:W2:Y:S04]  /*10420*/  LDL.LU R2, [R1+0x14c0] ;  /* 0x0014c00001027983 */ /* 0x001ea80000300800 */
[----:B------:R-:W4:Y:S04]  /*10430*/  LDL R11, [R1+0x2c4] ;  /* 0x0002c400010b7983 */ /* 0x000f280000100800 */
[----:B------:R3:W-:Y:S02]  /*10440*/  STL [R1+0x6e4], R18 ;  /* 0x0006e41201007387 */ /* 0x0007e40000100800 */
[----:B---3--:R-:W-:-:S05]  /*10450*/  IMAD.X R18, R4, 0x1, R20, P3 ;  /* 0x0000000104127824 */ /* 0x008fca00018e0614 */
[----:B------:R0:W-:Y:S04]  /*10460*/  STL [R1+0x6dc], R18 ;  /* 0x0006dc1201007387 */ /* 0x0001e80000100800 */
[----:B0-----:R-:W3:Y:S01]  /*10470*/  LDL.LU R18, [R1+0x14bc] ;  /* 0x0014bc0001127983 */ /* 0x001ee20000300800 */
[----:B------:R-:W-:Y:S01]  /*10480*/  IMAD.X R4, R4, 0x1, R28, P2 ;  /* 0x0000000104047824 */ /* 0x000fe200010e061c */
[----:B---3--:R-:W-:-:S05]  /*10490*/  IADD3 R26, P3, R18, R26, RZ ;  /* 0x0000001a121a7210 */ /* 0x008fca0007f7e0ff */
[----:B------:R0:W-:Y:S04]  /*104a0*/  STL [R1+0x6e8], R26 ;  /* 0x0006e81a01007387 */ /* 0x0001e80000100800 */
[----:B0-----:R-:W3:Y:S04]  /*104b0*/  LDL.LU R26, [R1+0x14b8] ;  /* 0x0014b800011a7983 */ /* 0x001ee80000300800 */
[----:B------:R4:W-:Y:S02]  /*104c0*/  STL [R1+0x6e0], R4 ;  /* 0x0006e00401007387 */ /* 0x0009e40000100800 */
[----:B----4-:R-:W-:-:S02]  /*104d0*/  IADD3 R4, P2, R18, R11, RZ ;  /* 0x0000000b12047210 */ /* 0x010fc40007f5e0ff */
[----:B------:R-:W3:Y:S04]  /*104e0*/  LDL R18, [R1+0x2c0] ;  /* 0x0002c00001127983 */ /* 0x000ee80000100800 */
[----:B------:R0:W-:Y:S02]  /*104f0*/  STL [R1+0x6d4], R4 ;  /* 0x0006d40401007387 */ /* 0x0001e40000100800 */
[----:B0-----:R-:W-:-:S05]  /*10500*/  IMAD.X R4, R29, 0x1, R20, P5 ;  /* 0x000000011d047824 */ /* 0x001fca00028e0614 */
[----:B------:R3:W-:Y:S01]  /*10510*/  STL [R1+0x6cc], R4 ;  /* 0x0006cc0401007387 */ /* 0x0007e20000100800 */
[----:B------:R-:W-:Y:S01]  /*10520*/  IMAD.X R29, R29, 0x1, R28, P4 ;  /* 0x000000011d1d7824 */ /* 0x000fe200020e061c */
[----:B---3--:R-:W-:-:S05]  /*10530*/  IADD3 R4, P5, R26, R18, RZ ;  /* 0x000000121a047210 */ /* 0x008fca0007fbe0ff */
[----:B------:R0:W-:Y:S02]  /*10540*/  STL [R1+0x6d8], R4 ;  /* 0x0006d80401007387 */ /* 0x0001e40000100800 */
[----:B0-----:R-:W-:Y:S02]  /*10550*/  IADD3 R4, P4, R26, R11, RZ ;  /* 0x0000000b1a047210 */ /* 0x001fe40007f9e0ff */
[----:B------:R-:W3:Y:S04]  /*10560*/  LDL.LU R26, [R1+0x2a8] ;  /* 0x0002a800011a7983 */ /* 0x000ee80000300800 */
[----:B------:R0:W-:Y:S04]  /*10570*/  STL [R1+0x6d0], R29 ;  /* 0x0006d01d01007387 */ /* 0x0001e80000100800 */
[----:B0-----:R-:W4:Y:S04]  /*10580*/  LDL.LU R29, [R1+0x2ac] ;  /* 0x0002ac00011d7983 */ /* 0x001f280000300800 */
[----:B------:R0:W-:Y:S02]  /*10590*/  STL [R1+0x6c4], R4 ;  /* 0x0006c40401007387 */ /* 0x0001e40000100800 */
[----:B0-----:R-:W-:-:S02]  /*105a0*/  IMAD.X R4, R10, 0x1, R20, P3 ;  /* 0x000000010a047824 */ /* 0x001fc400018e0614 */
[----:B------:R-:W-:-:S03]  /*105b0*/  IMAD.X R10, R10, 0x1, R28, P2 ;  /* 0x000000010a0a7824 */ /* 0x000fc600010e061c */
[----:B------:R2:W-:Y:S02]  /*105c0*/  STL [R1+0x6bc], R4 ;  /* 0x0006bc0401007387 */ /* 0x0005e40000100800 */
[----:B--2---:R-:W-:-:S05]  /*105d0*/  IADD3 R4, P3, R2, R18, RZ ;  /* 0x0000001202047210 */ /* 0x004fca0007f7e0ff */
[----:B------:R0:W-:Y:S04]  /*105e0*/  STL [R1+0x6c8], R4 ;  /* 0x0006c80401007387 */ /* 0x0001e80000100800 */
[----:B0-----:R-:W2:Y:S04]  /*105f0*/  LDL.LU R4, [R1+0x2b0] ;  /* 0x0002b00001047983 */ /* 0x001ea80000300800 */
[----:B------:R0:W-:Y:S02]  /*10600*/  STL [R1+0x6c0], R10 ;  /* 0x0006c00a01007387 */ /* 0x0001e40000100800 */
[----:B0-----:R-:W-:-:S02]  /*10610*/  IADD3 R10, P2, R2, R11, RZ ;  /* 0x0000000b020a7210 */ /* 0x001fc40007f5e0ff */
[----:B------:R-:W3:Y:S04]  /*10620*/  LDL.LU R2, [R1+0x2a4] ;  /* 0x0002a40001027983 */ /* 0x000ee80000300800 */
[----:B------:R0:W-:Y:S02]  /*10630*/  STL [R1+0x6b4], R10 ;  /* 0x0006b40a01007387 */ /* 0x0001e40000100800 */
[C---:B0-----:R-:W-:Y:S02]  /*10640*/  IMAD.X R10, R14.reuse, 0x1, R20, P5 ;  /* 0x000000010e0a7824 */ /* 0x041fe400028e0614 */
[----:B------:R-:W-:-:S03]  /*10650*/  IMAD.X R14, R14, 0x1, R28, P4 ;  /* 0x000000010e0e7824 */ /* 0x000fc600020e061c */
[----:B------:R5:W-:Y:S02]  /*10660*/  STL [R1+0x6ac], R10 ;  /* 0x0006ac0a01007387 */ /* 0x000be40000100800 */
[----:B-----5:R-:W-:-:S05]  /*10670*/  IADD3 R10, P5, R7, R18, RZ ;  /* 0x00000012070a7210 */ /* 0x020fca0007fbe0ff */
[----:B------:R0:W-:Y:S04]  /*10680*/  STL [R1+0x6b8], R10 ;  /* 0x0006b80a01007387 */ /* 0x0001e80000100800 */
[----:B0-----:R-:W5:Y:S04]  /*10690*/  LDL.LU R10, [R1+0x14b4] ;  /* 0x0014b400010a7983 */ /* 0x001f680000300800 */
[----:B------:R0:W-:Y:S02]  /*106a0*/  STL [R1+0x6b0], R14 ;  /* 0x0006b00e01007387 */ /* 0x0001e40000100800 */
[----:B0-----:R-:W-:-:S02]  /*106b0*/  IADD3 R14, P4, R7, R11, RZ ;  /* 0x0000000b070e7210 */ /* 0x001fc40007f9e0ff */
[----:B------:R-:W4:Y:S04]  /*106c0*/  LDL.LU R7, [R1+0x29c] ;  /* 0x00029c0001077983 */ /* 0x000f280000300800 */
[----:B------:R4:W-:Y:S02]  /*106d0*/  STL [R1+0x6a4], R14 ;  /* 0x0006a40e01007387 */ /* 0x0009e40000100800 */
[----:B----4-:R-:W-:-:S05]  /*106e0*/  IMAD.X R14, R7, 0x1, R20, P3 ;  /* 0x00000001070e7824 */ /* 0x010fca00018e0614 */
[----:B------:R5:W-:Y:S02]  /*106f0*/  STL [R1+0x69c], R14 ;  /* 0x00069c0e01007387 */ /* 0x000be40000100800 */
[----:B-----5:R-:W-:-:S05]  /*10700*/  IADD3 R14, P3, R10, R18, RZ ;  /* 0x000000120a0e7210 */ /* 0x020fca0007f7e0ff */
[----:B------:R0:W-:Y:S04]  /*10710*/  STL [R1+0x6a8], R14 ;  /* 0x0006a80e01007387 */ /* 0x0001e80000100800 */
[----:B0-----:R-:W4:Y:S01]  /*10720*/  LDL.LU R14, [R1+0x14b0] ;  /* 0x0014b000010e7983 */ /* 0x001f220000300800 */
[----:B------:R-:W-:-:S05]  /*10730*/  IMAD.X R7, R7, 0x1, R28, P2 ;  /* 0x0000000107077824 */ /* 0x000fca00010e061c */
[----:B------:R0:W-:Y:S02]  /*10740*/  STL [R1+0x6a0], R7 ;  /* 0x0006a00701007387 */ /* 0x0001e40000100800 */
[----:B0-----:R-:W-:Y:S02]  /*10750*/  IADD3 R7, P2, R10, R11, RZ ;  /* 0x0000000b0a077210 */ /* 0x001fe40007f5e0ff */
[----:B------:R-:W5:Y:S04]  /*10760*/  LDL.LU R10, [R1+0x2b8] ;  /* 0x0002b800010a7983 */ /* 0x000f680000300800 */
[----:B------:R0:W-:Y:S02]  /*10770*/  STL [R1+0x694], R7 ;  /* 0x0006940701007387 */ /* 0x0001e40000100800 */
[----:B0-----:R-:W-:-:S05]  /*10780*/  IMAD.X R7, R22, 0x1, R20, P5 ;  /* 0x0000000116077824 */ /* 0x001fca00028e0614 */
[----:B------:R4:W-:Y:S02]  /*10790*/  STL [R1+0x68c], R7 ;  /* 0x00068c0701007387 */ /* 0x0009e40000100800 */
[----:B----4-:R-:W-:-:S05]  /*107a0*/  IADD3 R7, P5, R14, R18, RZ ;  /* 0x000000120e077210 */ /* 0x010fca0007fbe0ff */
[----:B------:R0:W-:Y:S02]  /*107b0*/  STL [R1+0x698], R7 ;  /* 0x0006980701007387 */ /* 0x0001e40000100800 */
[----:B0-----:R-:W-:Y:S01]  /*107c0*/  IMAD.X R7, R22, 0x1, R28, P4 ;  /* 0x0000000116077824 */ /* 0x001fe200020e061c */
[----:B------:R-:W-:Y:S02]  /*107d0*/  IADD3 R22, P4, R14, R11, RZ ;  /* 0x0000000b0e167210 */ /* 0x000fe40007f9e0ff */
[----:B------:R-:W4:Y:S04]  /*107e0*/  LDL.LU R14, [R1+0x2b4] ;  /* 0x0002b400010e7983 */ /* 0x000f280000300800 */
[----:B------:R0:W-:Y:S04]  /*107f0*/  STL [R1+0x690], R7 ;  /* 0x0006900701007387 */ /* 0x0001e80000100800 */
[----:B0-----:R-:W5:Y:S04]  /*10800*/  LDL.LU R7, [R1+0x2bc] ;  /* 0x0002bc0001077983 */ /* 0x001f680000300800 */
[----:B------:R3:W-:Y:S02]  /*10810*/  STL [R1+0x684], R22 ;  /* 0x0006841601007387 */ /* 0x0007e40000100800 */
[----:B---3--:R-:W-:-:S05]  /*10820*/  IMAD.X R22, R2, 0x1, R20, P3 ;  /* 0x0000000102167824 */ /* 0x008fca00018e0614 */
[----:B------:R0:W-:Y:S02]  /*10830*/  STL [R1+0x67c], R22 ;  /* 0x00067c1601007387 */ /* 0x0001e40000100800 */
[----:B0-----:R-:W-:-:S05]  /*10840*/  IADD3 R22, P3, R17, R18, RZ ;  /* 0x0000001211167210 */ /* 0x001fca0007f7e0ff */
[----:B------:R0:W-:Y:S04]  /*10850*/  STL [R1+0x688], R22 ;  /* 0x0006881601007387 */ /* 0x0001e80000100800 */
[----:B0-----:R-:W3:Y:S01]  /*10860*/  LDL.LU R22, [R1+0x14ac] ;  /* 0x0014ac0001167983 */ /* 0x001ee20000300800 */
[----:B------:R-:W-:Y:S01]  /*10870*/  IMAD.X R2, R2, 0x1, R28, P2 ;  /* 0x0000000102027824 */ /* 0x000fe200010e061c */
[----:B------:R-:W-:-:S04]  /*10880*/  IADD3 R17, P2, R17, R11, RZ ;  /* 0x0000000b11117210 */ /* 0x000fc80007f5e0ff */
[----:B------:R0:W-:Y:S04]  /*10890*/  STL [R1+0x680], R2 ;  /* 0x0006800201007387 */ /* 0x0001e80000100800 */
[----:B0-----:R-:W5:Y:S04]  /*108a0*/  LDL.LU R2, [R1+0x2c8] ;  /* 0x0002c80001027983 */ /* 0x001f680000300800 */
[----:B------:R0:W-:Y:S02]  /*108b0*/  STL [R1+0x674], R17 ;  /* 0x0006741101007387 */ /* 0x0001e40000100800 */
[----:B0-----:R-:W-:-:S05]  /*108c0*/  IMAD.X R17, R26, 0x1, R20, P5 ;  /* 0x000000011a117824 */ /* 0x001fca00028e0614 */
[----:B------:R3:W-:Y:S02]  /*108d0*/  STL [R1+0x66c], R17 ;  /* 0x00066c1101007387 */ /* 0x0007e40000100800 */
[----:B---3--:R-:W-:-:S05]  /*108e0*/  IADD3 R17, P5, R22, R18, RZ ;  /* 0x0000001216117210 */ /* 0x008fca0007fbe0ff */
[----:B------:R0:W-:Y:S02]  /*108f0*/  STL [R1+0x678], R17 ;  /* 0x0006781101007387 */ /* 0x0001e40000100800 */
[----:B0-----:R-:W-:Y:S01]  /*10900*/  IMAD.X R17, R26, 0x1, R28, P4 ;  /* 0x000000011a117824 */ /* 0x001fe200020e061c */
[----:B------:R-:W-:Y:S01]  /*10910*/  IADD3 R22, P4, R22, R11, RZ ;  /* 0x0000000b16167210 */ /* 0x000fe20007f9e0ff */
[----:B------:R-:W3:Y:S04]  /*10920*/  LDL.LU R26, [R1+0x2cc] ;  /* 0x0002cc00011a7983 */ /* 0x000ee80000300800 */
[----:B------:R0:W-:Y:S04]  /*10930*/  STL [R1+0x670], R17 ;  /* 0x0006701101007387 */ /* 0x0001e80000100800 */
[----:B------:R1:W-:Y:S01]  /*10940*/  STL [R1+0x664], R22 ;  /* 0x0006641601007387 */ /* 0x0003e20000100800 */
[----:B0-----:R-:W-:-:S02]  /*10950*/  IMAD.X R17, R29, 0x1, R20, P3 ;  /* 0x000000011d117824 */ /* 0x001fc400018e0614 */
[----:B------:R-:W-:Y:S01]  /*10960*/  IMAD.X R29, R29, 0x1, R28, P2 ;  /* 0x000000011d1d7824 */ /* 0x000fe200010e061c */
[C---:B-1----:R-:W-:Y:S02]  /*10970*/  IADD3 R22, P3, R25.reuse, R18, RZ ;  /* 0x0000001219167210 */ /* 0x042fe40007f7e0ff */
[----:B------:R0:W-:Y:S04]  /*10980*/  STL [R1+0x65c], R17 ;  /* 0x00065c1101007387 */ /* 0x0001e80000100800 */
[----:B------:R2:W-:Y:S01]  /*10990*/  STL [R1+0x668], R22 ;  /* 0x0006681601007387 */ /* 0x0005e20000100800 */
[----:B0-----:R-:W-:-:S03]  /*109a0*/  IADD3 R17, P2, R25, R11, RZ ;  /* 0x0000000b19117210 */ /* 0x001fc60007f5e0ff */
[----:B------:R0:W-:Y:S01]  /*109b0*/  STL [R1+0x660], R29 ;  /* 0x0006601d01007387 */ /* 0x0001e20000100800 */
[C---:B--2---:R-:W-:Y:S02]  /*109c0*/  IMAD.X R22, R4.reuse, 0x1, R20, P5 ;  /* 0x0000000104167824 */ /* 0x044fe400028e0614 */
[----:B------:R-:W-:Y:S01]  /*109d0*/  IMAD.X R4, R4, 0x1, R28, P4 ;  /* 0x0000000104047824 */ /* 0x000fe200020e061c */
[----:B0-----:R-:W2:Y:S04]  /*109e0*/  LDL.LU R29, [R1+0x2d0] ;  /* 0x0002d000011d7983 */ /* 0x001ea80000300800 */
[----:B------:R0:W-:Y:S04]  /*109f0*/  STL [R1+0x654], R17 ;  /* 0x0006541101007387 */ /* 0x0001e80000100800 */
[----:B------:R-:W-:Y:S01]  /*10a00*/  STL [R1+0x64c], R22 ;  /* 0x00064c1601007387 */ /* 0x000fe20000100800 */
[----:B0-----:R-:W-:-:S05]  /*10a10*/  IADD3 R17, P5, R27, R18, RZ ;  /* 0x000000121b117210 */ /* 0x001fca0007fbe0ff */
[----:B------:R-:W-:Y:S04]  /*10a20*/  STL [R1+0x658], R17 ;  /* 0x0006581101007387 */ /* 0x000fe80000100800 */
[----:B------:R0:W-:Y:S04]  /*10a30*/  STL [R1+0x650], R4 ;  /* 0x0006500401007387 */ /* 0x0001e80000100800 */
[----:B0-----:R-:W2:Y:S01]  /*10a40*/  LDL.LU R4, [R1+0x2d4] ;  /* 0x0002d40001047983 */ /* 0x001ea20000300800 */
[----:B------:R-:W-:Y:S01]  /*10a50*/  IADD3 R22, P4, R27, R11, RZ ;  /* 0x0000000b1b167210 */ /* 0x000fe20007f9e0ff */
[----:B----4-:R-:W-:-:S04]  /*10a60*/  IMAD.X R17, R14, 0x1, R20, P3 ;  /* 0x000000010e117824 */ /* 0x010fc800018e0614 */
[----:B------:R0:W-:Y:S04]  /*10a70*/  STL [R1+0x644], R22 ;  /* 0x0006441601007387 */ /* 0x0001e80000100800 */
[----:B------:R1:W-:Y:S01]  /*10a80*/  STL [R1+0x63c], R17 ;  /* 0x00063c1101007387 */ /* 0x0003e20000100800 */
[----:B0-----:R-:W-:Y:S01]  /*10a90*/  IADD3 R22, P3, R0, R18, RZ ;  /* 0x0000001200167210 */ /* 0x001fe20007f7e0ff */
[----:B-1----:R-:W-:Y:S01]  /*10aa0*/  IMAD.X R17, R14, 0x1, R28, P2 ;  /* 0x000000010e117824 */ /* 0x002fe200010e061c */
[----:B------:R-:W-:-:S03]  /*10ab0*/  IADD3 R14, P2, R0, R11, RZ ;  /* 0x0000000b000e7210 */ /* 0x000fc60007f5e0ff */
[----:B------:R-:W-:Y:S01]  /*10ac0*/  STL [R1+0x648], R22 ;  /* 0x0006481601007387 */ /* 0x000fe20000100800 */
[----:B-----5:R-:W-:-:S03]  /*10ad0*/  IMAD.X R0, R10, 0x1, R20, P5 ;  /* 0x000000010a007824 */ /* 0x020fc600028e0614 */
[----:B------:R0:W-:Y:S01]  /*10ae0*/  STL [R1+0x640], R17 ;  /* 0x0006401101007387 */ /* 0x0001e20000100800 */
[----:B------:R-:W-:-:S03]  /*10af0*/  IMAD.X R10, R10, 0x1, R28, P4 ;  /* 0x000000010a0a7824 */ /* 0x000fc600020e061c */
[----:B0-----:R-:W4:Y:S04]  /*10b00*/  LDL.LU R17, [R1+0x2d8] ;  /* 0x0002d80001117983 */ /* 0x001f280000300800 */
[----:B------:R0:W-:Y:S04]  /*10b10*/  STL [R1+0x634], R14 ;  /* 0x0006340e01007387 */ /* 0x0001e80000100800 */
[----:B------:R1:W-:Y:S01]  /*10b20*/  STL [R1+0x62c], R0 ;  /* 0x00062c0001007387 */ /* 0x0003e20000100800 */
[----:B0-----:R-:W-:-:S05]  /*10b30*/  IADD3 R14, P5, R5, R18, RZ ;  /* 0x00000012050e7210 */ /* 0x001fca0007fbe0ff */
[----:B------:R0:W-:Y:S01]  /*10b40*/  STL [R1+0x638], R14 ;  /* 0x0006380e01007387 */ /* 0x0001e20000100800 */
[----:B-1----:R-:W-:-:S03]  /*10b50*/  IADD3 R0, P4, R5, R11, RZ ;  /* 0x0000000b05007210 */ /* 0x002fc60007f9e0ff */
[----:B0-----:R-:W5:Y:S04]  /*10b60*/  LDL.LU R14, [R1+0x2dc] ;  /* 0x0002dc00010e7983 */ /* 0x001f680000300800 */
[----:B------:R0:W-:Y:S04]  /*10b70*/  STL [R1+0x630], R10 ;  /* 0x0006300a01007387 */ /* 0x0001e80000100800 */
[----:B------:R1:W-:Y:S01]  /*10b80*/  STL [R1+0x624], R0 ;  /* 0x0006240001007387 */ /* 0x0003e20000100800 */
[----:B0-----:R-:W-:Y:S01]  /*10b90*/  IMAD.X R10, R7, 0x1, R20, P3 ;  /* 0x00000001070a7824 */ /* 0x001fe200018e0614 */
[----:B------:R-:W-:-:S04]  /*10ba0*/  IADD3 R5, P3, R6, R18, RZ ;  /* 0x0000001206057210 */ /* 0x000fc80007f7e0ff */
[----:B------:R0:W-:Y:S01]  /*10bb0*/  STL [R1+0x61c], R10 ;  /* 0x00061c0a01007387 */ /* 0x0001e20000100800 */
[----:B-1----:R-:W-:Y:S01]  /*10bc0*/  IMAD.X R0, R7, 0x1, R28, P2 ;  /* 0x0000000107007824 */ /* 0x002fe200010e061c */
[----:B------:R-:W-:Y:S02]  /*10bd0*/  IADD3 R6, P2, R6, R11, RZ ;  /* 0x0000000b06067210 */ /* 0x000fe40007f5e0ff */
[----:B0-----:R-:W5:Y:S04]  /*10be0*/  LDL.LU R10, [R1+0x2e0] ;  /* 0x0002e000010a7983 */ /* 0x001f680000300800 */
[----:B------:R0:W-:Y:S04]  /*10bf0*/  STL [R1+0x628], R5 ;  /* 0x0006280501007387 */ /* 0x0001e80000100800 */
[----:B------:R1:W-:Y:S04]  /*10c00*/  STL [R1+0x620], R0 ;  /* 0x0006200001007387 */ /* 0x0003e80000100800 */
[----:B------:R-:W-:Y:S01]  /*10c10*/  STL [R1+0x614], R6 ;  /* 0x0006140601007387 */ /* 0x000fe20000100800 */
[----:B0-----:R-:W-:-:S03]  /*10c20*/  IMAD.X R5, R2, 0x1, R20, P5 ;  /* 0x0000000102057824 */ /* 0x001fc600028e0614 */
[----:B------:R-:W5:Y:S01]  /*10c30*/  LDL.LU R7, [R1+0x2e4] ;  /* 0x0002e40001077983 */ /* 0x000f620000300800 */
[----:B------:R-:W-:Y:S01]  /*10c40*/  IMAD.X R2, R2, 0x1, R28, P4 ;  /* 0x0000000102027824 */ /* 0x000fe200020e061c */
[C---:B-1----:R-:W-:Y:S02]  /*10c50*/  IADD3 R0, P5, R8.reuse, R18, RZ ;  /* 0x0000001208007210 */ /* 0x042fe40007fbe0ff */
[----:B------:R0:W-:Y:S04]  /*10c60*/  STL [R1+0x60c], R5 ;  /* 0x00060c0501007387 */ /* 0x0001e80000100800 */
[----:B------:R-:W-:Y:S04]  /*10c70*/  STL [R1+0x618], R0 ;  /* 0x0006180001007387 */ /* 0x000fe80000100800 */
[----:B------:R1:W-:Y:S01]  /*10c80*/  STL [R1+0x610], R2 ;  /* 0x0006100201007387 */ /* 0x0003e20000100800 */
[----:B0-----:R-:W-:-:S03]  /*10c90*/  IADD3 R5, P4, R8, R11, RZ ;  /* 0x0000000b08057210 */ /* 0x001fc60007f9e0ff */
[----:B-1----:R-:W5:Y:S04]  /*10ca0*/  LDL.LU R2, [R1+0x2e8] ;  /* 0x0002e80001027983 */ /* 0x002f680000300800 */
[----:B------:R0:W-:Y:S01]  /*10cb0*/  STL [R1+0x604], R5 ;  /* 0x0006040501007387 */ /* 0x0001e20000100800 */
[C---:B---3--:R-:W-:Y:S01]  /*10cc0*/  IMAD.X R0, R26.reuse, 0x1, R20, P3 ;  /* 0x000000011a007824 */ /* 0x048fe200018e0614 */
[----:B------:R-:W-:Y:S01]  /*10cd0*/  IADD3 R6, P3, R9, R18, RZ ;  /* 0x0000001209067210 */ /* 0x000fe20007f7e0ff */
[----:B0-----:R-:W-:-:S03]  /*10ce0*/  IMAD.X R5, R26, 0x1, R28, P2 ;  /* 0x000000011a057824 */ /* 0x001fc600010e061c */
[----:B------:R0:W-:Y:S04]  /*10cf0*/  STL [R1+0x5fc], R0 ;  /* 0x0005fc0001007387 */ /* 0x0001e80000100800 */
[----:B------:R2:W-:Y:S04]  /*10d00*/  STL [R1+0x608], R6 ;  /* 0x0006080601007387 */ /* 0x0005e80000100800 */
[----:B------:R-:W3:Y:S01]  /*10d10*/  LDL.LU R26, [R1+0x2ec] ;  /* 0x0002ec00011a7983 */ /* 0x000ee20000300800 */
[----:B0-----:R-:W-:-:S03]  /*10d20*/  IADD3 R0, P2, R9, R11, RZ ;  /* 0x0000000b09007210 */ /* 0x001fc60007f5e0ff */
[----:B------:R0:W-:Y:S04]  /*10d30*/  STL [R1+0x600], R5 ;  /* 0x0006000501007387 */ /* 0x0001e80000100800 */
[----:B------:R1:W-:Y:S01]  /*10d40*/  STL [R1+0x5f4], R0 ;  /* 0x0005f40001007387 */ /* 0x0003e20000100800 */
[C---:B--2---:R-:W-:Y:S01]  /*10d50*/  IMAD.X R6, R29.reuse, 0x1, R20, P5 ;  /* 0x000000011d067824 */ /* 0x044fe200028e0614 */
[----:B0-----:R-:W-:Y:S01]  /*10d60*/  IADD3 R5, P5, R12, R18, RZ ;  /* 0x000000120c057210 */ /* 0x001fe20007fbe0ff */
[----:B-1----:R-:W-:-:S03]  /*10d70*/  IMAD.X R0, R29, 0x1, R28, P4 ;  /* 0x000000011d007824 */ /* 0x002fc600020e061c */
[----:B------:R-:W-:Y:S04]  /*10d80*/  STL [R1+0x5ec], R6 ;  /* 0x0005ec0601007387 */ /* 0x000fe80000100800 */
[----:B------:R-:W2:Y:S04]  /*10d90*/  LDL.LU R29, [R1+0x2f0] ;  /* 0x0002f000011d7983 */ /* 0x000ea80000300800 */
[----:B------:R0:W-:Y:S04]  /*10da0*/  STL [R1+0x5f8], R5 ;  /* 0x0005f80501007387 */ /* 0x0001e80000100800 */
[----:B------:R-:W-:Y:S01]  /*10db0*/  STL [R1+0x5f0], R0 ;  /* 0x0005f00001007387 */ /* 0x000fe20000100800 */
[----:B0-----:R-:W-:-:S05]  /*10dc0*/  IADD3 R5, P4, R12, R11, RZ ;  /* 0x0000000b0c057210 */ /* 0x001fca0007f9e0ff */
[----:B------:R0:W-:Y:S01]  /*10dd0*/  STL [R1+0x5e4], R5 ;  /* 0x0005e40501007387 */ /* 0x0001e20000100800 */
[C---:B------:R-:W-:Y:S02]  /*10de0*/  IMAD.X R6, R4.reuse, 0x1, R20, P3 ;  /* 0x0000000104067824 */ /* 0x040fe400018e0614 */
[----:B0-----:R-:W-:-:S03]  /*10df0*/  IMAD.X R5, R4, 0x1, R28, P2 ;  /* 0x0000000104057824 */ /* 0x001fc600010e061c */
[----:B------:R-:W-:Y:S04]  /*10e00*/  STL [R1+0x5dc], R6 ;  /* 0x0005dc0601007387 */ /* 0x000fe80000100800 */
[----:B------:R-:W2:Y:S01]  /*10e10*/  LDL.LU R4, [R1+0x2f4] ;  /* 0x0002f40001047983 */ /* 0x000ea20000300800 */
[----:B------:R-:W-:-:S05]  /*10e20*/  IADD3 R0, P3, R13, R18, RZ ;  /* 0x000000120d007210 */ /* 0x000fca0007f7e0ff */
[----:B------:R0:W-:Y:S04]  /*10e30*/  STL [R1+0x5e8], R0 ;  /* 0x0005e80001007387 */ /* 0x0001e80000100800 */
[----:B------:R4:W-:Y:S01]  /*10e40*/  STL [R1+0x5e0], R5 ;  /* 0x0005e00501007387 */ /* 0x0009e20000100800 */
[----:B0-----:R-:W-:-:S05]  /*10e50*/  IADD3 R0, P2, R13, R11, RZ ;  /* 0x0000000b0d007210 */ /* 0x001fca0007f5e0ff */
[----:B------:R0:W-:Y:S01]  /*10e60*/  STL [R1+0x5d4], R0 ;  /* 0x0005d40001007387 */ /* 0x0001e20000100800 */
[----:B----4-:R-:W-:Y:S01]  /*10e70*/  IMAD.X R5, R17, 0x1, R20, P5 ;  /* 0x0000000111057824 */ /* 0x010fe200028e0614 */
[----:B------:R-:W-:Y:S01]  /*10e80*/  IADD3 R6, P5, R15, R18, RZ ;  /* 0x000000120f067210 */ /* 0x000fe20007fbe0ff */
[----:B0-----:R-:W-:-:S03]  /*10e90*/  IMAD.X R0, R17, 0x1, R28, P4 ;  /* 0x0000000111007824 */ /* 0x001fc600020e061c */
[----:B------:R0:W-:Y:S04]  /*10ea0*/  STL [R1+0x5cc], R5 ;  /* 0x0005cc0501007387 */ /* 0x0001e80000100800 */
[----:B------:R5:W-:Y:S04]  /*10eb0*/  STL [R1+0x5d8], R6 ;  /* 0x0005d80601007387 */ /* 0x000be80000100800 */
[----:B------:R1:W-:Y:S01]  /*10ec0*/  STL [R1+0x5d0], R0 ;  /* 0x0005d00001007387 */ /* 0x0003e20000100800 */
[----:B0-----:R-:W-:-:S05]  /*10ed0*/  IADD3 R5, P4, R15, R11, RZ ;  /* 0x0000000b0f057210 */ /* 0x001fca0007f9e0ff */
[----:B------:R0:W-:Y:S01]  /*10ee0*/  STL [R1+0x5c4], R5 ;  /* 0x0005c40501007387 */ /* 0x0001e20000100800 */
[----:B-----5:R-:W-:Y:S01]  /*10ef0*/  IMAD.X R6, R14, 0x1, R20, P3 ;  /* 0x000000010e067824 */ /* 0x020fe200018e0614 */
[----:B-1----:R-:W-:Y:S01]  /*10f00*/  IADD3 R0, P3, R16, R18, RZ ;  /* 0x0000001210007210 */ /* 0x002fe20007f7e0ff */
[----:B0-----:R-:W-:-:S03]  /*10f10*/  IMAD.X R5, R14, 0x1, R28, P2 ;  /* 0x000000010e057824 */ /* 0x001fc600010e061c */
[----:B------:R0:W-:Y:S04]  /*10f20*/  STL [R1+0x5bc], R6 ;  /* 0x0005bc0601007387 */ /* 0x0001e80000100800 */
[----:B------:R1:W-:Y:S01]  /*10f30*/  STL [R1+0x5c8], R0 ;  /* 0x0005c80001007387 */ /* 0x0003e20000100800 */
[----:B0-----:R-:W-:-:S03]  /*10f40*/  IADD3 R6, P2, R16, R11, RZ ;  /* 0x0000000b10067210 */ /* 0x001fc60007f5e0ff */
[----:B------:R0:W-:Y:S04]  /*10f50*/  STL [R1+0x5c0], R5 ;  /* 0x0005c00501007387 */ /* 0x0001e80000100800 */
[----:B------:R4:W-:Y:S01]  /*10f60*/  STL [R1+0x5b4], R6 ;  /* 0x0005b40601007387 */ /* 0x0009e20000100800 */
[C---:B-1----:R-:W-:Y:S01]  /*10f70*/  IMAD.X R0, R10.reuse, 0x1, R20, P5 ;  /* 0x000000010a007824 */ /* 0x042fe200028e0614 */
[----:B0-----:R-:W-:Y:S01]  /*10f80*/  IADD3 R5, P5, R19, R18, RZ ;  /* 0x0000001213057210 */ /* 0x001fe20007fbe0ff */
[----:B----4-:R-:W-:-:S03]  /*10f90*/  IMAD.X R6, R10, 0x1, R28, P4 ;  /* 0x000000010a067824 */ /* 0x010fc600020e061c */
[----:B------:R0:W-:Y:S04]  /*10fa0*/  STL [R1+0x5ac], R0 ;  /* 0x0005ac0001007387 */ /* 0x0001e80000100800 */
[----:B------:R1:W-:Y:S01]  /*10fb0*/  STL [R1+0x5b8], R5 ;  /* 0x0005b80501007387 */ /* 0x0003e20000100800 */
[----:B0-----:R-:W-:-:S03]  /*10fc0*/  IADD3 R0, P4, R19, R11, RZ ;  /* 0x0000000b13007210 */ /* 0x001fc60007f9e0ff */
[----:B------:R0:W-:Y:S01]  /*10fd0*/  STL [R1+0x5b0], R6 ;  /* 0x0005b00601007387 */ /* 0x0001e20000100800 */
[----:B-1----:R-:W-:-:S03]  /*10fe0*/  IMAD.X R5, R7, 0x1, R20, P3 ;  /* 0x0000000107057824 */ /* 0x002fc600018e0614 */
[----:B------:R1:W-:Y:S01]  /*10ff0*/  STL [R1+0x5a4], R0 ;  /* 0x0005a40001007387 */ /* 0x0003e20000100800 */
[----:B0-----:R-:W-:-:S03]  /*11000*/  IADD3 R6, P3, R21, R18, RZ ;  /* 0x0000001215067210 */ /* 0x001fc60007f7e0ff */
[----:B------:R0:W-:Y:S01]  /*11010*/  STL [R1+0x59c], R5 ;  /* 0x00059c0501007387 */ /* 0x0001e20000100800 */
[----:B-1----:R-:W-:-:S03]  /*11020*/  IMAD.X R0, R7, 0x1, R28, P2 ;  /* 0x0000000107007824 */ /* 0x002fc600010e061c */
[----:B------:R1:W-:Y:S04]  /*11030*/  STL [R1+0x5a8], R6 ;  /* 0x0005a80601007387 */ /* 0x0003e80000100800 */
[----:B------:R4:W-:Y:S01]  /*11040*/  STL [R1+0x5a0], R0 ;  /* 0x0005a00001007387 */ /* 0x0009e20000100800 */
[----:B0-----:R-:W-:Y:S01]  /*11050*/  IADD3 R5, P2, R21, R11, RZ ;  /* 0x0000000b15057210 */ /* 0x001fe20007f5e0ff */
[----:B-1----:R-:W-:-:S04]  /*11060*/  IMAD.X R6, R2, 0x1, R20, P5 ;  /* 0x0000000102067824 */ /* 0x002fc800028e0614 */
[----:B------:R0:W-:Y:S01]  /*11070*/  STL [R1+0x594], R5 ;  /* 0x0005940501007387 */ /* 0x0001e20000100800 */
[----:B----4-:R-:W-:-:S03]  /*11080*/  IADD3 R0, P5, R23, R18, RZ ;  /* 0x0000001217007210 */ /* 0x010fc60007fbe0ff */
[----:B------:R-:W-:Y:S04]  /*11090*/  STL [R1+0x58c], R6 ;  /* 0x00058c0601007387 */ /* 0x000fe80000100800 */
[----:B------:R3:W-:Y:S01]  /*110a0*/  STL [R1+0x598], R0 ;  /* 0x0005980001007387 */ /* 0x0007e20000100800 */
[----:B0-----:R-:W-:Y:S01]  /*110b0*/  IMAD.X R5, R2, 0x1, R28, P4 ;  /* 0x0000000102057824 */ /* 0x001fe200020e061c */
[----:B------:R-:W-:-:S04]  /*110c0*/  IADD3 R2, P4, R23, R11, RZ ;  /* 0x0000000b17027210 */ /* 0x000fc80007f9e0ff */
[----:B------:R0:W-:Y:S04]  /*110d0*/  STL [R1+0x590], R5 ;  /* 0x0005900501007387 */ /* 0x0001e80000100800 */
[----:B------:R1:W-:Y:S01]  /*110e0*/  STL [R1+0x584], R2 ;  /* 0x0005840201007387 */ /* 0x0003e20000100800 */
[----:B---3--:R-:W-:Y:S01]  /*110f0*/  IMAD.X R0, R26, 0x1, R20, P3 ;  /* 0x000000011a007824 */ /* 0x008fe200018e0614 */
[----:B0-----:R-:W-:Y:S01]  /*11100*/  IADD3 R5, P3, R24, R18, RZ ;  /* 0x0000001218057210 */ /* 0x001fe20007f7e0ff */
[----:B-1----:R-:W-:-:S03]  /*11110*/  IMAD.X R2, R26, 0x1, R28, P2 ;  /* 0x000000011a027824 */ /* 0x002fc600010e061c */
[----:B------:R0:W-:Y:S04]  /*11120*/  STL [R1+0x57c], R0 ;  /* 0x00057c0001007387 */ /* 0x0001e80000100800 */
[----:B------:R2:W-:Y:S01]  /*11130*/  STL [R1+0x588], R5 ;  /* 0x0005880501007387 */ /* 0x0005e20000100800 */
[----:B0-----:R-:W-:-:S03]  /*11140*/  IADD3 R0, P2, R24, R11, RZ ;  /* 0x0000000b18007210 */ /* 0x001fc60007f5e0ff */
[----:B------:R0:W-:Y:S04]  /*11150*/  STL [R1+0x580], R2 ;  /* 0x0005800201007387 */ /* 0x0001e80000100800 */
[----:B------:R1:W-:Y:S01]  /*11160*/  STL [R1+0x574], R0 ;  /* 0x0005740001007387 */ /* 0x0003e20000100800 */
[----:B--2---:R-:W-:Y:S01]  /*11170*/  IMAD.X R5, R29, 0x1, R20, P5 ;  /* 0x000000011d057824 */ /* 0x004fe200028e0614 */
[----:B0-----:R-:W-:Y:S01]  /*11180*/  IADD3 R2, P5, R3, R18, RZ ;  /* 0x0000001203027210 */ /* 0x001fe20007fbe0ff */
[----:B-1----:R-:W-:-:S03]  /*11190*/  IMAD.X R0, R29, 0x1, R28, P4 ;  /* 0x000000011d007824 */ /* 0x002fc600020e061c */
[----:B------:R-:W-:Y:S01]  /*111a0*/  STL [R1+0x56c], R5 ;  /* 0x00056c0501007387 */ /* 0x000fe20000100800 */
[----:B------:R-:W-:-:S03]  /*111b0*/  SHF.R.S32.HI R29, RZ, 0x1f, R3 ;  /* 0x0000001fff1d7819 */ /* 0x000fc60000011403 */
[----:B------:R0:W-:Y:S04]  /*111c0*/  STL [R1+0x578], R2 ;  /* 0x0005780201007387 */ /* 0x0001e80000100800 */
[----:B------:R1:W-:Y:S01]  /*111d0*/  STL [R1+0x570], R0 ;  /* 0x0005700001007387 */ /* 0x0003e20000100800 */
[----:B0-----:R-:W-:-:S05]  /*111e0*/  IADD3 R2, P4, R3, R11, RZ ;  /* 0x0000000b03027210 */ /* 0x001fca0007f9e0ff */
[----:B------:R0:W-:Y:S01]  /*111f0*/  STL [R1+0x568], R2 ;  /* 0x0005680201007387 */ /* 0x0001e20000100800 */
[C---:B-1----:R-:W-:Y:S02]  /*11200*/  IMAD.X R0, R4.reuse, 0x1, R20, P3 ;  /* 0x0000000104007824 */ /* 0x042fe400018e0614 */
[----:B------:R-:W-:Y:S02]  /*11210*/  IMAD.X R3, R4, 0x1, R28, P2 ;  /* 0x0000000104037824 */ /* 0x000fe400010e061c */
[C---:B0-----:R-:W-:Y:S01]  /*11220*/  IMAD.X R2, R29.reuse, 0x1, R20, P5 ;  /* 0x000000011d027824 */ /* 0x041fe200028e0614 */
[----:B------:R0:W-:Y:S04]  /*11230*/  STL [R1+0x558], R0 ;  /* 0x0005580001007387 */ /* 0x0001e80000100800 */
[----:B------:R1:W-:Y:S01]  /*11240*/  STL [R1+0x55c], R3 ;  /* 0x00055c0301007387 */ /* 0x0003e20000100800 */
[----:B0-----:R-:W-:-:S03]  /*11250*/  IMAD.X R0, R29, 0x1, R28, P4 ;  /* 0x000000011d007824 */ /* 0x001fc600020e061c */
[----:B------:R1:W-:Y:S04]  /*11260*/  STL [R1+0x560], R2 ;  /* 0x0005600201007387 */ /* 0x0003e80000100800 */
[----:B------:R1:W-:Y:S04]  /*11270*/  STL [R1+0x50c], RZ ;  /* 0x00050cff01007387 */ /* 0x0003e80000100800 */
[----:B------:R1:W-:Y:S04]  /*11280*/  STL [R1+0x564], R0 ;  /* 0x0005640001007387 */ /* 0x0003e80000100800 */
[----:B------:R1:W-:Y:S04]  /*11290*/  STL [R1+0x450], RZ ;  /* 0x000450ff01007387 */ /* 0x0003e80000100800 */
        /* <DEDUP_REMOVED lines=58> */
[----:B------:R1:W-:Y:S01]  /*11640*/  STL [R1+0x4dc], RZ ;  /* 0x0004dcff01007387 */ /* 0x0003e20000100800 */
[----:B------:R-:W-:Y:S01]  /*11650*/  UMOV UR4, URZ ;  /* 0x0000003f00047c82 */ /* 0x000fe20008000000 */
[----:B------:R-:W-:Y:S01]  /*11660*/  UMOV UR5, URZ ;  /* 0x0000003f00057c82 */ /* 0x000fe20008000000 */
[----:B------:R-:W-:-:S05]  /*11670*/  UMOV UR6, URZ ;  /* 0x0000003f00067c82 */ /* 0x000fca0008000000 */
.L_x_9:
[----:B-1----:R-:W2:Y:S04]  /*11680*/  LDL R3, [R1+0x2c0] ;  /* 0x0002c00001037983 */ /* 0x002ea80000100800 */
[----:B0-----:R-:W3:Y:S04]  /*11690*/  LDL R0, [R1+0x510] ;  /* 0x0005100001007983 */ /* 0x001ee80000100800 */
[----:B------:R-:W4:Y:S04]  /*116a0*/  LDL R27, [R1+0x2c4] ;  /* 0x0002c400011b7983 */ /* 0x000f280000100800 */
[----:B------:R-:W5:Y:S04]  /*116b0*/  LDL R2, [R1+0xc24] ;  /* 0x000c240001027983 */ /* 0x000f680000100800 */
[----:B------:R-:W5:Y:S04]  /*116c0*/  LDL R13, [R1+0x514] ;  /* 0x00051400010d7983 */ /* 0x000f680000100800 */
[----:B------:R-:W5:Y:S04]  /*116d0*/  LDL R14, [R1+0xc00] ;  /* 0x000c0000010e7983 */ /* 0x000f680000100800 */
[----:B------:R-:W5:Y:S04]  /*116e0*/  LDL R15, [R1+0xc14] ;  /* 0x000c1400010f7983 */ /* 0x000f680000100800 */
[----:B------:R-:W5:Y:S01]  /*116f0*/  LDL R12, [R1+0xc18] ;  /* 0x000c1800010c7983 */ /* 0x000f620000100800 */
[----:B------:R-:W-:-:S03]  /*11700*/  USHF.R.S32.HI UR8, URZ, 0x1f, UR4 ;  /* 0x0000001f3f087899 */ /* 0x000fc60008011404 */
[----:B------:R-:W5:Y:S04]  /*11710*/  LDL R11, [R1+0xbfc] ;  /* 0x000bfc00010b7983 */ /* 0x000f680000100800 */
[----:B------:R-:W5:Y:S04]  /*11720*/  LDL R10, [R1+0xc04] ;  /* 0x000c0400010a7983 */ /* 0x000f680000100800 */
[----:B------:R-:W5:Y:S04]  /*11730*/  LDL R9, [R1+0xbf0] ;  /* 0x000bf00001097983 */ /* 0x000f680000100800 */
[----:B------:R-:W5:Y:S04]  /*11740*/  LDL R8, [R1+0xc08] ;  /* 0x000c080001087983 */ /* 0x000f680000100800 */
[----:B------:R-:W5:Y:S01]  /*11750*/  LDL R16, [R1+0xbf4] ;  /* 0x000bf40001107983 */ /* 0x000f620000100800 */
[----:B--2---:R-:W-:-:S04]  /*11760*/  IADD3 R4, P2, R3, UR4, RZ ;  /* 0x0000000403047c10 */ /* 0x004fc8000ff5e0ff */
[----:B---3--:R-:W-:Y:S02]  /*11770*/  IADD3.X R5, R0, UR8, RZ, P2, !PT ;  /* 0x0000000800057c10 */ /* 0x008fe400097fe4ff */
[----:B------:R-:W2:Y:S01]  /*11780*/  LDL R0, [R1+0xbec] ;  /* 0x000bec0001007983 */ /* 0x000ea20000100800 */
[----:B----4-:R-:W-:-:S03]  /*11790*/  IADD3 R6, P3, R27, UR4, RZ ;  /* 0x000000041b067c10 */ /* 0x010fc6000ff7e0ff */
[----:B------:R0:W3:Y:S01]  /*117a0*/  LDG.E.U8 R20, desc[UR10][R4.64] ;  /* 0x0000000a04147981 */ /* 0x0000e2000c1e1100 */
[----:B-----5:R-:W-:Y:S02]  /*117b0*/  IADD3 R2, P2, R2, UR4, RZ ;  /* 0x0000000402027c10 */ /* 0x020fe4000ff5e0ff */
[----:B------:R-:W-:Y:S02]  /*117c0*/  IADD3.X R7, R13, UR8, RZ, P3, !PT ;  /* 0x000000080d077c10 */ /* 0x000fe40009ffe4ff */
[----:B------:R-:W4:Y:S01]  /*117d0*/  LDL R13, [R1+0xbe0] ;  /* 0x000be000010d7983 */ /* 0x000f220000100800 */
[----:B------:R-:W-:-:S03]  /*117e0*/  IADD3.X R3, R14, UR8, RZ, P2, !PT ;  /* 0x000000080e037c10 */ /* 0x000fc600097fe4ff */
[----:B------:R-:W5:Y:S01]  /*117f0*/  LDL R14, [R1+0xbdc] ;  /* 0x000bdc00010e7983 */ /* 0x000f620000100800 */
[----:B0-----:R-:W-:-:S03]  /*11800*/  IADD3 R4, P3, R15, UR4, RZ ;  /* 0x000000040f047c10 */ /* 0x001fc6000ff7e0ff */
[----:B------:R0:W3:Y:S04]  /*11810*/  LDG.E.U8 R19, desc[UR10][R6.64] ;  /* 0x0000000a06137981 */ /* 0x0000e8000c1e1100 */
[----:B------:R-:W3:Y:S04]  /*11820*/  LDL R15, [R1+0xbf8] ;  /* 0x000bf800010f7983 */ /* 0x000ee80000100800 */
[----:B------:R1:W3:Y:S01]  /*11830*/  LDG.E.U8 R18, desc[UR10][R2.64] ;  /* 0x0000000a02127981 */ /* 0x0002e2000c1e1100 */
[----:B0-----:R-:W-:-:S03]  /*11840*/  IADD3 R6, P2, R12, UR4, RZ ;  /* 0x000000040c067c10 */ /* 0x001fc6000ff5e0ff */
[----:B------:R-:W3:Y:S01]  /*11850*/  LDL R12, [R1+0xbe4] ;  /* 0x000be400010c7983 */ /* 0x000ee20000100800 */
[----:B------:R-:W-:-:S03]  /*11860*/  IADD3.X R5, R11, UR8, RZ, P3, !PT ;  /* 0x000000080b057c10 */ /* 0x000fc60009ffe4ff */
[----:B------:R-:W3:Y:S01]  /*11870*/  LDL R11, [R1+0xbd0] ;  /* 0x000bd000010b7983 */ /* 0x000ee20000100800 */
[----:B------:R-:W-:Y:S02]  /*11880*/  IADD3.X R7, R9, UR8, RZ, P2, !PT ;  /* 0x0000000809077c10 */ /* 0x000fe400097fe4ff */
[----:B-1----:R-:W-:Y:S01]  /*11890*/  IADD3 R2, P3, R10, UR4, RZ ;  /* 0x000000040a027c10 */ /* 0x002fe2000ff7e0ff */
[----:B------:R-:W3:Y:S04]  /*118a0*/  LDL R9, [R1+0xbcc] ;  /* 0x000bcc0001097983 */ /* 0x000ee80000100800 */
[----:B------:R-:W3:Y:S04]  /*118b0*/  LDL R10, [R1+0xbe8] ;  /* 0x000be800010a7983 */ /* 0x000ee80000100800 */
[----:B------:R0:W3:Y:S04]  /*118c0*/  LDG.E.U8 R17, desc[UR10][R4.64] ;  /* 0x0000000a04117981 */ /* 0x0000e8000c1e1100 */
[----:B------:R1:W3:Y:S01]  /*118d0*/  LDG.E.U8 R23, desc[UR10][R6.64] ;  /* 0x0000000a06177981 */ /* 0x0002e2000c1e1100 */
[----:B0-----:R-:W-:-:S03]  /*118e0*/  IADD3 R4, P2, R8, UR4, RZ ;  /* 0x0000000408047c10 */ /* 0x001fc6000ff5e0ff */
[----:B------:R-:W3:Y:S01]  /*118f0*/  LDL R8, [R1+0xbd4] ;  /* 0x000bd40001087983 */ /* 0x000ee20000100800 */
[----:B--2---:R-:W-:-:S03]  /*11900*/  IADD3.X R3, R0, UR8, RZ, P3, !PT ;  /* 0x0000000800037c10 */ /* 0x004fc60009ffe4ff */
[----:B------:R-:W2:Y:S01]  /*11910*/  LDL R0, [R1+0xbc0] ;  /* 0x000bc00001007983 */ /* 0x000ea20000100800 */
[----:B-1----:R-:W-:-:S03]  /*11920*/  IADD3 R6, P3, R16, UR4, RZ ;  /* 0x0000000410067c10 */ /* 0x002fc6000ff7e0ff */
[----:B------:R-:W2:Y:S04]  /*11930*/  LDL R16, [R1+0xbd8] ;  /* 0x000bd80001107983 */ /* 0x000ea80000100800 */
[----:B------:R0:W2:Y:S01]  /*11940*/  LDG.E.U8 R22, desc[UR10][R2.64] ;  /* 0x0000000a02167981 */ /* 0x0000a2000c1e1100 */
[----:B----4-:R-:W-:-:S03]  /*11950*/  IADD3.X R5, R13, UR8, RZ, P2, !PT ;  /* 0x000000080d057c10 */ /* 0x010fc600097fe4ff */
[----:B------:R-:W4:Y:S01]  /*11960*/  LDL R13, [R1+0xbbc] ;  /* 0x000bbc00010d7983 */ /* 0x000f220000100800 */
[----:B-----5:R-:W-:-:S03]  /*11970*/  IADD3.X R7, R14, UR8, RZ, P3, !PT ;  /* 0x000000080e077c10 */ /* 0x020fc60009ffe4ff */
[----:B---3--:R1:W-:Y:S04]  /*11980*/  STL [R1+0x380], R20 ;  /* 0x0003801401007387 */ /* 0x0083e80000100800 */
[----:B------:R-:W3:Y:S01]  /*11990*/  LDL R14, [R1+0xbb0] ;  /* 0x000bb000010e7983 */ /* 0x000ee20000100800 */
[----:B0-----:R-:W-:-:S03]  /*119a0*/  IADD3 R2, P2, R15, UR4, RZ ;  /* 0x000000040f027c10 */ /* 0x001fc6000ff5e0ff */
[----:B------:R0:W5:Y:S04]  /*119b0*/  LDG.E.U8 R21, desc[UR10][R4.64] ;  /* 0x0000000a04157981 */ /* 0x000168000c1e1100 */
[----:B------:R-:W5:Y:S04]  /*119c0*/  LDL R15, [R1+0xbc4] ;  /* 0x000bc400010f7983 */ /* 0x000f680000100800 */
[----:B------:R1:W-:Y:S01]  /*119d0*/  STL [R1+0x374], R19 ;  /* 0x0003741301007387 */ /* 0x0003e20000100800 */
[----:B0-----:R-:W-:-:S03]  /*119e0*/  IADD3 R4, P3, R12, UR4, RZ ;  /* 0x000000040c047c10 */ /* 0x001fc6000ff7e0ff */
[----:B------:R-:W5:Y:S01]  /*119f0*/  LDL R12, [R1+0xbc8] ;  /* 0x000bc800010c7983 */ /* 0x000f620000100800 */
[----:B------:R-:W-:-:S03]  /*11a00*/  IADD3.X R3, R11, UR8, RZ, P2, !PT ;  /* 0x000000080b037c10 */ /* 0x000fc600097fe4ff */
[----:B------:R-:W5:Y:S01]  /*11a10*/  LDL R11, [R1+0xbac] ;  /* 0x000bac00010b7983 */ /* 0x000f620000100800 */
[----:B------:R-:W-:-:S03]  /*11a20*/  IADD3.X R5, R9, UR8, RZ, P3, !PT ;  /* 0x0000000809057c10 */ /* 0x000fc60009ffe4ff */
[----:B-1----:R0:W5:Y:S04]  /*11a30*/  LDG.E.U8 R20, desc[UR10][R6.64] ;  /* 0x0000000a06147981 */ /* 0x002168000c1e1100 */
[----:B------:R1:W-:Y:S04]  /*11a40*/  STL [R1+0x394], R18 ;  /* 0x0003941201007387 */ /* 0x0003e80000100800 */
[----:B------:R-:W5:Y:S01]  /*11a50*/  LDL R9, [R1+0xba0] ;  /* 0x000ba00001097983 */ /* 0x000f620000100800 */
[----:B0-----:R-:W-:-:S03]  /*11a60*/  IADD3 R6, P2, R10, UR4, RZ ;  /* 0x000000040a067c10 */ /* 0x001fc6000ff5e0ff */
[----:B------:R-:W5:Y:S04]  /*11a70*/  LDL R10, [R1+0xbb4] ;  /* 0x000bb400010a7983 */ /* 0x000f680000100800 */
[----:B------:R0:W5:Y:S04]  /*11a80*/  LDG.E.U8 R19, desc[UR10][R2.64] ;  /* 0x0000000a02137981 */ /* 0x000168000c1e1100 */
[----:B------:R3:W-:Y:S04]  /*11a90*/  STL [R1+0x390], R17 ;  /* 0x0003901101007387 */ /* 0x0007e80000100800 */
[----:B-1----:R1:W5:Y:S01]  /*11aa0*/  LDG.E.U8 R18, desc[UR10][R4.64] ;  /* 0x0000000a04127981 */ /* 0x002362000c1e1100 */
[----:B0-----:R-:W-:-:S03]  /*11ab0*/  IADD3 R2, P3, R8, UR4, RZ ;  /* 0x0000000408027c10 */ /* 0x001fc6000ff7e0ff */
[----:B------:R-:W5:Y:S01]  /*11ac0*/  LDL R8, [R1+0xbb8] ;  /* 0x000bb80001087983 */ /* 0x000f620000100800 */
[----:B--2---:R-:W-:-:S03]  /*11ad0*/  IADD3.X R7, R0, UR8, RZ, P2, !PT ;  /* 0x0000000800077c10 */ /* 0x004fc600097fe4ff */
[----:B------:R-:W2:Y:S01]  /*11ae0*/  LDL R0, [R1+0xb9c] ;  /* 0x000b9c0001007983 */ /* 0x000ea20000100800 */
[----:B-1----:R-:W-:-:S03]  /*11af0*/  IADD3 R4, P2, R16, UR4, RZ ;  /* 0x0000000410047c10 */ /* 0x002fc6000ff5e0ff */
[----:B------:R0:W-:Y:S04]  /*11b00*/  STL [R1+0x38c], R23 ;  /* 0x00038c1701007387 */ /* 0x0001e80000100800 */
[----:B------:R-:W2:Y:S01]  /*11b10*/  LDL R16, [R1+0xba4] ;  /* 0x000ba40001107983 */ /* 0x000ea20000100800 */
[----:B----4-:R-:W-:-:S03]  /*11b20*/  IADD3.X R3, R13, UR8, RZ, P3, !PT ;  /* 0x000000080d037c10 */ /* 0x010fc60009ffe4ff */
[----:B------:R-:W4:Y:S04]  /*11b30*/  LDL R13, [R1+0xb90] ;  /* 0x000b9000010d7983 */ /* 0x000f280000100800 */
[----:B------:R1:W-:Y:S01]  /*11b40*/  STL [R1+0x388], R22 ;  /* 0x0003881601007387 */ /* 0x0003e20000100800 */
[----:B---3--:R-:W-:-:S03]  /*11b50*/  IADD3.X R5, R14, UR8, RZ, P2, !PT ;  /* 0x000000080e057c10 */ /* 0x008fc600097fe4ff */
[----:B------:R5:W3:Y:S04]  /*11b60*/  LDG.E.U8 R17, desc[UR10][R6.64] ;  /* 0x0000000a06117981 */ /* 0x000ae8000c1e1100 */
[----:B------:R-:W3:Y:S04]  /*11b70*/  LDL R14, [R1+0xb8c] ;  /* 0x000b8c00010e7983 */ /* 0x000ee80000100800 */
[----:B0-----:R0:W3:Y:S01]  /*11b80*/  LDG.E.U8 R23, desc[UR10][R2.64] ;  /* 0x0000000a02177981 */ /* 0x0010e2000c1e1100 */
[----:B-----5:R-:W-:-:S03]  /*11b90*/  IADD3 R6, P3, R15, UR4, RZ ;  /* 0x000000040f067c10 */ /* 0x020fc6000ff7e0ff */
[----:B------:R-:W5:Y:S04]  /*11ba0*/  LDL R15, [R1+0xba8] ;  /* 0x000ba800010f7983 */ /* 0x000f680000100800 */
[----:B------:R1:W-:Y:S01]  /*11bb0*/  STL [R1+0x384], R21 ;  /* 0x0003841501007387 */ /* 0x0003e20000100800 */
[----:B0-----:R-:W-:-:S03]  /*11bc0*/  IADD3 R2, P2, R12, UR4, RZ ;  /* 0x000000040c027c10 */ /* 0x001fc6000ff5e0ff */
[----:B------:R-:W5:Y:S01]  /*11bd0*/  LDL R12, [R1+0xb94] ;  /* 0x000b9400010c7983 */ /* 0x000f620000100800 */
[----:B------:R-:W-:-:S03]  /*11be0*/  IADD3.X R7, R11, UR8, RZ, P3, !PT ;  /* 0x000000080b077c10 */ /* 0x000fc60009ffe4ff */
[----:B------:R-:W5:Y:S04]  /*11bf0*/  LDL R11, [R1+0xb80] ;  /* 0x000b8000010b7983 */ /* 0x000f680000100800 */
[----:B-1----:R0:W5:Y:S01]  /*11c00*/  LDG.E.U8 R22, desc[UR10][R4.64] ;  /* 0x0000000a04167981 */ /* 0x002162000c1e1100 */
[----:B------:R-:W-:-:S03]  /*11c10*/  IADD3.X R3, R9, UR8, RZ, P2, !PT ;  /* 0x0000000809037c10 */ /* 0x000fc600097fe4ff */
        /* <DEDUP_REMOVED lines=10> */
[----:B------:R-:W2:Y:S04]  /*11cc0*/  LDL R0, [R1+0xb70] ;  /* 0x000b700001007983 */ /* 0x000ea80000100800 */
[----:B------:R0:W-:Y:S01]  /*11cd0*/  STL [R1+0x370], R18 ;  /* 0x0003701201007387 */ /* 0x0001e20000100800 */
[----:B-1----:R-:W-:-:S03]  /*11ce0*/  IADD3 R2, P3, R16, UR4, RZ ;  /* 0x0000000410027c10 */ /* 0x002fc6000ff7e0ff */
[----:B------:R-:W2:Y:S01]  /*11cf0*/  LDL R16, [R1+0xb88] ;  /* 0x000b880001107983 */ /* 0x000ea20000100800 */
[----:B----4-:R-:W-:-:S03]  /*11d00*/  IADD3.X R7, R13, UR8, RZ, P2, !PT ;  /* 0x000000080d077c10 */ /* 0x010fc600097fe4ff */
[----:B------:R-:W4:Y:S04]  /*11d10*/  LDL R13, [R1+0xb6c] ;  /* 0x000b6c00010d7983 */ /* 0x000f280000100800 */
[----:B------:R5:W4:Y:S04]  /*11d20*/  LDG.E.U8 R19, desc[UR10][R4.64] ;  /* 0x0000000a04137981 */ /* 0x000b28000c1e1100 */
[----:B---3--:R1:W-:Y:S01]  /*11d30*/  STL [R1+0x278], R17 ;  /* 0x0002781101007387 */ /* 0x0083e20000100800 */
[----:B------:R-:W-:-:S03]  /*11d40*/  IADD3.X R3, R14, UR8, RZ, P3, !PT ;  /* 0x000000080e037c10 */ /* 0x000fc60009ffe4ff */
        /* <DEDUP_REMOVED lines=9> */
[----:B-1----:R0:W5:Y:S04]  /*11de0*/  LDG.E.U8 R17, desc[UR10][R2.64] ;  /* 0x0000000a02117981 */ /* 0x002168000c1e1100 */
[----:B------:R1:W-:Y:S01]  /*11df0*/  STL [R1+0x304], R22 ;  /* 0x0003041601007387 */ /* 0x0003e20000100800 */
[----:B------:R-:W-:-:S03]  /*11e00*/  IADD3.X R7, R9, UR8, RZ, P3, !PT ;  /* 0x0000000809077c10 */ /* 0x000fc60009ffe4ff */
        /* <DEDUP_REMOVED lines=15> */
[----:B------:R1:W-:Y:S04]  /*11f00*/  STL [R1+0x340], R19 ;  /* 0x0003401301007387 */ /* 0x0003e80000100800 */
[----:B------:R5:W4:Y:S01]  /*11f10*/  LDG.E.U8 R21, desc[UR10][R2.64] ;  /* 0x0000000a02157981 */ /* 0x000b22000c1e1100 */
[----:B---3--:R-:W-:-:S03]  /*11f20*/  IADD3.X R7, R14, UR8, RZ, P2, !PT ;  /* 0x000000080e077c10 */ /* 0x008fc600097fe4ff */
        /* <DEDUP_REMOVED lines=28> */
[----:B------:R1:W-:Y:S01]  /*120f0*/  STL [R1+0x368], R21 ;  /* 0x0003681501007387 */ /* 0x0003e20000100800 */
        /* <DEDUP_REMOVED lines=542> */
[----:B------:R0:W3:Y:S01]  /*142e0*/  LDG.E.U8 R24, desc[UR10][R2.64] ;  /* 0x0000000a02187981 */ /* 0x0000e2000c1e1100 */
[----:B-----5:R-:W-:-:S03]  /*142f0*/  IADD3 R6, P2, R15, UR4, RZ ;  /* 0x000000040f067c10 */ /* 0x020fc6000ff5e0ff */
[----:B------:R-:W5:Y:S04]  /*14300*/  LDL R15, [R1+0x854] ;  /* 0x00085400010f7983 */ /* 0x000f680000100800 */
[----:B------:R1:W-:Y:S01]  /*14310*/  STL [R1+0x200], R21 ;  /* 0x0002001501007387 */ /* 0x0003e20000100800 */
[----:B0-----:R-:W-:-:S03]  /*14320*/  IADD3 R2, P3, R12, UR4, RZ ;  /* 0x000000040c027c10 */ /* 0x001fc6000ff7e0ff */
[----:B------:R-:W5:Y:S01]  /*14330*/  LDL R12, [R1+0x858] ;  /* 0x00085800010c7983 */ /* 0x000f620000100800 */
[----:B------:R-:W-:-:S03]  /*14340*/  IADD3.X R7, R11, UR8, RZ, P2, !PT ;  /* 0x000000080b077c10 */ /* 0x000fc600097fe4ff */
[----:B------:R-:W5:Y:S04]  /*14350*/  LDL R11, [R1+0x83c] ;  /* 0x00083c00010b7983 */ /* 0x000f680000100800 */
[----:B------:R0:W5:Y:S04]  /*14360*/  LDG.E.U8 R23, desc[UR10][R4.64] ;  /* 0x0000000a04177981 */ /* 0x000168000c1e1100 */
[----:B-1----:R1:W5:Y:S01]  /*14370*/  LDG.E.U8 R22, desc[UR10][R6.64] ;  /* 0x0000000a06167981 */ /* 0x002362000c1e1100 */
[----:B------:R-:W-:Y:S02]  /*14380*/  IADD3.X R3, R9, UR8, RZ, P3, !PT ;  /* 0x0000000809037c10 */ /* 0x000fe40009ffe4ff */
[----:B0-----:R-:W-:-:S03]  /*14390*/  IADD3 R4, P2, R10, UR4, RZ ;  /* 0x000000040a047c10 */ /* 0x001fc6000ff5e0ff */
[----:B------:R0:W5:Y:S04]  /*143a0*/  LDG.E.U8 R21, desc[UR10][R2.64] ;  /* 0x0000000a02157981 */ /* 0x000168000c1e1100 */
[----:B------:R0:W-:Y:S04]  /*143b0*/  STL [R1+0x1fc], R20 ;  /* 0x0001fc1401007387 */ /* 0x0001e80000100800 */
[----:B------:R-:W5:Y:S04]  /*143c0*/  LDL R10, [R1+0x844] ;  /* 0x00084400010a7983 */ /* 0x000f680000100800 */
[----:B------:R-:W5:Y:S01]  /*143d0*/  LDL R9, [R1+0x830] ;  /* 0x0008300001097983 */ /* 0x000f620000100800 */
[----:B-1----:R-:W-:-:S03]  /*143e0*/  IADD3 R6, P3, R8, UR4, RZ ;  /* 0x0000000408067c10 */ /* 0x002fc6000ff7e0ff */
[----:B------:R1:W-:Y:S04]  /*143f0*/  STL [R1+0x1f0], R19 ;  /* 0x0001f01301007387 */ /* 0x0003e80000100800 */
[----:B------:R-:W5:Y:S01]  /*14400*/  LDL R8, [R1+0x848] ;  /* 0x0008480001087983 */ /* 0x000f620000100800 */
[----:B--2---:R-:W-:-:S03]  /*14410*/  IADD3.X R5, R0, UR8, RZ, P2, !PT ;  /* 0x0000000800057c10 */ /* 0x004fc600097fe4ff */
[----:B------:R-:W2:Y:S04]  /*14420*/  LDL R0, [R1+0x82c] ;  /* 0x00082c0001007983 */ /* 0x000ea80000100800 */
[----:B0-----:R-:W2:Y:S01]  /*14430*/  LDG.E.U8 R20, desc[UR10][R4.64] ;  /* 0x0000000a04147981 */ /* 0x001ea2000c1e1100 */
[----:B------:R-:W-:Y:S02]  /*14440*/  IADD3 R2, P2, R16, UR4, RZ ;  /* 0x0000000410027c10 */ /* 0x000fe4000ff5e0ff */
[----:B----4-:R-:W-:-:S05]  /*14450*/  IADD3.X R7, R13, UR8, RZ, P3, !PT ;  /* 0x000000080d077c10 */ /* 0x010fca0009ffe4ff */
[----:B-1----:R5:W4:Y:S01]  /*14460*/  LDG.E.U8 R19, desc[UR10][R6.64] ;  /* 0x0000000a06137981 */ /* 0x002b22000c1e1100 */
[----:B---3--:R-:W-:Y:S02]  /*14470*/  IADD3.X R3, R14, UR8, RZ, P2, !PT ;  /* 0x000000080e037c10 */ /* 0x008fe400097fe4ff */
[----:B-----5:R-:W-:-:S03]  /*14480*/  IADD3 R6, P2, R12, UR4, RZ ;  /* 0x000000040c067c10 */ /* 0x020fc6000ff5e0ff */
[----:B------:R0:W3:Y:S01]  /*14490*/  LDG.E.U8 R12, desc[UR10][R2.64] ;  /* 0x0000000a020c7981 */ /* 0x0000e2000c1e1100 */
[----:B------:R-:W-:-:S04]  /*144a0*/  IADD3 R4, P3, R15, UR4, RZ ;  /* 0x000000040f047c10 */ /* 0x000fc8000ff7e0ff */
[----:B------:R-:W-:Y:S01]  /*144b0*/  IADD3.X R5, R11, UR8, RZ, P3, !PT ;  /* 0x000000080b057c10 */ /* 0x000fe20009ffe4ff */
[----:B------:R1:W-:Y:S04]  /*144c0*/  STL [R1+0x1ec], R18 ;  /* 0x0001ec1201007387 */ /* 0x0003e80000100800 */
[----:B------:R5:W4:Y:S04]  /*144d0*/  LDG.E.U8 R11, desc[UR10][R4.64] ;  /* 0x0000000a040b7981 */ /* 0x000b28000c1e1100 */
[----:B------:R-:W4:Y:S04]  /*144e0*/  LDL R16, [R1+0x834] ;  /* 0x0008340001107983 */ /* 0x000f280000100800 */
[----:B------:R-:W4:Y:S04]  /*144f0*/  LDL R13, [R1+0x820] ;  /* 0x00082000010d7983 */ /* 0x000f280000100800 */
[----:B------:R0:W-:Y:S04]  /*14500*/  STL [R1+0x1e4], R17 ;  /* 0x0001e41101007387 */ /* 0x0001e80000100800 */
[----:B------:R-:W4:Y:S04]  /*14510*/  LDL R15, [R1+0x81c] ;  /* 0x00081c00010f7983 */ /* 0x000f280000100800 */
[----:B-1----:R-:W4:Y:S04]  /*14520*/  LDL R18, [R1+0x838] ;  /* 0x0008380001127983 */ /* 0x002f280000100800 */
[----:B0-----:R-:W4:Y:S01]  /*14530*/  LDL R17, [R1+0x824] ;  /* 0x0008240001117983 */ /* 0x001f220000100800 */
[----:B------:R-:W-:-:S03]  /*14540*/  IADD3 R2, P3, R10, UR4, RZ ;  /* 0x000000040a027c10 */ /* 0x000fc6000ff7e0ff */
[----:B------:R0:W-:Y:S04]  /*14550*/  STL [R1+0x1e0], R24 ;  /* 0x0001e01801007387 */ /* 0x0001e80000100800 */
[----:B------:R-:W4:Y:S04]  /*14560*/  LDL R14, [R1+0x810] ;  /* 0x00081000010e7983 */ /* 0x000f280000100800 */
[----:B---3--:R-:W-:Y:S04]  /*14570*/  STL [R1+0x1834], R12 ;  /* 0x0018340c01007387 */ /* 0x008fe80000100800 */
[----:B------:R1:W-:Y:S04]  /*14580*/  STL [R1+0x1dc], R23 ;  /* 0x0001dc1701007387 */ /* 0x0003e80000100800 */
[----:B------:R-:W3:Y:S01]  /*14590*/  LDL R10, [R1+0x828] ;  /* 0x00082800010a7983 */ /* 0x000ee20000100800 */
[----:B------:R-:W-:-:S03]  /*145a0*/  IADD3.X R7, R9, UR8, RZ, P2, !PT ;  /* 0x0000000809077c10 */ /* 0x000fc600097fe4ff */
[----:B------:R-:W3:Y:S01]  /*145b0*/  LDL R9, [R1+0x80c] ;  /* 0x00080c0001097983 */ /* 0x000ee20000100800 */
[----:B-----5:R-:W-:Y:S02]  /*145c0*/  IADD3 R4, P2, R8, UR4, RZ ;  /* 0x0000000408047c10 */ /* 0x020fe4000ff5e0ff */
[----:B--2---:R-:W-:Y:S01]  /*145d0*/  IADD3.X R3, R0, UR8, RZ, P3, !PT ;  /* 0x0000000800037c10 */ /* 0x004fe20009ffe4ff */
[----:B----4-:R-:W-:Y:S04]  /*145e0*/  STL [R1+0x1838], R11 ;  /* 0x0018380b01007387 */ /* 0x010fe80000100800 */
[----:B------:R2:W-:Y:S01]  /*145f0*/  STL [R1+0x1d8], R22 ;  /* 0x0001d81601007387 */ /* 0x0005e20000100800 */
[----:B------:R-:W-:-:S03]  /*14600*/  IADD3.X R5, R13, UR8, RZ, P2, !PT ;  /* 0x000000080d057c10 */ /* 0x000fc600097fe4ff */
[----:B0-----:R0:W4:Y:S04]  /*14610*/  LDG.E.U8 R24, desc[UR10][R6.64] ;  /* 0x0000000a06187981 */ /* 0x001128000c1e1100 */
[----:B------:R-:W5:Y:S04]  /*14620*/  LDL R8, [R1+0x814] ;  /* 0x0008140001087983 */ /* 0x000f680000100800 */
[----:B------:R-:W4:Y:S01]  /*14630*/  LDL R0, [R1+0x800] ;  /* 0x0008000001007983 */ /* 0x000f220000100800 */
[----:B0-----:R-:W-:-:S03]  /*14640*/  IADD3 R6, P3, R16, UR4, RZ ;  /* 0x0000000410067c10 */ /* 0x001fc6000ff7e0ff */
[----:B------:R0:W-:Y:S01]  /*14650*/  STL [R1+0x1d4], R21 ;  /* 0x0001d41501007387 */ /* 0x0001e20000100800 */
[----:B------:R-:W-:-:S03]  /*14660*/  IADD3.X R7, R15, UR8, RZ, P3, !PT ;  /* 0x000000080f077c10 */ /* 0x000fc60009ffe4ff */
[----:B------:R-:W4:Y:S04]  /*14670*/  LDL R16, [R1+0x818] ;  /* 0x0008180001107983 */ /* 0x000f280000100800 */
[----:B------:R-:W4:Y:S04]  /*14680*/  LDL R13, [R1+0x7fc] ;  /* 0x0007fc00010d7983 */ /* 0x000f280000100800 */
[----:B------:R0:W-:Y:S04]  /*14690*/  STL [R1+0x1d0], R20 ;  /* 0x0001d01401007387 */ /* 0x0001e80000100800 */
[----:B-1----:R1:W4:Y:S04]  /*146a0*/  LDG.E.U8 R23, desc[UR10][R2.64] ;  /* 0x0000000a02177981 */ /* 0x002328000c1e1100 */
[----:B------:R-:W4:Y:S04]  /*146b0*/  LDL R15, [R1+0x804] ;  /* 0x00080400010f7983 */ /* 0x000f280000100800 */
[----:B------:R-:W4:Y:S01]  /*146c0*/  LDL R12, [R1+0x7f0] ;  /* 0x0007f000010c7983 */ /* 0x000f220000100800 */
[----:B-1----:R-:W-:-:S03]  /*146d0*/  IADD3 R2, P2, R18, UR4, RZ ;  /* 0x0000000412027c10 */ /* 0x002fc6000ff5e0ff */
[----:B------:R1:W-:Y:S01]  /*146e0*/  STL [R1+0x1cc], R19 ;  /* 0x0001cc1301007387 */ /* 0x0003e20000100800 */
[----:B------:R-:W-:-:S03]  /*146f0*/  IADD3.X R3, R14, UR8, RZ, P2, !PT ;  /* 0x000000080e037c10 */ /* 0x000fc600097fe4ff */
[----:B--2---:R-:W2:Y:S04]  /*14700*/  LDG.E.U8 R22, desc[UR10][R4.64] ;  /* 0x0000000a04167981 */ /* 0x004ea8000c1e1100 */
[----:B------:R-:W2:Y:S04]  /*14710*/  LDL R11, [R1+0x7ec] ;  /* 0x0007ec00010b7983 */ /* 0x000ea80000100800 */
[----:B0-----:R3:W2:Y:S04]  /*14720*/  LDG.E.U8 R21, desc[UR10][R6.64] ;  /* 0x0000000a06157981 */ /* 0x0016a8000c1e1100 */
[----:B------:R-:W2:Y:S04]  /*14730*/  LDL R14, [R1+0x808] ;  /* 0x00080800010e7983 */ /* 0x000ea80000100800 */
[----:B------:R5:W2:Y:S01]  /*14740*/  LDG.E.U8 R20, desc[UR10][R2.64] ;  /* 0x0000000a02147981 */ /* 0x000aa2000c1e1100 */
[----:B---3--:R-:W-:-:S03]  /*14750*/  IADD3 R6, P2, R10, UR4, RZ ;  /* 0x000000040a067c10 */ /* 0x008fc6000ff5e0ff */
[----:B------:R-:W3:Y:S01]  /*14760*/  LDL R10, [R1+0x7f4] ;  /* 0x0007f400010a7983 */ /* 0x000ee20000100800 */
[----:B------:R-:W-:-:S04]  /*14770*/  IADD3 R4, P3, R17, UR4, RZ ;  /* 0x0000000411047c10 */ /* 0x000fc8000ff7e0ff */
[----:B------:R-:W-:Y:S02]  /*14780*/  IADD3.X R5, R9, UR8, RZ, P3, !PT ;  /* 0x0000000809057c10 */ /* 0x000fe40009ffe4ff */
[----:B------:R-:W3:Y:S04]  /*14790*/  LDL R9, [R1+0x7e0] ;  /* 0x0007e00001097983 */ /* 0x000ee80000100800 */
[----:B-1----:R0:W3:Y:S01]  /*147a0*/  LDG.E.U8 R19, desc[UR10][R4.64] ;  /* 0x0000000a04137981 */ /* 0x0020e2000c1e1100 */
[----:B-----5:R-:W-:-:S03]  /*147b0*/  IADD3 R2, P3, R8, UR4, RZ ;  /* 0x0000000408027c10 */ /* 0x020fc6000ff7e0ff */
[----:B------:R-:W5:Y:S01]  /*147c0*/  LDL R8, [R1+0x7f8] ;  /* 0x0007f80001087983 */ /* 0x000f620000100800 */
[----:B----4-:R-:W-:-:S03]  /*147d0*/  IADD3.X R7, R0, UR8, RZ, P2, !PT ;  /* 0x0000000800077c10 */ /* 0x010fc600097fe4ff */
[----:B------:R-:W4:Y:S04]  /*147e0*/  LDL R0, [R1+0x7dc] ;  /* 0x0007dc0001007983 */ /* 0x000f280000100800 */
[----:B------:R1:W-:Y:S01]  /*147f0*/  STL [R1+0x1b4], R24 ;  /* 0x0001b41801007387 */ /* 0x0003e20000100800 */
[----:B0-----:R-:W-:-:S03]  /*14800*/  IADD3 R4, P2, R16, UR4, RZ ;  /* 0x0000000410047c10 */ /* 0x001fc6000ff5e0ff */
[----:B------:R0:W4:Y:S01]  /*14810*/  LDG.E.U8 R18, desc[UR10][R6.64] ;  /* 0x0000000a06127981 */ /* 0x000122000c1e1100 */
[----:B------:R-:W-:-:S03]  /*14820*/  IADD3.X R3, R13, UR8, RZ, P3, !PT ;  /* 0x000000080d037c10 */ /* 0x000fc60009ffe4ff */
[----:B------:R-:W4:Y:S04]  /*14830*/  LDL R16, [R1+0x7e4] ;  /* 0x0007e40001107983 */ /* 0x000f280000100800 */
[----:B------:R-:W4:Y:S04]  /*14840*/  LDL R13, [R1+0x7d0] ;  /* 0x0007d000010d7983 */ /* 0x000f280000100800 */
[----:B------:R1:W-:Y:S01]  /*14850*/  STL [R1+0x1a8], R23 ;  /* 0x0001a81701007387 */ /* 0x0003e20000100800 */
[----:B0-----:R-:W-:-:S03]  /*14860*/  IADD3 R6, P3, R15, UR4, RZ ;  /* 0x000000040f067c10 */ /* 0x001fc6000ff7e0ff */
[----:B------:R-:W4:Y:S01]  /*14870*/  LDL R15, [R1+0x7e8] ;  /* 0x0007e800010f7983 */ /* 0x000f220000100800 */
[----:B------:R-:W-:-:S03]  /*14880*/  IADD3.X R5, R12, UR8, RZ, P2, !PT ;  /* 0x000000080c057c10 */ /* 0x000fc600097fe4ff */
[----:B------:R-:W4:Y:S04]  /*14890*/  LDL R12, [R1+0x7cc] ;  /* 0x0007cc00010c7983 */ /* 0x000f280000100800 */
[----:B------:R0:W4:Y:S04]  /*148a0*/  LDG.E.U8 R17, desc[UR10][R2.64] ;  /* 0x0000000a02117981 */ /* 0x000128000c1e1100 */
[----:B--2---:R-:W-:Y:S01]  /*148b0*/  STL [R1+0x1c8], R22 ;  /* 0x0001c81601007387 */ /* 0x004fe20000100800 */
[----:B------:R-:W-:-:S03]  /*148c0*/  IADD3.X R7, R11, UR8, RZ, P3, !PT ;  /* 0x000000080b077c10 */ /* 0x000fc60009ffe4ff */
[----:B------:R-:W2:Y:S04]  /*148d0*/  LDL R11, [R1+0x7c0] ;  /* 0x0007c000010b7983 */ /* 0x000ea80000100800 */
[----:B-1----:R3:W2:Y:S01]  /*148e0*/  LDG.E.U8 R24, desc[UR10][R4.64] ;  /* 0x0000000a04187981 */ /* 0x0026a2000c1e1100 */
[----:B0-----:R-:W-:-:S03]  /*148f0*/  IADD3 R2, P2, R14, UR4, RZ ;  /* 0x000000040e027c10 */ /* 0x001fc6000ff5e0ff */
[----:B------:R-:W2:Y:S04]  /*14900*/  LDL R14, [R1+0x7d4] ;  /* 0x0007d400010e7983 */ /* 0x000ea80000100800 */
[----:B------:R0:W-:Y:S04]  /*14910*/  STL [R1+0x1c0], R21 ;  /* 0x0001c01501007387 */ /* 0x0001e80000100800 */
[----:B------:R5:W2:Y:S01]  /*14920*/  LDG.E.U8 R23, desc[UR10][R6.64] ;  /* 0x0000000a06177981 */ /* 0x000aa2000c1e1100 */
[----:B---3--:R-:W-:-:S03]  /*14930*/  IADD3 R4, P3, R10, UR4, RZ ;  /* 0x000000040a047c10 */ /* 0x008fc6000ff7e0ff */
[----:B------:R-:W3:Y:S01]  /*14940*/  LDL R10, [R1+0x7d8] ;  /* 0x0007d800010a7983 */ /* 0x000ee20000100800 */
[----:B------:R-:W-:-:S03]  /*14950*/  IADD3.X R3, R9, UR8, RZ, P2, !PT ;  /* 0x0000000809037c10 */ /* 0x000fc600097fe4ff */
[----:B------:R-:W3:Y:S04]  /*14960*/  LDL R9, [R1+0x7bc] ;  /* 0x0007bc0001097983 */ /* 0x000ee80000100800 */
[----:B0-----:R0:W3:Y:S01]  /*14970*/  LDG.E.U8 R21, desc[UR10][R2.64] ;  /* 0x0000000a02157981 */ /* 0x0010e2000c1e1100 */
[----:B-----5:R-:W-:Y:S02]  /*14980*/  IADD3 R6, P2, R8, UR4, RZ ;  /* 0x0000000408067c10 */ /* 0x020fe4000ff5e0ff */
[----:B----4-:R-:W-:-:S05]  /*14990*/  IADD3.X R5, R0, UR8, RZ, P3, !PT ;  /* 0x0000000800057c10 */ /* 0x010fca0009ffe4ff */
[----:B------:R1:W4:Y:S01]  /*149a0*/  LDG.E.U8 R22, desc[UR10][R4.64] ;  /* 0x0000000a04167981 */ /* 0x000322000c1e1100 */
[----:B0-----:R-:W-:Y:S02]  /*149b0*/  IADD3 R2, P3, R16, UR4, RZ ;  /* 0x0000000410027c10 */ /* 0x001fe4000ff7e0ff */
[----:B------:R-:W-:Y:S01]  /*149c0*/  IADD3.X R7, R13, UR8, RZ, P2, !PT ;  /* 0x000000080d077c10 */ /* 0x000fe200097fe4ff */
[----:B------:R0:W-:Y:S04]  /*149d0*/  STL [R1+0x1bc], R20 ;  /* 0x0001bc1401007387 */ /* 0x0001e80000100800 */
[----:B------:R-:W5:Y:S01]  /*149e0*/  LDL R8, [R1+0x7c4] ;  /* 0x0007c40001087983 */ /* 0x000f620000100800 */
[----:B-1----:R-:W-:-:S03]  /*149f0*/  IADD3 R4, P2, R15, UR4, RZ ;  /* 0x000000040f047c10 */ /* 0x002fc6000ff5e0ff */
[----:B------:R-:W4:Y:S01]  /*14a00*/  LDL R0, [R1+0x7b0] ;  /* 0x0007b00001007983 */ /* 0x000f220000100800 */
[----:B------:R-:W-:-:S03]  /*14a10*/  IADD3.X R3, R12, UR8, RZ, P3, !PT ;  /* 0x000000080c037c10 */ /* 0x000fc60009ffe4ff */
[----:B------:R1:W-:Y:S04]  /*14a20*/  STL [R1+0x1b0], R19 ;  /* 0x0001b01301007387 */ /* 0x0003e80000100800 */
[----:B0-----:R-:W5:Y:S04]  /*14a30*/  LDG.E.U8 R20, desc[UR10][R6.64] ;  /* 0x0000000a06147981 */ /* 0x001f68000c1e1100 */
[----:B------:R-:W5:Y:S01]  /*14a40*/  LDL R16, [R1+0x7c8] ;  /* 0x0007c80001107983 */ /* 0x000f620000100800 */
[----:B--2---:R-:W-:-:S03]  /*14a50*/  IADD3.X R5, R11, UR8, RZ, P2, !PT ;  /* 0x000000080b057c10 */ /* 0x004fc600097fe4ff */
[----:B-1----:R3:W2:Y:S04]  /*14a60*/  LDG.E.U8 R19, desc[UR10][R2.64] ;  /* 0x0000000a02137981 */ /* 0x0026a8000c1e1100 */
[----:B------:R-:W2:Y:S01]  /*14a70*/  LDL R13, [R1+0x7ac] ;  /* 0x0007ac00010d7983 */ /* 0x000ea20000100800 */
[----:B---3--:R-:W-:-:S03]  /*14a80*/  IADD3 R2, P2, R10, UR4, RZ ;  /* 0x000000040a027c10 */ /* 0x008fc6000ff5e0ff */
[----:B------:R5:W3:Y:S01]  /*14a90*/  LDG.E.U8 R10, desc[UR10][R4.64] ;  /* 0x0000000a040a7981 */ /* 0x000ae2000c1e1100 */
[----:B------:R-:W-:-:S04]  /*14aa0*/  IADD3 R6, P3, R14, UR4, RZ ;  /* 0x000000040e067c10 */ /* 0x000fc8000ff7e0ff */
[----:B------:R-:W-:Y:S01]  /*14ab0*/  IADD3.X R7, R9, UR8, RZ, P3, !PT ;  /* 0x0000000809077c10 */ /* 0x000fe20009ffe4ff */
[----:B------:R0:W-:Y:S04]  /*14ac0*/  STL [R1+0x1ac], R18 ;  /* 0x0001ac1201007387 */ /* 0x0001e80000100800 */
[----:B------:R1:W2:Y:S04]  /*14ad0*/  LDG.E.U8 R9, desc[UR10][R6.64] ;  /* 0x0000000a06097981 */ /* 0x0002a8000c1e1100 */
[----:B------:R-:W2:Y:S04]  /*14ae0*/  LDL R15, [R1+0x7b4] ;  /* 0x0007b400010f7983 */ /* 0x000ea80000100800 */
[----:B------:R-:W2:Y:S04]  /*14af0*/  LDL R12, [R1+0x7a0] ;  /* 0x0007a000010c7983 */ /* 0x000ea80000100800 */
[----:B------:R1:W-:Y:S04]  /*14b00*/  STL [R1+0x1a4], R17 ;  /* 0x0001a41101007387 */ /* 0x0003e80000100800 */
[----:B0-----:R-:W2:Y:S04]  /*14b10*/  LDL R18, [R1+0x7b8] ;  /* 0x0007b80001127983 */ /* 0x001ea80000100800 */
[----:B------:R-:W2:Y:S04]  /*14b20*/  LDL R11, [R1+0x79c] ;  /* 0x00079c00010b7983 */ /* 0x000ea80000100800 */
[----:B-1----:R-:W2:Y:S04]  /*14b30*/  LDL R17, [R1+0x7a4] ;  /* 0x0007a40001117983 */ /* 0x002ea80000100800 */
[----:B------:R-:W-:Y:S04]  /*14b40*/  STL [R1+0x1a0], R24 ;  /* 0x0001a01801007387 */ /* 0x000fe80000100800 */
[----:B------:R-:W2:Y:S01]  /*14b50*/  LDL R14, [R1+0x790] ;  /* 0x00079000010e7983 */ /* 0x000ea20000100800 */
[----:B----4-:R-:W-:-:S02]  /*14b60*/  IADD3.X R3, R0, UR8, RZ, P2, !PT ;  /* 0x0000000800037c10 */ /* 0x010fc400097fe4ff */
[----:B-----5:R-:W-:Y:S01]  /*14b70*/  IADD3 R4, P3, R8, UR4, RZ ;  /* 0x0000000408047c10 */ /* 0x020fe2000ff7e0ff */
[----:B---3--:R-:W-:Y:S04]  /*14b80*/  STL [R1+0x183c], R10 ;  /* 0x00183c0a01007387 */ /* 0x008fe80000100800 */
[----:B------:R-:W-:Y:S04]  /*14b90*/  STL [R1+0x19c], R23 ;  /* 0x00019c1701007387 */ /* 0x000fe80000100800 */
[----:B------:R-:W3:Y:S04]  /*14ba0*/  LDL R0, [R1+0x78c] ;  /* 0x00078c0001007983 */ /* 0x000ee80000100800 */
[----:B------:R-:W4:Y:S01]  /*14bb0*/  LDL R8, [R1+0x7a8] ;  /* 0x0007a80001087983 */ /* 0x000f220000100800 */
[----:B------:R-:W-:-:S02]  /*14bc0*/  IADD3 R6, P2, R16, UR4, RZ ;  /* 0x0000000410067c10 */ /* 0x000fc4000ff5e0ff */
[----:B--2---:R-:W-:Y:S01]  /*14bd0*/  IADD3.X R5, R13, UR8, RZ, P3, !PT ;  /* 0x000000080d057c10 */ /* 0x004fe20009ffe4ff */
[----:B------:R-:W-:Y:S01]  /*14be0*/  STL [R1+0x1840], R9 ;  /* 0x0018400901007387 */ /* 0x000fe20000100800 */
[----:B------:R-:W-:-:S03]  /*14bf0*/  IADD3.X R7, R12, UR8, RZ, P2, !PT ;  /* 0x000000080c077c10 */ /* 0x000fc600097fe4ff */
[----:B------:R0:W-:Y:S04]  /*14c00*/  STL [R1+0x198], R21 ;  /* 0x0001981501007387 */ /* 0x0001e80000100800 */
[----:B------:R-:W2:Y:S04]  /*14c10*/  LDL R16, [R1+0x794] ;  /* 0x0007940001107983 */ /* 0x000ea80000100800 */
[----:B------:R-:W5:Y:S04]  /*14c20*/  LDL R13, [R1+0x780] ;  /* 0x00078000010d7983 */ /* 0x000f680000100800 */
[----:B0-----:R0:W5:Y:S04]  /*14c30*/  LDG.E.U8 R21, desc[UR10][R2.64] ;  /* 0x0000000a02157981 */ /* 0x001168000c1e1100 */
[----:B------:R1:W-:Y:S04]  /*14c40*/  STL [R1+0x194], R22 ;  /* 0x0001941601007387 */ /* 0x0003e80000100800 */
[----:B------:R-:W5:Y:S01]  /*14c50*/  LDL R12, [R1+0x77c] ;  /* 0x00077c00010c7983 */ /* 0x000f620000100800 */
[----:B0-----:R-:W-:-:S03]  /*14c60*/  IADD3 R2, P3, R15, UR4, RZ ;  /* 0x000000040f027c10 */ /* 0x001fc6000ff7e0ff */
[----:B------:R-:W5:Y:S01]  /*14c70*/  LDL R15, [R1+0x798] ;  /* 0x00079800010f7983 */ /* 0x000f620000100800 */
[----:B------:R-:W-:-:S03]  /*14c80*/  IADD3.X R3, R11, UR8, RZ, P3, !PT ;  /* 0x000000080b037c10 */ /* 0x000fc60009ffe4ff */
[----:B------:R0:W-:Y:S04]  /*14c90*/  STL [R1+0x190], R20 ;  /* 0x0001901401007387 */ /* 0x0001e80000100800 */
[----:B------:R0:W5:Y:S04]  /*14ca0*/  LDG.E.U8 R23, desc[UR10][R4.64] ;  /* 0x0000000a04177981 */ /* 0x000168000c1e1100 */
[----:B-1----:R1:W5:Y:S04]  /*14cb0*/  LDG.E.U8 R22, desc[UR10][R6.64] ;  /* 0x0000000a06167981 */ /* 0x002368000c1e1100 */
[----:B------:R-:W5:Y:S01]  /*14cc0*/  LDL R10, [R1+0x770] ;  /* 0x00077000010a7983 */ /* 0x000f620000100800 */
[----:B0-----:R-:W-:-:S03]  /*14cd0*/  IADD3 R4, P2, R18, UR4, RZ ;  /* 0x0000000412047c10 */ /* 0x001fc6000ff5e0ff */
[----:B------:R-:W5:Y:S01]  /*14ce0*/  LDL R11, [R1+0x784] ;  /* 0x00078400010b7983 */ /* 0x000f620000100800 */
[----:B-1----:R-:W-:-:S03]  /*14cf0*/  IADD3 R6, P3, R17, UR4, RZ ;  /* 0x0000000411067c10 */ /* 0x002fc6000ff7e0ff */
[----:B------:R0:W-:Y:S01]  /*14d00*/  STL [R1+0x18c], R19 ;  /* 0x00018c1301007387 */ /* 0x0001e20000100800 */
[----:B------:R-:W-:-:S03]  /*14d10*/  IADD3.X R5, R14, UR8, RZ, P2, !PT ;  /* 0x000000080e057c10 */ /* 0x000fc600097fe4ff */
[----:B------:R-:W5:Y:S04]  /*14d20*/  LDL R9, [R1+0x76c] ;  /* 0x00076c0001097983 */ /* 0x000f680000100800 */
[----:B------:R-:W5:Y:S04]  /*14d30*/  LDL R14, [R1+0x788] ;  /* 0x00078800010e7983 */ /* 0x000f680000100800 */
[----:B------:R4:W5:Y:S04]  /*14d40*/  LDG.E.U8 R20, desc[UR10][R2.64] ;  /* 0x0000000a02147981 */ /* 0x000968000c1e1100 */
[----:B0-----:R2:W5:Y:S01]  /*14d50*/  LDG.E.U8 R19, desc[UR10][R4.64] ;  /* 0x0000000a04137981 */ /* 0x001562000c1e1100 */
[----:B---3--:R-:W-:-:S03]  /*14d60*/  IADD3.X R7, R0, UR8, RZ, P3, !PT ;  /* 0x0000000800077c10 */ /* 0x008fc60009ffe4ff */
[----:B------:R-:W3:Y:S01]  /*14d70*/  LDL R0, [R1+0x774] ;  /* 0x0007740001007983 */ /* 0x000ee20000100800 */
[----:B----4-:R-:W-:-:S03]  /*14d80*/  IADD3 R2, P2, R8, UR4, RZ ;  /* 0x0000000408027c10 */ /* 0x010fc6000ff5e0ff */
[----:B------:R-:W4:Y:S04]  /*14d90*/  LDL R8, [R1+0x760] ;  /* 0x0007600001087983 */ /* 0x000f280000100800 */
[----:B------:R0:W4:Y:S01]  /*14da0*/  LDG.E.U8 R18, desc[UR10][R6.64] ;  /* 0x0000000a06127981 */ /* 0x000122000c1e1100 */
[----:B--2---:R-:W-:-:S03]  /*14db0*/  IADD3 R4, P3, R16, UR4, RZ ;  /* 0x0000000410047c10 */ /* 0x004fc6000ff7e0ff */
[----:B------:R-:W2:Y:S01]  /*14dc0*/  LDL R16, [R1+0x778] ;  /* 0x0007780001107983 */ /* 0x000ea20000100800 */
[----:B-----5:R-:W-:-:S03]  /*14dd0*/  IADD3.X R3, R13, UR8, RZ, P2, !PT ;  /* 0x000000080d037c10 */ /* 0x020fc600097fe4ff */
[----:B------:R-:W5:Y:S01]  /*14de0*/  LDL R13, [R1+0x75c] ;  /* 0x00075c00010d7983 */ /* 0x000f620000100800 */
[----:B------:R-:W-:Y:S02]  /*14df0*/  IADD3.X R5, R12, UR8, RZ, P3, !PT ;  /* 0x000000080c057c10 */ /* 0x000fe40009ffe4ff */
[----:B0-----:R-:W-:-:S03]  /*14e00*/  IADD3 R6, P2, R15, UR4, RZ ;  /* 0x000000040f067c10 */ /* 0x001fc6000ff5e0ff */
[----:B------:R-:W5:Y:S04]  /*14e10*/  LDG.E.U8 R17, desc[UR10][R4.64] ;  /* 0x0000000a04117981 */ /* 0x000f68000c1e1100 */
[----:B------:R-:W5:Y:S04]  /*14e20*/  LDL R15, [R1+0x764] ;  /* 0x00076400010f7983 */ /* 0x000f680000100800 */
[----:B------:R0:W-:Y:S04]  /*14e30*/  STL [R1+0x174], R21 ;  /* 0x0001741501007387 */ /* 0x0001e80000100800 */
[----:B------:R-:W5:Y:S01]  /*14e40*/  LDL R12, [R1+0x750] ;  /* 0x00075000010c7983 */ /* 0x000f620000100800 */
[----:B------:R-:W-:-:S03]  /*14e50*/  IADD3.X R7, R10, UR8, RZ, P2, !PT ;  /* 0x000000080a077c10 */ /* 0x000fc600097fe4ff */
[----:B------:R-:W5:Y:S04]  /*14e60*/  LDL R10, [R1+0x768] ;  /* 0x00076800010a7983 */ /* 0x000f680000100800 */
[----:B0-----:R0:W5:Y:S04]  /*14e70*/  LDG.E.U8 R21, desc[UR10][R2.64] ;  /* 0x0000000a02157981 */ /* 0x001168000c1e1100 */
[----:B------:R-:W-:Y:S04]  /*14e80*/  STL [R1+0x168], R23 ;  /* 0x0001681701007387 */ /* 0x000fe80000100800 */
[----:B------:R3:W5:Y:S01]  /*14e90*/  LDG.E.U8 R25, desc[UR10][R6.64] ;  /* 0x0000000a06197981 */ /* 0x000762000c1e1100 */
[----:B0-----:R-:W-:-:S03]  /*14ea0*/  IADD3 R2, P3, R11, UR4, RZ ;  /* 0x000000040b027c10 */ /* 0x001fc6000ff7e0ff */
[----:B------:R-:W5:Y:S01]  /*14eb0*/  LDL R11, [R1+0x74c] ;  /* 0x00074c00010b7983 */ /* 0x000f620000100800 */
[----:B------:R-:W-:Y:S02]  /*14ec0*/  IADD3 R4, P2, R14, UR4, RZ ;  /* 0x000000040e047c10 */ /* 0x000fe4000ff5e0ff */
[----:B------:R-:W-:Y:S01]  /*14ed0*/  IADD3.X R3, R9, UR8, RZ, P3, !PT ;  /* 0x0000000809037c10 */ /* 0x000fe20009ffe4ff */
[----:B------:R-:W-:Y:S04]  /*14ee0*/  STL [R1+0x188], R22 ;  /* 0x0001881601007387 */ /* 0x000fe80000100800 */
[----:B------:R-:W5:Y:S04]  /*14ef0*/  LDL R9, [R1+0x754] ;  /* 0x0007540001097983 */ /* 0x000f680000100800 */
[----:B------:R2:W5:Y:S01]  /*14f00*/  LDG.E.U8 R24, desc[UR10][R2.64] ;  /* 0x0000000a02187981 */ /* 0x000562000c1e1100 */
[----:B---3--:R-:W-:-:S03]  /*14f10*/  IADD3 R6, P3, R0, UR4, RZ ;  /* 0x0000000400067c10 */ /* 0x008fc6000ff7e0ff */
[----:B------:R-:W3:Y:S01]  /*14f20*/  LDL R0, [R1+0x740] ;  /* 0x0007400001007983 */ /* 0x000ee20000100800 */
[----:B----4-:R-:W-:-:S03]  /*14f30*/  IADD3.X R5, R8, UR8, RZ, P2, !PT ;  /* 0x0000000808057c10 */ /* 0x010fc600097fe4ff */
[----:B------:R0:W-:Y:S04]  /*14f40*/  STL [R1+0x180], R20 ;  /* 0x0001801401007387 */ /* 0x0001e80000100800 */
[----:B------:R-:W4:Y:S04]  /*14f50*/  LDL R8, [R1+0x73c] ;  /* 0x00073c0001087983 */ /* 0x000f280000100800 */
[----:B------:R-:W4:Y:S01]  /*14f60*/  LDL R14, [R1+0x758] ;  /* 0x00075800010e7983 */ /* 0x000f220000100800 */
[----:B--2---:R-:W-:-:S03]  /*14f70*/  IADD3 R2, P2, R16, UR4, RZ ;  /* 0x0000000410027c10 */ /* 0x004fc6000ff5e0ff */
[----:B0-----:R0:W2:Y:S01]  /*14f80*/  LDG.E.U8 R20, desc[UR10][R4.64] ;  /* 0x0000000a04147981 */ /* 0x0010a2000c1e1100 */
[----:B-----5:R-:W-:-:S03]  /*14f90*/  IADD3.X R7, R13, UR8, RZ, P3, !PT ;  /* 0x000000080d077c10 */ /* 0x020fc60009ffe4ff */
[----:B------:R-:W5:Y:S04]  /*14fa0*/  LDL R13, [R1+0x744] ;  /* 0x00074400010d7983 */ /* 0x000f680000100800 */
[----:B------:R1:W2:Y:S04]  /*14fb0*/  LDG.E.U8 R23, desc[UR10][R6.64] ;  /* 0x0000000a06177981 */ /* 0x0002a8000c1e1100 */
[----:B------:R1:W-:Y:S01]  /*14fc0*/  STL [R1+0x17c], R19 ;  /* 0x00017c1301007387 */ /* 0x0003e20000100800 */
[----:B0-----:R-:W-:-:S03]  /*14fd0*/  IADD3 R4, P3, R15, UR4, RZ ;  /* 0x000000040f047c10 */ /* 0x001fc6000ff7e0ff */
[----:B-1----:R-:W2:Y:S01]  /*14fe0*/  LDL R19, [R1+0x730] ;  /* 0x0007300001137983 */ /* 0x002ea20000100800 */
[----:B------:R-:W-:Y:S02]  /*14ff0*/  IADD3.X R3, R12, UR8, RZ, P2, !PT ;  /* 0x000000080c037c10 */ /* 0x000fe400097fe4ff */
[----:B------:R-:W-:-:S03]  /*15000*/  IADD3 R6, P2, R10, UR4, RZ ;  /* 0x000000040a067c10 */ /* 0x000fc6000ff5e0ff */
[----:B------:R0:W2:Y:S04]  /*15010*/  LDG.E.U8 R22, desc[UR10][R2.64] ;  /* 0x0000000a02167981 */ /* 0x0000a8000c1e1100 */
[----:B------:R1:W-:Y:S04]  /*15020*/  STL [R1+0x170], R18 ;  /* 0x0001701201007387 */ /* 0x0003e80000100800 */
[----:B------:R-:W2:Y:S04]  /*15030*/  LDL R12, [R1+0x748] ;  /* 0x00074800010c7983 */ /* 0x000ea80000100800 */
[----:B------:R-:W2:Y:S01]  /*15040*/  LDL R10, [R1+0x72c] ;  /* 0x00072c00010a7983 */ /* 0x000ea20000100800 */
[----:B------:R-:W-:-:S03]  /*15050*/  IADD3.X R5, R11, UR8, RZ, P3, !PT ;  /* 0x000000080b057c10 */ /* 0x000fc60009ffe4ff */
[----:B-1----:R-:W2:Y:S04]  /*15060*/  LDL R18, [R1+0x734] ;  /* 0x0007340001127983 */ /* 0x002ea80000100800 */
[----:B------:R-:W2:Y:S01]  /*15070*/  LDL R11, [R1+0x720] ;  /* 0x00072000010b7983 */ /* 0x000ea20000100800 */
[----:B0-----:R-:W-:-:S03]  /*15080*/  IADD3 R2, P3, R9, UR4, RZ ;  /* 0x0000000409027c10 */ /* 0x001fc6000ff7e0ff */
[----:B------:R0:W-:Y:S04]  /*15090*/  STL [R1+0x16c], R21 ;  /* 0x00016c1501007387 */ /* 0x0001e80000100800 */
[----:B------:R-:W2:Y:S04]  /*150a0*/  LDL R9, [R1+0x738] ;  /* 0x0007380001097983 */ /* 0x000ea80000100800 */
[----:B------:R1:W-:Y:S04]  /*150b0*/  STL [R1+0x164], R17 ;  /* 0x0001641101007387 */ /* 0x0003e80000100800 */
[----:B0-----:R0:W2:Y:S04]  /*150c0*/  LDG.E.U8 R21, desc[UR10][R4.64] ;  /* 0x0000000a04157981 */ /* 0x0010a8000c1e1100 */
[----:B-1----:R-:W2:Y:S01]  /*150d0*/  LDL R17, [R1+0x724] ;  /* 0x0007240001117983 */ /* 0x002ea20000100800 */
[----:B---3--:R-:W-:-:S03]  /*150e0*/  IADD3.X R7, R0, UR8, RZ, P2, !PT ;  /* 0x0000000800077c10 */ /* 0x008fc600097fe4ff */
[----:B------:R-:W3:Y:S01]  /*150f0*/  LDL R0, [R1+0x71c] ;  /* 0x00071c0001007983 */ /* 0x000ee20000100800 */
[----:B----4-:R-:W-:-:S03]  /*15100*/  IADD3.X R3, R8, UR8, RZ, P3, !PT ;  /* 0x0000000808037c10 */ /* 0x010fc60009ffe4ff */
[----:B------:R-:W4:Y:S01]  /*15110*/  LDG.E.U8 R8, desc[UR10][R6.64] ;  /* 0x0000000a06087981 */ /* 0x000f22000c1e1100 */
[----:B0-----:R-:W-:-:S03]  /*15120*/  IADD3 R4, P2, R14, UR4, RZ ;  /* 0x000000040e047c10 */ /* 0x001fc6000ff5e0ff */
[----:B------:R-:W-:Y:S04]  /*15130*/  STL [R1+0x160], R25 ;  /* 0x0001601901007387 */ /* 0x000fe80000100800 */
[----:B------:R-:W3:Y:S01]  /*15140*/  LDL R16, [R1+0x70c] ;  /* 0x00070c0001107983 */ /* 0x000ee20000100800 */
[----:B-----5:R-:W-:-:S03]  /*15150*/  IADD3 R14, P3, R13, UR4, RZ ;  /* 0x000000040d0e7c10 */ /* 0x020fc6000ff7e0ff */
[----:B------:R0:W5:Y:S01]  /*15160*/  LDG.E.U8 R7, desc[UR10][R2.64] ;  /* 0x0000000a02077981 */ /* 0x000162000c1e1100 */
[----:B--2---:R-:W-:Y:S02]  /*15170*/  IADD3.X R5, R19, UR8, RZ, P2, !PT ;  /* 0x0000000813057c10 */ /* 0x004fe400097fe4ff */
[----:B0-----:R-:W-:Y:S02]  /*15180*/  IADD3 R2, P2, R12, UR4, RZ ;  /* 0x000000040c027c10 */ /* 0x001fe4000ff5e0ff */
[----:B------:R-:W-:Y:S02]  /*15190*/  IADD3.X R15, R10, UR8, RZ, P3, !PT ;  /* 0x000000080a0f7c10 */ /* 0x000fe40009ffe4ff */
[----:B------:R-:W-:Y:S01]  /*151a0*/  IADD3.X R3, R11, UR8, RZ, P2, !PT ;  /* 0x000000080b037c10 */ /* 0x000fe200097fe4ff */
[----:B----4-:R-:W-:Y:S04]  /*151b0*/  STL [R1+0x1844], R8 ;  /* 0x0018440801007387 */ /* 0x010fe80000100800 */
[----:B------:R-:W2:Y:S04]  /*151c0*/  LDL R13, [R1+0x728] ;  /* 0x00072800010d7983 */ /* 0x000ea80000100800 */
[----:B------:R-:W-:Y:S04]  /*151d0*/  STL [R1+0x15c], R24 ;  /* 0x00015c1801007387 */ /* 0x000fe80000100800 */
[----:B------:R-:W4:Y:S04]  /*151e0*/  LDL R12, [R1+0x710] ;  /* 0x00071000010c7983 */ /* 0x000f280000100800 */
[----:B------:R0:W-:Y:S04]  /*151f0*/  STL [R1+0x158], R20 ;  /* 0x0001581401007387 */ /* 0x0001e80000100800 */
[----:B------:R-:W5:Y:S04]  /*15200*/  LDL R10, [R1+0x714] ;  /* 0x00071400010a7983 */ /* 0x000f680000100800 */
[----:B------:R-:W5:Y:S04]  /*15210*/  LDL R6, [R1+0x6fc] ;  /* 0x0006fc0001067983 */ /* 0x000f680000100800 */
[----:B0-----:R0:W5:Y:S04]  /*15220*/  LDG.E.U8 R20, desc[UR10][R4.64] ;  /* 0x0000000a04147981 */ /* 0x001168000c1e1100 */
[----:B------:R1:W-:Y:S04]  /*15230*/  STL [R1+0x154], R23 ;  /* 0x0001541701007387 */ /* 0x0003e80000100800 */
[----:B------:R1:W5:Y:S01]  /*15240*/  LDG.E.U8 R24, desc[UR10][R14.64] ;  /* 0x0000000a0e187981 */ /* 0x000362000c1e1100 */
[----:B0-----:R-:W-:-:S03]  /*15250*/  IADD3 R4, P3, R18, UR4, RZ ;  /* 0x0000000412047c10 */ /* 0x001fc6000ff7e0ff */
[----:B------:R-:W5:Y:S01]  /*15260*/  LDL R11, [R1+0x718] ;  /* 0x00071800010b7983 */ /* 0x000f620000100800 */
[----:B---3--:R-:W-:-:S03]  /*15270*/  IADD3.X R5, R0, UR8, RZ, P3, !PT ;  /* 0x0000000800057c10 */ /* 0x008fc60009ffe4ff */
[----:B-1----:R0:W3:Y:S01]  /*15280*/  LDG.E.U8 R23, desc[UR10][R2.64] ;  /* 0x0000000a02177981 */ /* 0x0020e2000c1e1100 */
[----:B------:R-:W-:-:S03]  /*15290*/  IADD3 R14, P2, R9, UR4, RZ ;  /* 0x00000004090e7c10 */ /* 0x000fc6000ff5e0ff */
[----:B------:R-:W3:Y:S04]  /*152a0*/  LDL R9, [R1+0x700] ;  /* 0x0007000001097983 */ /* 0x000ee80000100800 */
[----:B------:R1:W-:Y:S04]  /*152b0*/  STL [R1+0x150], R22 ;  /* 0x0001501601007387 */ /* 0x0003e80000100800 */
[----:B------:R-:W3:Y:S04]  /*152c0*/  LDL R0, [R1+0x704] ;  /* 0x0007040001007983 */ /* 0x000ee80000100800 */
[----:B------:R-:W3:Y:S01]  /*152d0*/  LDL R8, [R1+0x6ec] ;  /* 0x0006ec0001087983 */ /* 0x000ee20000100800 */
[----:B0-----:R-:W-:-:S02]  /*152e0*/  IADD3 R2, P3, R17, UR4, RZ ;  /* 0x0000000411027c10 */ /* 0x001fc4000ff7e0ff */
[----:B------:R-:W-:Y:S01]  /*152f0*/  IADD3.X R15, R16, UR8, RZ, P2, !PT ;  /* 0x00000008100f7c10 */ /* 0x000fe200097fe4ff */
[----:B-1----:R2:W3:Y:S04]  /*15300*/  LDG.E.U8 R22, desc[UR10][R4.64] ;  /* 0x0000000a04167981 */ /* 0x0024e8000c1e1100 */
[----:B------:R0:W-:Y:S04]  /*15310*/  STL [R1+0x14c], R21 ;  /* 0x00014c1501007387 */ /* 0x0001e80000100800 */
[----:B------:R-:W3:Y:S04]  /*15320*/  LDL R17, [R1+0x708] ;  /* 0x0007080001117983 */ /* 0x000ee80000100800 */
[----:B------:R-:W3:Y:S04]  /*15330*/  LDL R16, [R1+0x6dc] ;  /* 0x0006dc0001107983 */ /* 0x000ee80000100800 */
[----:B0-----:R5:W3:Y:S01]  /*15340*/  LDG.E.U8 R21, desc[UR10][R14.64] ;  /* 0x0000000a0e157981 */ /* 0x001ae2000c1e1100 */
[----:B--2---:R-:W-:-:S03]  /*15350*/  IADD3 R4, P2, R13, UR4, RZ ;  /* 0x000000040d047c10 */ /* 0x004fc6000ff5e0ff */
[----:B------:R-:W2:Y:S01]  /*15360*/  LDL R13, [R1+0x6f0] ;  /* 0x0006f000010d7983 */ /* 0x000ea20000100800 */
[----:B----4-:R-:W-:-:S03]  /*15370*/  IADD3.X R3, R12, UR8, RZ, P3, !PT ;  /* 0x000000080c037c10 */ /* 0x010fc60009ffe4ff */
[----:B------:R-:W4:Y:S04]  /*15380*/  LDL R12, [R1+0x6f4] ;  /* 0x0006f400010c7983 */ /* 0x000f280000100800 */
[----:B------:R0:W4:Y:S01]  /*15390*/  LDG.E.U8 R19, desc[UR10][R2.64] ;  /* 0x0000000a02137981 */ /* 0x000122000c1e1100 */
[----:B-----5:R-:W-:-:S03]  /*153a0*/  IADD3 R14, P3, R10, UR4, RZ ;  /* 0x000000040a0e7c10 */ /* 0x020fc6000ff7e0ff */
[----:B------:R-:W5:Y:S01]  /*153b0*/  LDL R10, [R1+0x6f8] ;  /* 0x0006f800010a7983 */ /* 0x000f620000100800 */
[----:B------:R-:W-:-:S03]  /*153c0*/  IADD3.X R5, R6, UR8, RZ, P2, !PT ;  /* 0x0000000806057c10 */ /* 0x000fc600097fe4ff */
[----:B------:R-:W5:Y:S01]  /*153d0*/  LDL R6, [R1+0x6e0] ;  /* 0x0006e00001067983 */ /* 0x000f620000100800 */
[----:B0-----:R-:W-:-:S03]  /*153e0*/  IADD3 R2, P2, R11, UR4, RZ ;  /* 0x000000040b027c10 */ /* 0x001fc6000ff5e0ff */
[----:B------:R-:W5:Y:S04]  /*153f0*/  LDL R11, [R1+0x6e4] ;  /* 0x0006e400010b7983 */ /* 0x000f680000100800 */
[----:B------:R0:W-:Y:S01]  /*15400*/  STL [R1+0x134], R20 ;  /* 0x0001341401007387 */ /* 0x0001e20000100800 */
[----:B---3--:R-:W-:-:S05]  /*15410*/  IADD3.X R15, R9, UR8, RZ, P3, !PT ;  /* 0x00000008090f7c10 */ /* 0x008fca0009ffe4ff */
[----:B------:R-:W3:Y:S04]  /*15420*/  LDG.E.U8 R18, desc[UR10][R14.64] ;  /* 0x0000000a0e127981 */ /* 0x000ee8000c1e1100 */
[----:B0-----:R0:W3:Y:S02]  /*15430*/  LDG.E.U8 R20, desc[UR10][R4.64] ;  /* 0x0000000a04147981 */ /* 0x0010e4000c1e1100 */
[----:B0-----:R-:W-:Y:S02]  /*15440*/  IADD3 R4, P3, R0, UR4, RZ ;  /* 0x0000000400047c10 */ /* 0x001fe4000ff7e0ff */
[----:B------:R-:W3:Y:S01]  /*15450*/  LDL R0, [R1+0x6cc] ;  /* 0x0006cc0001007983 */ /* 0x000ee20000100800 */
[----:B------:R-:W-:-:S03]  /*15460*/  IADD3.X R3, R8, UR8, RZ, P2, !PT ;  /* 0x0000000808037c10 */ /* 0x000fc600097fe4ff */
[----:B------:R0:W-:Y:S04]  /*15470*/  STL [R1+0x128], R24 ;  /* 0x0001281801007387 */ /* 0x0001e80000100800 */
[----:B------:R-:W3:Y:S04]  /*15480*/  LDL R9, [R1+0x6e8] ;  /* 0x0006e80001097983 */ /* 0x000ee80000100800 */
[----:B------:R-:W3:Y:S01]  /*15490*/  LDL R8, [R1+0x6d0] ;  /* 0x0006d00001087983 */ /* 0x000ee20000100800 */
[----:B------:R-:W-:-:S03]  /*154a0*/  IADD3 R14, P2, R17, UR4, RZ ;  /* 0x00000004110e7c10 */ /* 0x000fc6000ff5e0ff */
[----:B------:R1:W-:Y:S01]  /*154b0*/  STL [R1+0x148], R23 ;  /* 0x0001481701007387 */ /* 0x0003e20000100800 */
[----:B------:R-:W-:-:S03]  /*154c0*/  IADD3.X R15, R16, UR8, RZ, P2, !PT ;  /* 0x00000008100f7c10 */ /* 0x000fc600097fe4ff */
[----:B0-----:R4:W3:Y:S04]  /*154d0*/  LDG.E.U8 R24, desc[UR10][R2.64] ;  /* 0x0000000a02187981 */ /* 0x0018e8000c1e1100 */
[----:B-1----:R-:W3:Y:S01]  /*154e0*/  LDG.E.U8 R23, desc[UR10][R14.64] ;  /* 0x0000000a0e177981 */ /* 0x002ee2000c1e1100 */
[----:B--2---:R-:W-:-:S03]  /*154f0*/  IADD3.X R5, R13, UR8, RZ, P3, !PT ;  /* 0x000000080d057c10 */ /* 0x004fc60009ffe4ff */
[----:B------:R-:W2:Y:S04]  /*15500*/  LDL R13, [R1+0x6d4] ;  /* 0x0006d400010d7983 */ /* 0x000ea80000100800 */
[----:B------:R5:W2:Y:S01]  /*15510*/  LDG.E.U8 R17, desc[UR10][R4.64] ;  /* 0x0000000a04117981 */ /* 0x000aa2000c1e1100 */
[----:B----4-:R-:W-:-:S03]  /*15520*/  IADD3 R2, P3, R12, UR4, RZ ;  /* 0x000000040c027c10 */ /* 0x010fc6000ff7e0ff */
[----:B------:R-:W4:Y:S04]  /*15530*/  LDL R12, [R1+0x6bc] ;  /* 0x0006bc00010c7983 */ /* 0x000f280000100800 */
[----:B------:R0:W-:Y:S01]  /*15540*/  STL [R1+0x140], R22 ;  /* 0x0001401601007387 */ /* 0x0001e20000100800 */
[----:B-----5:R-:W-:-:S03]  /*15550*/  IADD3 R4, P2, R10, UR4, RZ ;  /* 0x000000040a047c10 */ /* 0x020fc6000ff5e0ff */
[----:B------:R-:W5:Y:S01]  /*15560*/  LDL R10, [R1+0x6d8] ;  /* 0x0006d800010a7983 */ /* 0x000f620000100800 */
[----:B------:R-:W-:-:S03]  /*15570*/  IADD3.X R3, R6, UR8, RZ, P3, !PT ;  /* 0x0000000806037c10 */ /* 0x000fc60009ffe4ff */
[----:B------:R-:W5:Y:S04]  /*15580*/  LDL R6, [R1+0x6c0] ;  /* 0x0006c00001067983 */ /* 0x000f680000100800 */
[----:B------:R1:W-:Y:S04]  /*15590*/  STL [R1+0x13c], R21 ;  /* 0x00013c1501007387 */ /* 0x0003e80000100800 */
[----:B------:R-:W5:Y:S04]  /*155a0*/  LDL R16, [R1+0x6c4] ;  /* 0x0006c40001107983 */ /* 0x000f680000100800 */
[----:B0-----:R0:W5:Y:S01]  /*155b0*/  LDG.E.U8 R22, desc[UR10][R2.64] ;  /* 0x0000000a02167981 */ /* 0x001162000c1e1100 */
[----:B------:R-:W-:-:S03]  /*155c0*/  IADD3 R14, P3, R11, UR4, RZ ;  /* 0x000000040b0e7c10 */ /* 0x000fc6000ff7e0ff */
[----:B------:R-:W5:Y:S01]  /*155d0*/  LDL R11, [R1+0x6ac] ;  /* 0x0006ac00010b7983 */ /* 0x000f620000100800 */
[----:B---3--:R-:W-:-:S03]  /*155e0*/  IADD3.X R5, R0, UR8, RZ, P2, !PT ;  /* 0x0000000800057c10 */ /* 0x008fc600097fe4ff */
[----:B------:R-:W3:Y:S04]  /*155f0*/  LDL R0, [R1+0x6c8] ;  /* 0x0006c80001007983 */ /* 0x000ee80000100800 */
[----:B------:R1:W-:Y:S01]  /*15600*/  STL [R1+0x130], R19 ;  /* 0x0001301301007387 */ /* 0x0003e20000100800 */
[----:B0-----:R-:W-:-:S03]  /*15610*/  IADD3 R2, P2, R9, UR4, RZ ;  /* 0x0000000409027c10 */ /* 0x001fc6000ff5e0ff */
[----:B------:R-:W3:Y:S01]  /*15620*/  LDL R9, [R1+0x6b4] ;  /* 0x0006b40001097983 */ /* 0x000ee20000100800 */
[----:B------:R-:W-:-:S03]  /*15630*/  IADD3.X R15, R8, UR8, RZ, P3, !PT ;  /* 0x00000008080f7c10 */ /* 0x000fc60009ffe4ff */
[----:B-1----:R2:W3:Y:S04]  /*15640*/  LDG.E.U8 R21, desc[UR10][R4.64] ;  /* 0x0000000a04157981 */ /* 0x0024e8000c1e1100 */
[----:B------:R-:W3:Y:S04]  /*15650*/  LDL R19, [R1+0x6b0] ;  /* 0x0006b00001137983 */ /* 0x000ee80000100800 */
[----:B------:R0:W-:Y:S04]  /*15660*/  STL [R1+0x12c], R20 ;  /* 0x00012c1401007387 */ /* 0x0001e80000100800 */
[----:B------:R-:W3:Y:S04]  /*15670*/  LDL R8, [R1+0x69c] ;  /* 0x00069c0001087983 */ /* 0x000ee80000100800 */
[----:B------:R1:W-:Y:S04]  /*15680*/  STL [R1+0x124], R18 ;  /* 0x0001241201007387 */ /* 0x0003e80000100800 */
[----:B0-----:R5:W3:Y:S04]  /*15690*/  LDG.E.U8 R20, desc[UR10][R14.64] ;  /* 0x0000000a0e147981 */ /* 0x001ae8000c1e1100 */
[----:B-1----:R-:W3:Y:S01]  /*156a0*/  LDL R18, [R1+0x6b8] ;  /* 0x0006b80001127983 */ /* 0x002ee20000100800 */
[----:B--2---:R-:W-:-:S03]  /*156b0*/  IADD3 R4, P3, R13, UR4, RZ ;  /* 0x000000040d047c10 */ /* 0x004fc6000ff7e0ff */
[----:B------:R-:W2:Y:S01]  /*156c0*/  LDL R13, [R1+0x6a0] ;  /* 0x0006a000010d7983 */ /* 0x000ea20000100800 */
[----:B----4-:R-:W-:-:S03]  /*156d0*/  IADD3.X R3, R12, UR8, RZ, P2, !PT ;  /* 0x000000080c037c10 */ /* 0x010fc600097fe4ff */
[----:B------:R-:W4:Y:S04]  /*156e0*/  LDL R12, [R1+0x6a4] ;  /* 0x0006a400010c7983 */ /* 0x000f280000100800 */
[----:B------:R-:W-:Y:S01]  /*156f0*/  STL [R1+0x120], R24 ;  /* 0x0001201801007387 */ /* 0x000fe20000100800 */
[----:B-----5:R-:W-:-:S03]  /*15700*/  IADD3 R14, P2, R10, UR4, RZ ;  /* 0x000000040a0e7c10 */ /* 0x020fc6000ff5e0ff */
[----:B------:R-:W5:Y:S01]  /*15710*/  LDL R10, [R1+0x68c] ;  /* 0x00068c00010a7983 */ /* 0x000f620000100800 */
[----:B------:R-:W-:-:S03]  /*15720*/  IADD3.X R5, R6, UR8, RZ, P3, !PT ;  /* 0x0000000806057c10 */ /* 0x000fc60009ffe4ff */
[----:B------:R0:W5:Y:S04]  /*15730*/  LDG.E.U8 R6, desc[UR10][R2.64] ;  /* 0x0000000a02067981 */ /* 0x000168000c1e1100 */
[----:B------:R-:W5:Y:S01]  /*15740*/  LDG.E.U8 R5, desc[UR10][R4.64] ;  /* 0x0000000a04057981 */ /* 0x000f62000c1e1100 */
[----:B0-----:R-:W-:Y:S02]  /*15750*/  IADD3 R2, P3, R16, UR4, RZ ;  /* 0x0000000410027c10 */ /* 0x001fe4000ff7e0ff */
[----:B------:R-:W-:Y:S02]  /*15760*/  IADD3.X R15, R11, UR8, RZ, P2, !PT ;  /* 0x000000080b0f7c10 */ /* 0x000fe400097fe4ff */
[----:B------:R-:W5:Y:S04]  /*15770*/  LDL R11, [R1+0x690] ;  /* 0x00069000010b7983 */ /* 0x000f680000100800 */
[----:B------:R0:W-:Y:S01]  /*15780*/  STL [R1+0x11c], R17 ;  /* 0x00011c1101007387 */ /* 0x0001e20000100800 */
[----:B---3--:R-:W-:-:S03]  /*15790*/  IADD3 R16, P2, R0, UR4, RZ ;  /* 0x0000000400107c10 */ /* 0x008fc6000ff5e0ff */
[----:B------:R-:W3:Y:S04]  /*157a0*/  LDL R0, [R1+0x6a8] ;  /* 0x0006a80001007983 */ /* 0x000ee80000100800 */
[----:B------:R1:W-:Y:S04]  /*157b0*/  STL [R1+0x118], R23 ;  /* 0x0001181701007387 */ /* 0x0003e80000100800 */
[----:B------:R-:W3:Y:S01]  /*157c0*/  LDL R4, [R1+0x694] ;  /* 0x0006940001047983 */ /* 0x000ee20000100800 */
[----:B0-----:R-:W-:-:S03]  /*157d0*/  IADD3.X R17, R8, UR8, RZ, P2, !PT ;  /* 0x0000000808117c10 */ /* 0x001fc600097fe4ff */
[----:B------:R-:W3:Y:S01]  /*157e0*/  LDL R8, [R1+0x67c] ;  /* 0x00067c0001087983 */ /* 0x000ee20000100800 */
[----:B------:R-:W-:-:S03]  /*157f0*/  IADD3.X R3, R19, UR8, RZ, P3, !PT ;  /* 0x0000000813037c10 */ /* 0x000fc60009ffe4ff */
[----:B------:R0:W3:Y:S04]  /*15800*/  LDG.E.U8 R19, desc[UR10][R14.64] ;  /* 0x0000000a0e137981 */ /* 0x0000e8000c1e1100 */
[----:B------:R1:W3:Y:S04]  /*15810*/  LDG.E.U8 R26, desc[UR10][R2.64] ;  /* 0x0000000a021a7981 */ /* 0x0002e8000c1e1100 */
[----:B------:R4:W3:Y:S01]  /*15820*/  LDG.E.U8 R25, desc[UR10][R16.64] ;  /* 0x0000000a10197981 */ /* 0x0008e2000c1e1100 */
[----:B0-----:R-:W-:-:S03]  /*15830*/  IADD3 R14, P3, R9, UR4, RZ ;  /* 0x00000004090e7c10 */ /* 0x001fc6000ff7e0ff */
[----:B------:R-:W3:Y:S01]  /*15840*/  LDL R9, [R1+0x680] ;  /* 0x0006800001097983 */ /* 0x000ee20000100800 */
[----:B-1----:R-:W-:-:S03]  /*15850*/  IADD3 R2, P2, R18, UR4, RZ ;  /* 0x0000000412027c10 */ /* 0x002fc6000ff5e0ff */
[----:B------:R0:W-:Y:S04]  /*15860*/  STL [R1+0x114], R22 ;  /* 0x0001141601007387 */ /* 0x0001e80000100800 */
[----:B------:R1:W-:Y:S01]  /*15870*/  STL [R1+0x110], R21 ;  /* 0x0001101501007387 */ /* 0x0003e20000100800 */
[----:B--2---:R-:W-:-:S03]  /*15880*/  IADD3.X R15, R13, UR8, RZ, P3, !PT ;  /* 0x000000080d0f7c10 */ /* 0x004fc60009ffe4ff */
[----:B------:R-:W2:Y:S04]  /*15890*/  LDL R13, [R1+0x698] ;  /* 0x00069800010d7983 */ /* 0x000ea80000100800 */
[----:B------:R-:W2:Y:S01]  /*158a0*/  LDG.E.U8 R23, desc[UR10][R14.64] ;  /* 0x0000000a0e177981 */ /* 0x000ea2000c1e1100 */
[----:B----4-:R-:W-:Y:S02]  /*158b0*/  IADD3 R16, P3, R12, UR4, RZ ;  /* 0x000000040c107c10 */ /* 0x010fe4000ff7e0ff */
[----:B-----5:R-:W-:Y:S02]  /*158c0*/  IADD3.X R3, R10, UR8, RZ, P2, !PT ;  /* 0x000000080a037c10 */ /* 0x020fe400097fe4ff */
[----:B------:R-:W4:Y:S04]  /*158d0*/  LDL R10, [R1+0x66c] ;  /* 0x00066c00010a7983 */ /* 0x000f280000100800 */
[----:B------:R5:W-:Y:S04]  /*158e0*/  STL [R1+0x10c], R20 ;  /* 0x00010c1401007387 */ /* 0x000be80000100800 */
[----:B------:R-:W4:Y:S04]  /*158f0*/  LDL R12, [R1+0x684] ;  /* 0x00068400010c7983 */ /* 0x000f280000100800 */
[----:B0-----:R3:W4:Y:S01]  /*15900*/  LDG.E.U8 R22, desc[UR10][R2.64] ;  /* 0x0000000a02167981 */ /* 0x001722000c1e1100 */
[----:B------:R-:W-:-:S03]  /*15910*/  IADD3.X R17, R11, UR8, RZ, P3, !PT ;  /* 0x000000080b117c10 */ /* 0x000fc60009ffe4ff */
[----:B------:R-:W4:Y:S04]  /*15920*/  LDL R11, [R1+0x674] ;  /* 0x00067400010b7983 */ /* 0x000f280000100800 */
[----:B-1----:R-:W4:Y:S04]  /*15930*/  LDG.E.U8 R21, desc[UR10][R16.64] ;  /* 0x0000000a10157981 */ /* 0x002f28000c1e1100 */
[----:B------:R-:W4:Y:S04]  /*15940*/  LDL R17, [R1+0x660] ;  /* 0x0006600001117983 */ /* 0x000f280000100800 */
[----:B------:R-:W4:Y:S01]  /*15950*/  LDL R16, [R1+0x678] ;  /* 0x0006780001107983 */ /* 0x000f220000100800 */
[----:B---3--:R-:W-:-:S03]  /*15960*/  IADD3 R2, P2, R0, UR4, RZ ;  /* 0x0000000400027c10 */ /* 0x008fc6000ff5e0ff */
[----:B------:R-:W3:Y:S01]  /*15970*/  LDL R0, [R1+0x670] ;  /* 0x0006700001007983 */ /* 0x000ee20000100800 */
[----:B------:R-:W-:-:S03]  /*15980*/  IADD3 R14, P3, R4, UR4, RZ ;  /* 0x00000004040e7c10 */ /* 0x000fc6000ff7e0ff */
[----:B------:R-:W3:Y:S01]  /*15990*/  LDL R4, [R1+0x688] ;  /* 0x0006880001047983 */ /* 0x000ee20000100800 */
[----:B------:R-:W-:-:S03]  /*159a0*/  IADD3.X R3, R8, UR8, RZ, P2, !PT ;  /* 0x0000000808037c10 */ /* 0x000fc600097fe4ff */
[----:B------:R-:W3:Y:S04]  /*159b0*/  LDL R8, [R1+0x65c] ;  /* 0x00065c0001087983 */ /* 0x000ee80000100800 */
[----:B------:R4:W-:Y:S04]  /*159c0*/  STL [R1+0xe0], R19 ;  /* 0x0000e01301007387 */ /* 0x0009e80000100800 */
[----:B------:R0:W3:Y:S01]  /*159d0*/  LDG.E.U8 R24, desc[UR10][R2.64] ;  /* 0x0000000a02187981 */ /* 0x0000e2000c1e1100 */
[----:B------:R-:W-:-:S03]  /*159e0*/  IADD3.X R15, R9, UR8, RZ, P3, !PT ;  /* 0x00000008090f7c10 */ /* 0x000fc60009ffe4ff */
[----:B------:R-:W3:Y:S04]  /*159f0*/  LDL R9, [R1+0x64c] ;  /* 0x00064c0001097983 */ /* 0x000ee80000100800 */
[----:B-----5:R-:W5:Y:S01]  /*15a00*/  LDG.E.U8 R20, desc[UR10][R14.64] ;  /* 0x0000000a0e147981 */ /* 0x020f62000c1e1100 */
[----:B--2---:R-:W-:-:S03]  /*15a10*/  IADD3 R18, P2, R13, UR4, RZ ;  /* 0x000000040d127c10 */ /* 0x004fc6000ff5e0ff */
[----:B------:R-:W2:Y:S01]  /*15a20*/  LDL R13, [R1+0x664] ;  /* 0x00066400010d7983 */ /* 0x000ea20000100800 */
[----:B----4-:R-:W-:-:S03]  /*15a30*/  IADD3.X R19, R10, UR8, RZ, P2, !PT ;  /* 0x000000080a137c10 */ /* 0x010fc600097fe4ff */
[----:B------:R-:W4:Y:S01]  /*15a40*/  LDL R10, [R1+0x650] ;  /* 0x00065000010a7983 */ /* 0x000f220000100800 */
[----:B0-----:R-:W-:-:S03]  /*15a50*/  IADD3 R2, P2, R12, UR4, RZ ;  /* 0x000000040c027c10 */ /* 0x001fc6000ff5e0ff */
[----:B------:R-:W-:Y:S04]  /*15a60*/  STL [R1+0xcc], R26 ;  /* 0x0000cc1a01007387 */ /* 0x000fe80000100800 */
[----:B------:R-:W-:Y:S04]  /*15a70*/  STL [R1+0x108], R25 ;  /* 0x0001081901007387 */ /* 0x000fe80000100800 */
[----:B------:R-:W4:Y:S01]  /*15a80*/  LDG.E.U8 R15, desc[UR10][R18.64] ;  /* 0x0000000a120f7981 */ /* 0x000f22000c1e1100 */
[----:B---3--:R-:W-:-:S03]  /*15a90*/  IADD3.X R3, R0, UR8, RZ, P2, !PT ;  /* 0x0000000800037c10 */ /* 0x008fc600097fe4ff */
[----:B------:R-:W3:Y:S04]  /*15aa0*/  LDL R0, [R1+0x668] ;  /* 0x0006680001007983 */ /* 0x000ee80000100800 */
[----:B------:R0:W3:Y:S02]  /*15ab0*/  LDG.E.U8 R14, desc[UR10][R2.64] ;  /* 0x0000000a020e7981 */ /* 0x0000e4000c1e1100 */
[----:B0-----:R-:W-:Y:S02]  /*15ac0*/  IADD3 R2, P2, R4, UR4, RZ ;  /* 0x0000000404027c10 */ /* 0x001fe4000ff5e0ff */
[----:B------:R-:W3:Y:S04]  /*15ad0*/  LDL R4, [R1+0x63c] ;  /* 0x00063c0001047983 */ /* 0x000ee80000100800 */
[----:B------:R0:W-:Y:S01]  /*15ae0*/  STL [R1+0x100], R23 ;  /* 0x0001001701007387 */ /* 0x0001e20000100800 */
[----:B------:R-:W-:-:S03]  /*15af0*/  IADD3.X R3, R8, UR8, RZ, P2, !PT ;  /* 0x0000000808037c10 */ /* 0x000fc600097fe4ff */
[----:B------:R-:W3:Y:S04]  /*15b00*/  LDL R8, [R1+0x654] ;  /* 0x0006540001087983 */ /* 0x000ee80000100800 */
[----:B------:R1:W-:Y:S04]  /*15b10*/  STL [R1+0xfc], R22 ;  /* 0x0000fc1601007387 */ /* 0x0003e80000100800 */
[----:B------:R-:W3:Y:S04]  /*15b20*/  LDL R12, [R1+0x640] ;  /* 0x00064000010c7983 */ /* 0x000ee80000100800 */
[----:B0-----:R0:W3:Y:S02]  /*15b30*/  LDG.E.U8 R23, desc[UR10][R2.64] ;  /* 0x0000000a02177981 */ /* 0x0010e4000c1e1100 */
[----:B0-----:R-:W-:-:S02]  /*15b40*/  IADD3 R2, P2, R11, UR4, RZ ;  /* 0x000000040b027c10 */ /* 0x001fc4000ff5e0ff */
[----:B------:R-:W3:Y:S02]  /*15b50*/  LDL R11, [R1+0x658] ;  /* 0x00065800010b7983 */ /* 0x000ee40000100800 */
[----:B------:R-:W-:Y:S02]  /*15b60*/  IADD3.X R3, R17, UR8, RZ, P2, !PT ;  /* 0x0000000811037c10 */ /* 0x000fe400097fe4ff */
[----:B------:R0:W-:Y:S04]  /*15b70*/  STL [R1+0xf4], R21 ;  /* 0x0000f41501007387 */ /* 0x0001e80000100800 */
[----:B-1----:R1:W3:Y:S04]  /*15b80*/  LDG.E.U8 R22, desc[UR10][R2.64] ;  /* 0x0000000a02167981 */ /* 0x0022e8000c1e1100 */
[----:B------:R-:W3:Y:S01]  /*15b90*/  LDL R19, [R1+0x62c] ;  /* 0x00062c0001137983 */ /* 0x000ee20000100800 */
[----:B-1----:R-:W-:-:S04]  /*15ba0*/  IADD3 R2, P2, R16, UR4, RZ ;  /* 0x0000000410027c10 */ /* 0x002fc8000ff5e0ff */
[----:B------:R-:W-:Y:S02]  /*15bb0*/  IADD3.X R3, R9, UR8, RZ, P2, !PT ;  /* 0x0000000809037c10 */ /* 0x000fe400097fe4ff */
[----:B------:R-:W3:Y:S04]  /*15bc0*/  LDL R9, [R1+0x644] ;  /* 0x0006440001097983 */ /* 0x000ee80000100800 */
[----:B------:R-:W-:Y:S04]  /*15bd0*/  STL [R1+0xf0], R24 ;  /* 0x0000f01801007387 */ /* 0x000fe80000100800 */
[----:B------:R-:W3:Y:S04]  /*15be0*/  LDL R18, [R1+0x630] ;  /* 0x0006300001127983 */ /* 0x000ee80000100800 */
[----:B-----5:R1:W-:Y:S04]  /*15bf0*/  STL [R1+0xd0], R20 ;  /* 0x0000d01401007387 */ /* 0x0203e80000100800 */
[----:B------:R-:W5:Y:S04]  /*15c00*/  LDL R17, [R1+0x648] ;  /* 0x0006480001117983 */ /* 0x000f680000100800 */
[----:B0-----:R2:W5:Y:S04]  /*15c10*/  LDG.E.U8 R21, desc[UR10][R2.64] ;  /* 0x0000000a02157981 */ /* 0x001568000c1e1100 */
[----:B------:R-:W5:Y:S01]  /*15c20*/  LDL R16, [R1+0x61c] ;  /* 0x00061c0001107983 */ /* 0x000f620000100800 */
[----:B--2---:R-:W-:-:S04]  /*15c30*/  IADD3 R2, P2, R13, UR4, RZ ;  /* 0x000000040d027c10 */ /* 0x004fc8000ff5e0ff */
[----:B----4-:R-:W-:Y:S02]  /*15c40*/  IADD3.X R3, R10, UR8, RZ, P2, !PT ;  /* 0x000000080a037c10 */ /* 0x010fe400097fe4ff */
[----:B------:R-:W2:Y:S04]  /*15c50*/  LDL R10, [R1+0x634] ;  /* 0x00063400010a7983 */ /* 0x000ea80000100800 */
[----:B-1----:R3:W4:Y:S02]  /*15c60*/  LDG.E.U8 R20, desc[UR10][R2.64] ;  /* 0x0000000a02147981 */ /* 0x002724000c1e1100 */
[----:B---3--:R-:W-:Y:S02]  /*15c70*/  IADD3 R2, P2, R0, UR4, RZ ;  /* 0x0000000400027c10 */ /* 0x008fe4000ff5e0ff */
[----:B------:R-:W3:Y:S04]  /*15c80*/  LDL R0, [R1+0x620] ;  /* 0x0006200001007983 */ /* 0x000ee80000100800 */
[----:B------:R-:W-:Y:S04]  /*15c90*/  STL [R1+0xec], R15 ;  /* 0x0000ec0f01007387 */ /* 0x000fe80000100800 */
[----:B------:R-:W4:Y:S01]  /*15ca0*/  LDL R13, [R1+0x638] ;  /* 0x00063800010d7983 */ /* 0x000f220000100800 */
[----:B------:R-:W-:-:S05]  /*15cb0*/  IADD3.X R3, R4, UR8, RZ, P2, !PT ;  /* 0x0000000804037c10 */ /* 0x000fca00097fe4ff */
[----:B------:R0:W4:Y:S02]  /*15cc0*/  LDG.E.U8 R4, desc[UR10][R2.64] ;  /* 0x0000000a02047981 */ /* 0x000124000c1e1100 */
[----:B0-----:R-:W-:Y:S02]  /*15cd0*/  IADD3 R2, P2, R8, UR4, RZ ;  /* 0x0000000408027c10 */ /* 0x001fe4000ff5e0ff */
[----:B------:R-:W4:Y:S02]  /*15ce0*/  LDL R8, [R1+0x60c] ;  /* 0x00060c0001087983 */ /* 0x000f240000100800 */
[----:B------:R-:W-:Y:S02]  /*15cf0*/  IADD3.X R3, R12, UR8, RZ, P2, !PT ;  /* 0x000000080c037c10 */ /* 0x000fe400097fe4ff */
[----:B------:R0:W-:Y:S04]  /*15d00*/  STL [R1+0xe8], R14 ;  /* 0x0000e80e01007387 */ /* 0x0001e80000100800 */
[----:B------:R-:W4:Y:S04]  /*15d10*/  LDL R12, [R1+0x624] ;  /* 0x00062400010c7983 */ /* 0x000f280000100800 */
[----:B------:R-:W4:Y:S01]  /*15d20*/  LDG.E.U8 R3, desc[UR10][R2.64] ;  /* 0x0000000a02037981 */ /* 0x000f22000c1e1100 */
[----:B0-----:R-:W-:-:S03]  /*15d30*/  IADD3 R14, P2, R11, UR4, RZ ;  /* 0x000000040b0e7c10 */ /* 0x001fc6000ff5e0ff */
[----:B------:R-:W4:Y:S01]  /*15d40*/  LDL R11, [R1+0x610] ;  /* 0x00061000010b7983 */ /* 0x000f220000100800 */
[----:B------:R-:W-:-:S05]  /*15d50*/  IADD3.X R15, R19, UR8, RZ, P2, !PT ;  /* 0x00000008130f7c10 */ /* 0x000fca00097fe4ff */
[----:B------:R0:W4:Y:S02]  /*15d60*/  LDG.E.U8 R28, desc[UR10][R14.64] ;  /* 0x0000000a0e1c7981 */ /* 0x000124000c1e1100 */
[----:B0-----:R-:W-:-:S04]  /*15d70*/  IADD3 R14, P2, R9, UR4, RZ ;  /* 0x00000004090e7c10 */ /* 0x001fc8000ff5e0ff */
[----:B------:R-:W-:Y:S01]  /*15d80*/  IADD3.X R15, R18, UR8, RZ, P2, !PT ;  /* 0x00000008120f7c10 */ /* 0x000fe200097fe4ff */
[----:B------:R0:W-:Y:S04]  /*15d90*/  STL [R1+0xe4], R23 ;  /* 0x0000e41701007387 */ /* 0x0001e80000100800 */
[----:B------:R5:W4:Y:S04]  /*15da0*/  LDG.E.U8 R26, desc[UR10][R14.64] ;  /* 0x0000000a0e1a7981 */ /* 0x000b28000c1e1100 */
[----:B------:R-:W4:Y:S01]  /*15db0*/  LDL R9, [R1+0x628] ;  /* 0x0006280001097983 */ /* 0x000f220000100800 */
[----:B-----5:R-:W-:-:S03]  /*15dc0*/  IADD3 R14, P2, R17, UR4, RZ ;  /* 0x00000004110e7c10 */ /* 0x020fc6000ff5e0ff */
[----:B------:R-:W-:Y:S01]  /*15dd0*/  STL [R1+0xdc], R22 ;  /* 0x0000dc1601007387 */ /* 0x000fe20000100800 */
[----:B------:R-:W-:-:S03]  /*15de0*/  IADD3.X R15, R16, UR8, RZ, P2, !PT ;  /* 0x00000008100f7c10 */ /* 0x000fc600097fe4ff */
[----:B------:R-:W5:Y:S04]  /*15df0*/  LDL R2, [R1+0x5fc] ;  /* 0x0005fc0001027983 */ /* 0x000f680000100800 */
[----:B------:R2:W5:Y:S04]  /*15e00*/  LDG.E.U8 R25, desc[UR10][R14.64] ;  /* 0x0000000a0e197981 */ /* 0x000568000c1e1100 */
[----:B------:R-:W-:Y:S01]  /*15e10*/  STL [R1+0xd8], R21 ;  /* 0x0000d81501007387 */ /* 0x000fe20000100800 */
[----:B--2---:R-:W-:-:S03]  /*15e20*/  IADD3 R14, P2, R10, UR4, RZ ;  /* 0x000000040a0e7c10 */ /* 0x004fc6000ff5e0ff */
[----:B------:R-:W2:Y:S01]  /*15e30*/  LDL R10, [R1+0x614] ;  /* 0x00061400010a7983 */ /* 0x000ea20000100800 */
[----:B---3--:R-:W-:-:S03]  /*15e40*/  IADD3.X R15, R0, UR8, RZ, P2, !PT ;  /* 0x00000008000f7c10 */ /* 0x008fc600097fe4ff */
[----:B------:R-:W3:Y:S04]  /*15e50*/  LDL R0, [R1+0x600] ;  /* 0x0006000001007983 */ /* 0x000ee80000100800 */
[----:B0-----:R0:W3:Y:S04]  /*15e60*/  LDG.E.U8 R23, desc[UR10][R14.64] ;  /* 0x0000000a0e177981 */ /* 0x0010e8000c1e1100 */
[----:B----4-:R1:W-:Y:S01]  /*15e70*/  STL [R1+0xd4], R20 ;  /* 0x0000d41401007387 */ /* 0x0103e20000100800 */
[----:B0-----:R-:W-:-:S03]  /*15e80*/  IADD3 R14, P2, R13, UR4, RZ ;  /* 0x000000040d0e7c10 */ /* 0x001fc6000ff5e0ff */
[----:B------:R-:W4:Y:S04]  /*15e90*/  LDL R13, [R1+0x5ec] ;  /* 0x0005ec00010d7983 */ /* 0x000f280000100800 */
[----:B-1----:R-:W4:Y:S01]  /*15ea0*/  LDL R20, [R1+0x5f0] ;  /* 0x0005f00001147983 */ /* 0x002f220000100800 */
[----:B------:R-:W-:-:S03]  /*15eb0*/  IADD3.X R15, R8, UR8, RZ, P2, !PT ;  /* 0x00000008080f7c10 */ /* 0x000fc600097fe4ff */
[----:B------:R-:W4:Y:S04]  /*15ec0*/  LDL R8, [R1+0x618] ;  /* 0x0006180001087983 */ /* 0x000f280000100800 */
[----:B------:R0:W4:Y:S02]  /*15ed0*/  LDG.E.U8 R22, desc[UR10][R14.64] ;  /* 0x0000000a0e167981 */ /* 0x000124000c1e1100 */
[----:B0-----:R-:W-:Y:S02]  /*15ee0*/  IADD3 R14, P2, R12, UR4, RZ ;  /* 0x000000040c0e7c10 */ /* 0x001fe4000ff5e0ff */
[----:B------:R-:W4:Y:S02]  /*15ef0*/  LDL R12, [R1+0x604] ;  /* 0x00060400010c7983 */ /* 0x000f240000100800 */
[----:B------:R-:W-:-:S05]  /*15f00*/  IADD3.X R15, R11, UR8, RZ, P2, !PT ;  /* 0x000000080b0f7c10 */ /* 0x000fca00097fe4ff */
[----:B------:R4:W4:Y:S01]  /*15f10*/  LDG.E.U8 R21, desc[UR10][R14.64] ;  /* 0x0000000a0e157981 */ /* 0x000922000c1e1100 */
[----:B------:R-:W-:-:S03]  /*15f20*/  IADD3 R16, P2, R9, UR4, RZ ;  /* 0x0000000409107c10 */ /* 0x000fc6000ff5e0ff */
[----:B------:R-:W4:Y:S01]  /*15f30*/  LDL R9, [R1+0x5dc] ;  /* 0x0005dc0001097983 */ /* 0x000f220000100800 */
[----:B-----5:R-:W-:-:S03]  /*15f40*/  IADD3.X R17, R2, UR8, RZ, P2, !PT ;  /* 0x0000000802117c10 */ /* 0x020fc600097fe4ff */
[----:B------:R-:W5:Y:S04]  /*15f50*/  LDL R2, [R1+0x608] ;  /* 0x0006080001027983 */ /* 0x000f680000100800 */
[----:B------:R-:W-:Y:S04]  /*15f60*/  STL [R1+0xb8], R28 ;  /* 0x0000b81c01007387 */ /* 0x000fe80000100800 */
[----:B------:R-:W5:Y:S01]  /*15f70*/  LDG.E.U8 R24, desc[UR10][R16.64] ;  /* 0x0000000a10187981 */ /* 0x000f62000c1e1100 */
[----:B--2---:R-:W-:-:S03]  /*15f80*/  IADD3 R18, P2, R10, UR4, RZ ;  /* 0x000000040a127c10 */ /* 0x004fc6000ff5e0ff */
[----:B------:R-:W2:Y:S01]  /*15f90*/  LDL R10, [R1+0x5e0] ;  /* 0x0005e000010a7983 */ /* 0x000ea20000100800 */
[----:B---3--:R-:W-:-:S03]  /*15fa0*/  IADD3.X R19, R0, UR8, RZ, P2, !PT ;  /* 0x0000000800137c10 */ /* 0x008fc600097fe4ff */
[----:B------:R-:W3:Y:S04]  /*15fb0*/  LDL R0, [R1+0x5f4] ;  /* 0x0005f40001007983 */ /* 0x000ee80000100800 */
[----:B------:R-:W-:Y:S04]  /*15fc0*/  STL [R1+0xb0], R26 ;  /* 0x0000b01a01007387 */ /* 0x000fe80000100800 */
[----:B------:R-:W2:Y:S04]  /*15fd0*/  LDL R11, [R1+0x5f8] ;  /* 0x0005f800010b7983 */ /* 0x000ea80000100800 */
[----:B------:R-:W2:Y:S01]  /*15fe0*/  LDG.E.U8 R19, desc[UR10][R18.64] ;  /* 0x0000000a12137981 */ /* 0x000ea2000c1e1100 */
[----:B----4-:R-:W-:-:S03]  /*15ff0*/  IADD3 R14, P2, R8, UR4, RZ ;  /* 0x00000004080e7c10 */ /* 0x010fc6000ff5e0ff */
[----:B------:R-:W4:Y:S01]  /*16000*/  LDL R8, [R1+0x5cc] ;  /* 0x0005cc0001087983 */ /* 0x000f220000100800 */
[----:B------:R-:W-:-:S03]  /*16010*/  IADD3.X R15, R13, UR8, RZ, P2, !PT ;  /* 0x000000080d0f7c10 */ /* 0x000fc600097fe4ff */
[----:B------:R-:W-:Y:S04]  /*16020*/  STL [R1+0xc8], R25 ;  /* 0x0000c81901007387 */ /* 0x000fe80000100800 */
[----:B------:R-:W4:Y:S04]  /*16030*/  LDL R13, [R1+0x5e4] ;  /* 0x0005e400010d7983 */ /* 0x000f280000100800 */
[----:B------:R0:W4:Y:S02]  /*16040*/  LDG.E.U8 R18, desc[UR10][R14.64] ;  /* 0x0000000a0e127981 */ /* 0x000124000c1e1100 */
[----:B0-----:R-:W-:-:S02]  /*16050*/  IADD3 R14, P2, R12, UR4, RZ ;  /* 0x000000040c0e7c10 */ /* 0x001fc4000ff5e0ff */
[----:B------:R-:W4:Y:S02]  /*16060*/  LDL R12, [R1+0x5d0] ;  /* 0x0005d000010c7983 */ /* 0x000f240000100800 */
[----:B------:R-:W-:Y:S02]  /*16070*/  IADD3.X R15, R20, UR8, RZ, P2, !PT ;  /* 0x00000008140f7c10 */ /* 0x000fe400097fe4ff */
[----:B------:R0:W-:Y:S04]  /*16080*/  STL [R1+0xc4], R23 ;  /* 0x0000c41701007387 */ /* 0x0001e80000100800 */
[----:B------:R-:W4:Y:S04]  /*16090*/  LDL R17, [R1+0x5e8] ;  /* 0x0005e80001117983 */ /* 0x000f280000100800 */
[----:B0-----:R5:W4:Y:S02]  /*160a0*/  LDG.E.U8 R23, desc[UR10][R14.64] ;  /* 0x0000000a0e177981 */ /* 0x001b24000c1e1100 */
[----:B-----5:R-:W-:-:S02]  /*160b0*/  IADD3 R14, P2, R2, UR4, RZ ;  /* 0x00000004020e7c10 */ /* 0x020fc4000ff5e0ff */
[----:B------:R-:W5:Y:S02]  /*160c0*/  LDL R2, [R1+0x5bc] ;  /* 0x0005bc0001027983 */ /* 0x000f640000100800 */
[----:B------:R-:W-:Y:S02]  /*160d0*/  IADD3.X R15, R9, UR8, RZ, P2, !PT ;  /* 0x00000008090f7c10 */ /* 0x000fe400097fe4ff */
[----:B------:R0:W-:Y:S04]  /*160e0*/  STL [R1+0xc0], R22 ;  /* 0x0000c01601007387 */ /* 0x0001e80000100800 */
[----:B------:R-:W5:Y:S04]  /*160f0*/  LDL R9, [R1+0x5d4] ;  /* 0x0005d40001097983 */ /* 0x000f680000100800 */
[----:B0-----:R3:W5:Y:S02]  /*16100*/  LDG.E.U8 R22, desc[UR10][R14.64] ;  /* 0x0000000a0e167981 */ /* 0x001764000c1e1100 */
[----:B---3--:R-:W-:-:S02]  /*16110*/  IADD3 R14, P2, R0, UR4, RZ ;  /* 0x00000004000e7c10 */ /* 0x008fc4000ff5e0ff */
[----:B------:R-:W3:Y:S04]  /*16120*/  LDL R0, [R1+0x5c0] ;  /* 0x0005c00001007983 */ /* 0x000ee80000100800 */
[----:B------:R0:W-:Y:S01]  /*16130*/  STL [R1+0xbc], R21 ;  /* 0x0000bc1501007387 */ /* 0x0001e20000100800 */
[----:B--2---:R-:W-:-:S03]  /*16140*/  IADD3.X R15, R10, UR8, RZ, P2, !PT ;  /* 0x000000080a0f7c10 */ /* 0x004fc600097fe4ff */
[----:B------:R-:W2:Y:S04]  /*16150*/  LDL R16, [R1+0x5d8] ;  /* 0x0005d80001107983 */ /* 0x000ea80000100800 */
[----:B------:R-:W2:Y:S04]  /*16160*/  LDL R10, [R1+0x5ac] ;  /* 0x0005ac00010a7983 */ /* 0x000ea80000100800 */
[----:B0-----:R0:W2:Y:S04]  /*16170*/  LDG.E.U8 R21, desc[UR10][R14.64] ;  /* 0x0000000a0e157981 */ /* 0x0010a8000c1e1100 */
[----:B------:R-:W-:Y:S01]  /*16180*/  STL [R1+0xb4], R24 ;  /* 0x0000b41801007387 */ /* 0x000fe20000100800 */
[----:B0-----:R-:W-:-:S03]  /*16190*/  IADD3 R14, P2, R11, UR4, RZ ;  /* 0x000000040b0e7c10 */ /* 0x001fc6000ff5e0ff */
[----:B------:R-:W2:Y:S01]  /*161a0*/  LDL R11, [R1+0x5b0] ;  /* 0x0005b000010b7983 */ /* 0x000ea20000100800 */
[----:B----4-:R-:W-:-:S03]  /*161b0*/  IADD3.X R15, R8, UR8, RZ, P2, !PT ;  /* 0x00000008080f7c10 */ /* 0x010fc600097fe4ff */
[----:B------:R-:W4:Y:S04]  /*161c0*/  LDL R8, [R1+0x5c4] ;  /* 0x0005c40001087983 */ /* 0x000f280000100800 */
[----:B------:R0:W4:Y:S04]  /*161d0*/  LDG.E.U8 R20, desc[UR10][R14.64] ;  /* 0x0000000a0e147981 */ /* 0x000128000c1e1100 */
[----:B------:R1:W-:Y:S01]  /*161e0*/  STL [R1+0xac], R19 ;  /* 0x0000ac1301007387 */ /* 0x0003e20000100800 */
[----:B0-----:R-:W-:-:S03]  /*161f0*/  IADD3 R14, P2, R13, UR4, RZ ;  /* 0x000000040d0e7c10 */ /* 0x001fc6000ff5e0ff */
[----:B------:R-:W4:Y:S01]  /*16200*/  LDL R13, [R1+0x5c8] ;  /* 0x0005c800010d7983 */ /* 0x000f220000100800 */
[----:B------:R-:W-:-:S03]  /*16210*/  IADD3.X R15, R12, UR8, RZ, P2, !PT ;  /* 0x000000080c0f7c10 */ /* 0x000fc600097fe4ff */
[----:B------:R-:W4:Y:S04]  /*16220*/  LDL R12, [R1+0x59c] ;  /* 0x00059c00010c7983 */ /* 0x000f280000100800 */
[----:B-1----:R0:W4:Y:S04]  /*16230*/  LDG.E.U8 R19, desc[UR10][R14.64] ;  /* 0x0000000a0e137981 */ /* 0x002128000c1e1100 */
[----:B------:R1:W-:Y:S01]  /*16240*/  STL [R1+0xa8], R18 ;  /* 0x0000a81201007387 */ /* 0x0003e20000100800 */
[----:B0-----:R-:W-:-:S03]  /*16250*/  IADD3 R14, P2, R17, UR4, RZ ;  /* 0x00000004110e7c10 */ /* 0x001fc6000ff5e0ff */
[----:B------:R-:W4:Y:S04]  /*16260*/  LDL R17, [R1+0x5a0] ;  /* 0x0005a00001117983 */ /* 0x000f280000100800 */
[----:B-1----:R-:W4:Y:S01]  /*16270*/  LDL R18, [R1+0x5b4] ;  /* 0x0005b40001127983 */ /* 0x002f220000100800 */
[----:B-----5:R-:W-:-:S05]  /*16280*/  IADD3.X R15, R2, UR8, RZ, P2, !PT ;  /* 0x00000008020f7c10 */ /* 0x020fca00097fe4ff */
[----:B------:R0:W5:Y:S02]  /*16290*/  LDG.E.U8 R2, desc[UR10][R14.64] ;  /* 0x0000000a0e027981 */ /* 0x000164000c1e1100 */
[----:B0-----:R-:W-:Y:S02]  /*162a0*/  IADD3 R14, P2, R9, UR4, RZ ;  /* 0x00000004090e7c10 */ /* 0x001fe4000ff5e0ff */
[----:B------:R-:W5:Y:S04]  /*162b0*/  LDL R9, [R1+0x5b8] ;  /* 0x0005b80001097983 */ /* 0x000f680000100800 */
[----:B------:R-:W-:Y:S01]  /*162c0*/  STL [R1+0xa4], R23 ;  /* 0x0000a41701007387 */ /* 0x000fe20000100800 */
[----:B---3--:R-:W-:-:S05]  /*162d0*/  IADD3.X R15, R0, UR8, RZ, P2, !PT ;  /* 0x00000008000f7c10 */ /* 0x008fca00097fe4ff */
[----:B------:R2:W3:Y:S02]  /*162e0*/  LDG.E.U8 R0, desc[UR10][R14.64] ;  /* 0x0000000a0e007981 */ /* 0x0004e4000c1e1100 */
[----:B--2---:R-:W-:-:S04]  /*162f0*/  IADD3 R14, P2, R16, UR4, RZ ;  /* 0x00000004100e7c10 */ /* 0x004fc8000ff5e0ff */
[----:B------:R-:W-:Y:S02]  /*16300*/  IADD3.X R15, R10, UR8, RZ, P2, !PT ;  /* 0x000000080a0f7c10 */ /* 0x000fe400097fe4ff */
[----:B------:R-:W2:Y:S04]  /*16310*/  LDL R10, [R1+0x58c] ;  /* 0x00058c00010a7983 */ /* 0x000ea80000100800 */
[----:B------:R4:W3:Y:S04]  /*16320*/  LDG.E.U8 R25, desc[UR10][R14.64] ;  /* 0x0000000a0e197981 */ /* 0x0008e8000c1e1100 */
[----:B------:R0:W-:Y:S04]  /*16330*/  STL [R1+0xa0], R22 ;  /* 0x0000a01601007387 */ /* 0x0001e80000100800 */
[----:B------:R-:W3:Y:S01]  /*16340*/  LDL R16, [R1+0x5a4] ;  /* 0x0005a40001107983 */ /* 0x000ee20000100800 */
[----:B----4-:R-:W-:-:S03]  /*16350*/  IADD3 R14, P2, R8, UR4, RZ ;  /* 0x00000004080e7c10 */ /* 0x010fc6000ff5e0ff */
[----:B------:R-:W4:Y:S01]  /*16360*/  LDL R8, [R1+0x2c0] ;  /* 0x0002c00001087983 */ /* 0x000f220000100800 */
[----:B------:R-:W-:-:S03]  /*16370*/  IADD3.X R15, R11, UR8, RZ, P2, !PT ;  /* 0x000000080b0f7c10 */ /* 0x000fc600097fe4ff */
[----:B------:R1:W-:Y:S04]  /*16380*/  STL [R1+0x9c], R21 ;  /* 0x00009c1501007387 */ /* 0x0003e80000100800 */
[----:B------:R-:W4:Y:S04]  /*16390*/  LDL R11, [R1+0x590] ;  /* 0x00059000010b7983 */ /* 0x000f280000100800 */
[----:B------:R0:W4:Y:S02]  /*163a0*/  LDG.E.U8 R26, desc[UR10][R14.64] ;  /* 0x0000000a0e1a7981 */ /* 0x000124000c1e1100 */
[----:B0-----:R-:W-:-:S02]  /*163b0*/  IADD3 R14, P2, R13, UR4, RZ ;  /* 0x000000040d0e7c10 */ /* 0x001fc4000ff5e0ff */
[----:B------:R-:W4:Y:S02]  /*163c0*/  LDL R13, [R1+0x5a8] ;  /* 0x0005a800010d7983 */ /* 0x000f240000100800 */
[----:B------:R-:W-:Y:S02]  /*163d0*/  IADD3.X R15, R12, UR8, RZ, P2, !PT ;  /* 0x000000080c0f7c10 */ /* 0x000fe400097fe4ff */
[----:B------:R-:W4:Y:S04]  /*163e0*/  LDL R12, [R1+0x57c] ;  /* 0x00057c00010c7983 */ /* 0x000f280000100800 */
[----:B------:R0:W4:Y:S04]  /*163f0*/  LDG.E.U8 R24, desc[UR10][R14.64] ;  /* 0x0000000a0e187981 */ /* 0x000128000c1e1100 */
[----:B------:R1:W-:Y:S01]  /*16400*/  STL [R1+0x98], R20 ;  /* 0x0000981401007387 */ /* 0x0003e20000100800 */
[----:B0-----:R-:W-:-:S03]  /*16410*/  IADD3 R14, P2, R18, UR4, RZ ;  /* 0x00000004120e7c10 */ /* 0x001fc6000ff5e0ff */
[----:B------:R0:W-:Y:S01]  /*16420*/  STL [R1+0x94], R19 ;  /* 0x0000941301007387 */ /* 0x0001e20000100800 */
[----:B------:R-:W-:-:S03]  /*16430*/  IADD3.X R15, R17, UR8, RZ, P2, !PT ;  /* 0x00000008110f7c10 */ /* 0x000fc600097fe4ff */
[----:B------:R-:W4:Y:S04]  /*16440*/  LDL R22, [R1+0x594] ;  /* 0x0005940001167983 */ /* 0x000f280000100800 */
[----:B------:R5:W4:Y:S04]  /*16450*/  LDG.E.U8 R23, desc[UR10][R14.64] ;  /* 0x0000000a0e177981 */ /* 0x000b28000c1e1100 */
[----:B-1----:R-:W4:Y:S04]  /*16460*/  LDL R21, [R1+0x598] ;  /* 0x0005980001157983 */ /* 0x002f280000100800 */
[----:B------:R-:W4:Y:S01]  /*16470*/  LDL R20, [R1+0x584] ;  /* 0x0005840001147983 */ /* 0x000f220000100800 */
[----:B-----5:R-:W-:-:S03]  /*16480*/  IADD3 R14, P2, R9, UR4, RZ ;  /* 0x00000004090e7c10 */ /* 0x020fc6000ff5e0ff */
[----:B------:R-:W5:Y:S01]  /*16490*/  LDL R9, [R1+0x580] ;  /* 0x0005800001097983 */ /* 0x000f620000100800 */
[----:B--2---:R-:W-:-:S03]  /*164a0*/  IADD3.X R15, R10, UR8, RZ, P2, !PT ;  /* 0x000000080a0f7c10 */ /* 0x004fc600097fe4ff */
[----:B------:R-:W2:Y:S04]  /*164b0*/  LDL R10, [R1+0x56c] ;  /* 0x00056c00010a7983 */ /* 0x000ea80000100800 */
[----:B------:R1:W2:Y:S01]  /*164c0*/  LDG.E.U8 R29, desc[UR10][R14.64] ;  /* 0x0000000a0e1d7981 */ /* 0x0002a2000c1e1100 */
[----:B---3--:R-:W-:-:S04]  /*164d0*/  IADD3 R16, P2, R16, UR4, RZ ;  /* 0x0000000410107c10 */ /* 0x008fc8000ff5e0ff */
[----:B----4-:R-:W-:Y:S02]  /*164e0*/  IADD3.X R17, R11, UR8, RZ, P2, !PT ;  /* 0x000000080b117c10 */ /* 0x010fe400097fe4ff */
[----:B------:R-:W3:Y:S04]  /*164f0*/  LDL R11, [R1+0x570] ;  /* 0x00057000010b7983 */ /* 0x000ee80000100800 */
[----:B------:R-:W4:Y:S01]  /*16500*/  LDG.E.U8 R28, desc[UR10][R16.64] ;  /* 0x0000000a101c7981 */ /* 0x000f22000c1e1100 */
[----:B------:R-:W-:-:S03]  /*16510*/  IADD3 R18, P2, R13, UR4, RZ ;  /* 0x000000040d127c10 */ /* 0x000fc6000ff5e0ff */
[----:B------:R-:W4:Y:S01]  /*16520*/  LDL R16, [R1+0x588] ;  /* 0x0005880001107983 */ /* 0x000f220000100800 */
[----:B0-----:R-:W-:-:S03]  /*16530*/  IADD3.X R19, R12, UR8, RZ, P2, !PT ;  /* 0x000000080c137c10 */ /* 0x001fc600097fe4ff */
[----:B------:R-:W4:Y:S04]  /*16540*/  LDL R12, [R1+0x558] ;  /* 0x00055800010c7983 */ /* 0x000f280000100800 */
[----:B------:R0:W-:Y:S04]  /*16550*/  STL [R1+0x84], R25 ;  /* 0x0000841901007387 */ /* 0x0001e80000100800 */
[----:B------:R-:W4:Y:S04]  /*16560*/  LDL R13, [R1+0x574] ;  /* 0x00057400010d7983 */ /* 0x000f280000100800 */
[----:B0-----:R-:W4:Y:S01]  /*16570*/  LDG.E.U8 R25, desc[UR10][R18.64] ;  /* 0x0000000a12197981 */ /* 0x001f22000c1e1100 */
[----:B-1----:R-:W-:-:S04]  /*16580*/  IADD3 R14, P2, R22, UR4, RZ ;  /* 0x00000004160e7c10 */ /* 0x002fc8000ff5e0ff */
[----:B-----5:R-:W-:Y:S02]  /*16590*/  IADD3.X R15, R9, UR8, RZ, P2, !PT ;  /* 0x00000008090f7c10 */ /* 0x020fe400097fe4ff */
[----:B------:R-:W5:Y:S04]  /*165a0*/  LDL R9, [R1+0x55c] ;  /* 0x00055c0001097983 */ /* 0x000f680000100800 */
[----:B------:R0:W5:Y:S04]  /*165b0*/  LDG.E.U8 R22, desc[UR10][R14.64] ;  /* 0x0000000a0e167981 */ /* 0x000168000c1e1100 */
[----:B------:R1:W-:Y:S01]  /*165c0*/  STL [R1+0x7c], R26 ;  /* 0x00007c1a01007387 */ /* 0x0003e20000100800 */
[----:B0-----:R-:W-:-:S03]  /*165d0*/  IADD3 R14, P2, R21, UR4, RZ ;  /* 0x00000004150e7c10 */ /* 0x001fc6000ff5e0ff */
[----:B------:R0:W-:Y:S04]  /*165e0*/  STL [R1+0x90], R24 ;  /* 0x0000901801007387 */ /* 0x0001e80000100800 */
[----:B------:R-:W5:Y:S01]  /*165f0*/  LDL R19, [R1+0xca8] ;  /* 0x000ca80001137983 */ /* 0x000f620000100800 */
[----:B--2---:R-:W-:-:S03]  /*16600*/  IADD3.X R15, R10, UR8, RZ, P2, !PT ;  /* 0x000000080a0f7c10 */ /* 0x004fc600097fe4ff */
[----:B------:R-:W2:Y:S04]  /*16610*/  LDL R10, [R1+0xcac] ;  /* 0x000cac00010a7983 */ /* 0x000ea80000100800 */
[----:B-1----:R1:W2:Y:S04]  /*16620*/  LDG.E.U8 R26, desc[UR10][R14.64] ;  /* 0x0000000a0e1a7981 */ /* 0x0022a8000c1e1100 */
[----:B------:R4:W-:Y:S01]  /*16630*/  STL [R1+0x8c], R23 ;  /* 0x00008c1701007387 */ /* 0x0009e20000100800 */
[----:B-1----:R-:W-:-:S04]  /*16640*/  IADD3 R14, P2, R20, UR4, RZ ;  /* 0x00000004140e7c10 */ /* 0x002fc8000ff5e0ff */
[----:B---3--:R-:W-:Y:S02]  /*16650*/  IADD3.X R15, R11, UR8, RZ, P2, !PT ;  /* 0x000000080b0f7c10 */ /* 0x008fe400097fe4ff */
[----:B------:R-:W3:Y:S04]  /*16660*/  LDL R11, [R1+0xca4] ;  /* 0x000ca400010b7983 */ /* 0x000ee80000100800 */
[----:B0-----:R4:W3:Y:S02]  /*16670*/  LDG.E.U8 R24, desc[UR10][R14.64] ;  /* 0x0000000a0e187981 */ /* 0x0018e4000c1e1100 */
[----:B----4-:R-:W-:-:S04]  /*16680*/  IADD3 R14, P2, R16, UR4, RZ ;  /* 0x00000004100e7c10 */ /* 0x010fc8000ff5e0ff */
[----:B------:R-:W-:Y:S02]  /*16690*/  IADD3.X R15, R12, UR8, RZ, P2, !PT ;  /* 0x000000080c0f7c10 */ /* 0x000fe400097fe4ff */
[----:B------:R-:W4:Y:S04]  /*166a0*/  LDL R12, [R1+0xca0] ;  /* 0x000ca000010c7983 */ /* 0x000f280000100800 */
[----:B------:R-:W-:Y:S04]  /*166b0*/  STL [R1+0x88], R29 ;  /* 0x0000881d01007387 */ /* 0x000fe80000100800 */
[----:B------:R-:W4:Y:S04]  /*166c0*/  LDL R18, [R1+0xc9c] ;  /* 0x000c9c0001127983 */ /* 0x000f280000100800 */
[----:B------:R0:W4:Y:S02]  /*166d0*/  LDG.E.U8 R23, desc[UR10][R14.64] ;  /* 0x0000000a0e177981 */ /* 0x000124000c1e1100 */
[----:B0-----:R-:W-:Y:S01]  /*166e0*/  IADD3 R14, P2, R13, UR4, RZ ;  /* 0x000000040d0e7c10 */ /* 0x001fe2000ff5e0ff */
[----:B------:R-:W-:Y:S01]  /*166f0*/  VIADD R13, R8, UR17 ;  /* 0x00000011080d7c36 */ /* 0x000fe20008000000 */
[----:B------:R-:W-:-:S02]  /*16700*/  USHF.L.U32 UR9, UR17, 0x1, URZ ;  /* 0x0000000111097899 */ /* 0x000fc4000800063f */
[----:B-----5:R-:W-:Y:S02]  /*16710*/  IADD3.X R15, R9, UR8, RZ, P2, !PT ;  /* 0x00000008090f7c10 */ /* 0x020fe400097fe4ff */
[----:B------:R-:W5:Y:S04]  /*16720*/  LDL R9, [R1+0xc98] ;  /* 0x000c980001097983 */ /* 0x000f680000100800 */
[----:B------:R0:W5:Y:S01]  /*16730*/  LDG.E.U8 R21, desc[UR10][R14.64] ;  /* 0x0000000a0e157981 */ /* 0x000162000c1e1100 */
[----:B------:R-:W-:Y:S01]  /*16740*/  IADD3 R16, P2, R13, UR4, RZ ;  /* 0x000000040d107c10 */ /* 0x000fe2000ff5e0ff */
[----:B------:R-:W-:Y:S02]  /*16750*/  VIADD R13, R27, UR17 ;  /* 0x000000111b0d7c36 */ /* 0x000fe40008000000 */
[----:B------:R-:W-:Y:S01]  /*16760*/  STL [R1+0x80], R28 ;  /* 0x0000801c01007387 */ /* 0x000fe20000100800 */
[----:B0-----:R-:W-:Y:S01]  /*16770*/  VIADD R14, R8, UR9 ;  /* 0x00000009080e7c36 */ /* 0x001fe20008000000 */
[----:B------:R-:W-:Y:S01]  /*16780*/  UIMAD UR12, UR17, 0x3, URZ ;  /* 0x00000003110c78a4 */ /* 0x000fe2000f8e023f */
[----:B--2---:R-:W-:-:S02]  /*16790*/  IADD3.X R17, R10, UR8, RZ, P2, !PT ;  /* 0x000000080a117c10 */ /* 0x004fc400097fe4ff */
[----:B------:R-:W2:Y:S04]  /*167a0*/  LDL R10, [R1+0xc94] ;  /* 0x000c9400010a7983 */ /* 0x000ea80000100800 */
[----:B------:R0:W2:Y:S02]  /*167b0*/  LDG.E.U8 R20, desc[UR10][R16.64] ;  /* 0x0000000a10147981 */ /* 0x0000a4000c1e1100 */
[----:B0-----:R-:W-:-:S04]  /*167c0*/  IADD3 R16, P2, R13, UR4, RZ ;  /* 0x000000040d107c10 */ /* 0x001fc8000ff5e0ff */
[----:B------:R-:W-:Y:S02]  /*167d0*/  IADD3.X R17, R19, UR8, RZ, P2, !PT ;  /* 0x0000000813117c10 */ /* 0x000fe400097fe4ff */
[----:B------:R-:W-:Y:S01]  /*167e0*/  IADD3 R14, P2, R14, UR4, RZ ;  /* 0x000000040e0e7c10 */ /* 0x000fe2000ff5e0ff */
[----:B------:R0:W-:Y:S03]  /*167f0*/  STL [R1+0x78], R25 ;  /* 0x0000781901007387 */ /* 0x0001e60000100800 */
[----:B---3--:R-:W-:Y:S01]  /*16800*/  IADD3.X R15, R11, UR8, RZ, P2, !PT ;  /* 0x000000080b0f7c10 */ /* 0x008fe200097fe4ff */
[----:B------:R1:W-:Y:S04]  /*16810*/  STL [R1+0x74], R22 ;  /* 0x0000741601007387 */ /* 0x0003e80000100800 */
[----:B------:R-:W3:Y:S04]  /*16820*/  LDL R11, [R1+0xc90] ;  /* 0x000c9000010b7983 */ /* 0x000ee80000100800 */
[----:B0-----:R-:W3:Y:S04]  /*16830*/  LDG.E.U8 R25, desc[UR10][R16.64] ;  /* 0x0000000a10197981 */ /* 0x001ee8000c1e1100 */
[----:B-1----:R0:W3:Y:S02]  /*16840*/  LDG.E.U8 R22, desc[UR10][R14.64] ;  /* 0x0000000a0e167981 */ /* 0x0020e4000c1e1100 */
[----:B0-----:R-:W-:-:S02]  /*16850*/  VIADD R14, R27, UR9 ;  /* 0x000000091b0e7c36 */ /* 0x001fc40008000000 */
[----:B------:R-:W-:Y:S03]  /*16860*/  STL [R1+0x70], R26 ;  /* 0x0000701a01007387 */ /* 0x000fe60000100800 */
[----:B------:R-:W-:Y:S01]  /*16870*/  IADD3 R14, P2, R14, UR4, RZ ;  /* 0x000000040e0e7c10 */ /* 0x000fe2000ff5e0ff */
[----:B------:R-:W-:Y:S03]  /*16880*/  STL [R1+0x6c], R24 ;  /* 0x00006c1801007387 */ /* 0x000fe60000100800 */
[----:B----4-:R-:W-:Y:S02]  /*16890*/  IADD3.X R15, R12, UR8, RZ, P2, !PT ;  /* 0x000000080c0f7c10 */ /* 0x010fe400097fe4ff */
[----:B------:R-:W4:Y:S01]  /*168a0*/  LDL R12, [R1+0xc8c] ;  /* 0x000c8c00010c7983 */ /* 0x000f220000100800 */
[----:B------:R-:W-:-:S03]  /*168b0*/  VIADD R13, R8, UR12 ;  /* 0x0000000c080d7c36 */ /* 0x000fc60008000000 */
[----:B------:R-:W4:Y:S02]  /*168c0*/  LDG.E.U8 R19, desc[UR10][R14.64] ;  /* 0x0000000a0e137981 */ /* 0x000f24000c1e1100 */
[----:B------:R-:W-:-:S04]  /*168d0*/  IADD3 R16, P2, R13, UR4, RZ ;  /* 0x000000040d107c10 */ /* 0x000fc8000ff5e0ff */
[----:B------:R-:W-:Y:S02]  /*168e0*/  IADD3.X R17, R18, UR8, RZ, P2, !PT ;  /* 0x0000000812117c10 */ /* 0x000fe400097fe4ff */
[----:B------:R-:W4:Y:S04]  /*168f0*/  LDL R18, [R1+0xc88] ;  /* 0x000c880001127983 */ /* 0x000f280000100800 */
[----:B------:R0:W-:Y:S04]  /*16900*/  STL [R1+0x68], R23 ;  /* 0x0000681701007387 */ /* 0x0001e80000100800 */
[----:B0-----:R0:W4:Y:S01]  /*16910*/  LDG.E.U8 R23, desc[UR10][R16.64] ;  /* 0x0000000a10177981 */ /* 0x001122000c1e1100 */
[----:B------:R-:W-:Y:S01]  /*16920*/  VIADD R13, R27, UR12 ;  /* 0x0000000c1b0d7c36 */ /* 0x000fe20008000000 */
[----:B------:R-:W-:-:S04]  /*16930*/  USHF.L.U32 UR9, UR17, 0x2, URZ ;  /* 0x0000000211097899 */ /* 0x000fc8000800063f */
[----:B0-----:R-:W-:Y:S01]  /*16940*/  IADD3 R16, P2, R13, UR4, RZ ;  /* 0x000000040d107c10 */ /* 0x001fe2000ff5e0ff */
[----:B-----5:R0:W-:Y:S03]  /*16950*/  STL [R1+0x64], R21 ;  /* 0x0000641501007387 */ /* 0x0201e60000100800 */
[----:B------:R-:W-:Y:S02]  /*16960*/  IADD3.X R17, R9, UR8, RZ, P2, !PT ;  /* 0x0000000809117c10 */ /* 0x000fe400097fe4ff */
[----:B------:R-:W5:Y:S01]  /*16970*/  LDL R9, [R1+0xc74] ;  /* 0x000c740001097983 */ /* 0x000f620000100800 */
[----:B------:R-:W-:Y:S01]  /*16980*/  VIADD R14, R8, UR9 ;  /* 0x00000009080e7c36 */ /* 0x000fe20008000000 */
[----:B------:R-:W-:Y:S01]  /*16990*/  UIMAD UR12, UR17, 0x5, URZ ;  /* 0x00000005110c78a4 */ /* 0x000fe2000f8e023f */
[----:B------:R-:W-:Y:S01]  /*169a0*/  VIADD R13, R27, UR9 ;  /* 0x000000091b0d7c36 */ /* 0x000fe20008000000 */
[----:B------:R1:W5:Y:S02]  /*169b0*/  LDG.E.U8 R24, desc[UR10][R16.64] ;  /* 0x0000000a10187981 */ /* 0x000364000c1e1100 */
[----:B------:R-:W-:-:S04]  /*169c0*/  IADD3 R14, P2, R14, UR4, RZ ;  /* 0x000000040e0e7c10 */ /* 0x000fc8000ff5e0ff */
[----:B--2---:R-:W-:Y:S01]  /*169d0*/  IADD3.X R15, R10, UR8, RZ, P2, !PT ;  /* 0x000000080a0f7c10 */ /* 0x004fe200097fe4ff */
[----:B------:R2:W-:Y:S04]  /*169e0*/  STL [R1+0x54], R20 ;  /* 0x0000541401007387 */ /* 0x0005e80000100800 */
[----:B------:R-:W5:Y:S01]  /*169f0*/  LDL R10, [R1+0xc70] ;  /* 0x000c7000010a7983 */ /* 0x000f620000100800 */
[----:B-1----:R-:W-:-:S03]  /*16a00*/  IADD3 R16, P2, R13, UR4, RZ ;  /* 0x000000040d107c10 */ /* 0x002fc6000ff5e0ff */
[----:B0-----:R0:W5:Y:S04]  /*16a10*/  LDG.E.U8 R21, desc[UR10][R14.64] ;  /* 0x0000000a0e157981 */ /* 0x001168000c1e1100 */
[----:B--2---:R-:W2:Y:S01]  /*16a20*/  LDL R20, [R1+0xc6c] ;  /* 0x000c6c0001147983 */ /* 0x004ea20000100800 */
[----:B0-----:R-:W-:Y:S01]  /*16a30*/  VIADD R14, R8, UR12 ;  /* 0x0000000c080e7c36 */ /* 0x001fe20008000000 */
[----:B---3--:R-:W-:-:S04]  /*16a40*/  IADD3.X R17, R11, UR8, RZ, P2, !PT ;  /* 0x000000080b117c10 */ /* 0x008fc800097fe4ff */
[----:B------:R-:W-:Y:S01]  /*16a50*/  IADD3 R14, P2, R14, UR4, RZ ;  /* 0x000000040e0e7c10 */ /* 0x000fe2000ff5e0ff */
[----:B------:R0:W-:Y:S04]  /*16a60*/  STL [R1+0x4c], R25 ;  /* 0x00004c1901007387 */ /* 0x0001e80000100800 */
[----:B------:R1:W-:Y:S04]  /*16a70*/  STL [R1+0x60], R22 ;  /* 0x0000601601007387 */ /* 0x0003e80000100800 */
[----:B------:R-:W3:Y:S04]  /*16a80*/  LDL R11, [R1+0xc34] ;  /* 0x000c3400010b7983 */ /* 0x000ee80000100800 */
[----:B0-----:R0:W3:Y:S01]  /*16a90*/  LDG.E.U8 R25, desc[UR10][R16.64] ;  /* 0x0000000a10197981 */ /* 0x0010e2000c1e1100 */
[----:B----4-:R-:W-:-:S03]  /*16aa0*/  IADD3.X R15, R12, UR8, RZ, P2, !PT ;  /* 0x000000080c0f7c10 */ /* 0x010fc600097fe4ff */
[----:B------:R-:W4:Y:S04]  /*16ab0*/  LDL R12, [R1+0xc30] ;  /* 0x000c3000010c7983 */ /* 0x000f280000100800 */
[----:B------:R0:W-:Y:S01]  /*16ac0*/  STL [R1+0x58], R19 ;  /* 0x0000581301007387 */ /* 0x0001e20000100800 */
[----:B------:R-:W-:-:S03]  /*16ad0*/  VIADD R13, R27, UR12 ;  /* 0x0000000c1b0d7c36 */ /* 0x000fc60008000000 */
[----:B-1----:R1:W4:Y:S04]  /*16ae0*/  LDG.E.U8 R22, desc[UR10][R14.64] ;  /* 0x0000000a0e167981 */ /* 0x002328000c1e1100 */
[----:B0-----:R-:W4:Y:S01]  /*16af0*/  LDL R19, [R1+0xc68] ;  /* 0x000c680001137983 */ /* 0x001f220000100800 */
[----:B------:R-:W-:-:S04]  /*16b00*/  IADD3 R16, P2, R13, UR4, RZ ;  /* 0x000000040d107c10 */ /* 0x000fc8000ff5e0ff */
[----:B------:R-:W-:Y:S01]  /*16b10*/  IADD3.X R17, R18, UR8, RZ, P2, !PT ;  /* 0x0000000812117c10 */ /* 0x000fe200097fe4ff */
[----:B------:R0:W-:Y:S04]  /*16b20*/  STL [R1+0x50], R23 ;  /* 0x0000501701007387 */ /* 0x0001e80000100800 */
[----:B------:R-:W4:Y:S04]  /*16b30*/  LDL R18, [R1+0xc2c] ;  /* 0x000c2c0001127983 */ /* 0x000f280000100800 */
[----:B0-----:R-:W4:Y:S01]  /*16b40*/  LDG.E.U8 R23, desc[UR10][R16.64] ;  /* 0x0000000a10177981 */ /* 0x001f22000c1e1100 */
[----:B------:R-:W-:-:S06]  /*16b50*/  USHF.L.U32 UR9, UR17, 0x3, URZ ;  /* 0x0000000311097899 */ /* 0x000fcc000800063f */
[----:B-1----:R-:W-:-:S05]  /*16b60*/  VIADD R14, R8, UR9 ;  /* 0x00000009080e7c36 */ /* 0x002fca0008000000 */
[----:B------:R-:W-:-:S04]  /*16b70*/  IADD3 R14, P2, R14, UR4, RZ ;  /* 0x000000040e0e7c10 */ /* 0x000fc8000ff5e0ff */
[----:B-----5:R-:W-:-:S05]  /*16b80*/  IADD3.X R15, R9, UR8, RZ, P2, !PT ;  /* 0x00000008090f7c10 */ /* 0x020fca00097fe4ff */
[----:B------:R0:W5:Y:S02]  /*16b90*/  LDG.E.U8 R9, desc[UR10][R14.64] ;  /* 0x0000000a0e097981 */ /* 0x000164000c1e1100 */
[----:B0-----:R-:W-:Y:S01]  /*16ba0*/  VIADD R14, R27, UR9 ;  /* 0x000000091b0e7c36 */ /* 0x001fe20008000000 */
[----:B------:R-:W-:-:S04]  /*16bb0*/  UIMAD UR9, UR17, 0x9, URZ ;  /* 0x00000009110978a4 */ /* 0x000fc8000f8e023f */
[----:B------:R-:W-:Y:S01]  /*16bc0*/  IADD3 R14, P2, R14, UR4, RZ ;  /* 0x000000040e0e7c10 */ /* 0x000fe2000ff5e0ff */
[----:B------:R-:W-:Y:S01]  /*16bd0*/  USHF.L.U32 UR12, UR17, 0x4, URZ ;  /* 0x00000004110c7899 */ /* 0x000fe2000800063f */
[----:B------:R0:W-:Y:S05]  /*16be0*/  STL [R1+0x48], R24 ;  /* 0x0000481801007387 */ /* 0x0001ea0000100800 */
[----:B------:R-:W-:Y:S01]  /*16bf0*/  VIADD R13, R8, UR12 ;  /* 0x0000000c080d7c36 */ /* 0x000fe20008000000 */
[----:B------:R-:W-:-:S05]  /*16c00*/  IADD3.X R15, R10, UR8, RZ, P2, !PT ;  /* 0x000000080a0f7c10 */ /* 0x000fca00097fe4ff */
[----:B------:R1:W5:Y:S02]  /*16c10*/  LDG.E.U8 R10, desc[UR10][R14.64] ;  /* 0x0000000a0e0a7981 */ /* 0x000364000c1e1100 */
[----:B-1----:R-:W-:-:S05]  /*16c20*/  VIADD R14, R8, UR9 ;  /* 0x00000009080e7c36 */ /* 0x002fca0008000000 */
[----:B------:R-:W-:-:S04]  /*16c30*/  IADD3 R14, P2, R14, UR4, RZ ;  /* 0x000000040e0e7c10 */ /* 0x000fc8000ff5e0ff */
[----:B--2---:R-:W-:Y:S02]  /*16c40*/  IADD3.X R15, R20, UR8, RZ, P2, !PT ;  /* 0x00000008140f7c10 */ /* 0x004fe400097fe4ff */
[----:B------:R-:W-:-:S03]  /*16c50*/  IADD3 R16, P2, R13, UR4, RZ ;  /* 0x000000040d107c10 */ /* 0x000fc6000ff5e0ff */
[----:B0-----:R0:W2:Y:S01]  /*16c60*/  LDG.E.U8 R24, desc[UR10][R14.64] ;  /* 0x0000000a0e187981 */ /* 0x0010a2000c1e1100 */
[----:B---3--:R-:W-:-:S03]  /*16c70*/  IADD3.X R17, R11, UR8, RZ, P2, !PT ;  /* 0x000000080b117c10 */ /* 0x008fc600097fe4ff */
[----:B------:R1:W-:Y:S04]  /*16c80*/  STL [R1+0x44], R21 ;  /* 0x0000441501007387 */ /* 0x0003e80000100800 */
[----:B------:R-:W3:Y:S01]  /*16c90*/  LDG.E.U8 R11, desc[UR10][R16.64] ;  /* 0x0000000a100b7981 */ /* 0x000ee2000c1e1100 */
[----:B0-----:R-:W-:-:S05]  /*16ca0*/  VIADD R14, R27, UR12 ;  /* 0x0000000c1b0e7c36 */ /* 0x001fca0008000000 */
[----:B------:R-:W-:Y:S01]  /*16cb0*/  IADD3 R14, P2, R14, UR4, RZ ;  /* 0x000000040e0e7c10 */ /* 0x000fe2000ff5e0ff */
[----:B-1----:R-:W5:Y:S03]  /*16cc0*/  LDL R21, [R1+0xc28] ;  /* 0x000c280001157983 */ /* 0x002f660000100800 */
[----:B----4-:R-:W-:-:S05]  /*16cd0*/  IADD3.X R15, R12, UR8, RZ, P2, !PT ;  /* 0x000000080c0f7c10 */ /* 0x010fca00097fe4ff */
[----:B------:R0:W4:Y:S04]  /*16ce0*/  LDG.E.U8 R12, desc[UR10][R14.64] ;  /* 0x0000000a0e0c7981 */ /* 0x000128000c1e1100 */
[----:B------:R-:W-:Y:S04]  /*16cf0*/  STL [R1+0x40], R25 ;  /* 0x0000401901007387 */ /* 0x000fe80000100800 */
[----:B------:R-:W3:Y:S01]  /*16d00*/  LDL R20, [R1+0xc84] ;  /* 0x000c840001147983 */ /* 0x000ee20000100800 */
[----:B0-----:R-:W-:-:S05]  /*16d10*/  VIADD R14, R27, UR9 ;  /* 0x000000091b0e7c36 */ /* 0x001fca0008000000 */
[----:B------:R-:W-:Y:S01]  /*16d20*/  IADD3 R14, P2, R14, UR4, RZ ;  /* 0x000000040e0e7c10 */ /* 0x000fe2000ff5e0ff */
[----:B------:R0:W-:Y:S01]  /*16d30*/  STL [R1+0x3c], R22 ;  /* 0x00003c1601007387 */ /* 0x0001e20000100800 */
[----:B------:R-:W-:Y:S02]  /*16d40*/  UIMAD UR9, UR17, 0x11, URZ ;  /* 0x00000011110978a4 */ /* 0x000fe4000f8e023f */
[----:B------:R-:W-:Y:S02]  /*16d50*/  IADD3.X R15, R19, UR8, RZ, P2, !PT ;  /* 0x00000008130f7c10 */ /* 0x000fe400097fe4ff */
[----:B------:R-:W4:Y:S02]  /*16d60*/  LDL R19, [R1+0xc64] ;  /* 0x000c640001137983 */ /* 0x000f240000100800 */
[----:B------:R-:W-:Y:S02]  /*16d70*/  VIADD R13, R8, UR9 ;  /* 0x00000009080d7c36 */ /* 0x000fe40008000000 */
[----:B0-----:R0:W4:Y:S03]  /*16d80*/  LDG.E.U8 R22, desc[UR10][R14.64] ;  /* 0x0000000a0e167981 */ /* 0x001126000c1e1100 */
[----:B------:R-:W-:Y:S01]  /*16d90*/  IADD3 R16, P2, R13, UR4, RZ ;  /* 0x000000040d107c10 */ /* 0x000fe2000ff5e0ff */
[----:B------:R1:W-:Y:S03]  /*16da0*/  STL [R1+0x38], R23 ;  /* 0x0000381701007387 */ /* 0x0003e60000100800 */
[----:B------:R-:W-:-:S02]  /*16db0*/  IADD3.X R17, R18, UR8, RZ, P2, !PT ;  /* 0x0000000812117c10 */ /* 0x000fc400097fe4ff */
[----:B------:R-:W4:Y:S01]  /*16dc0*/  LDL R18, [R1+0xc60] ;  /* 0x000c600001127983 */ /* 0x000f220000100800 */
[----:B0-----:R-:W-:Y:S01]  /*16dd0*/  VIADD R14, R27, UR9 ;  /* 0x000000091b0e7c36 */ /* 0x001fe20008000000 */
[----:B------:R-:W-:Y:S02]  /*16de0*/  UIMAD UR12, UR17, 0x6, URZ ;  /* 0x00000006110c78a4 */ /* 0x000fe4000f8e023f */
[----:B------:R0:W4:Y:S02]  /*16df0*/  LDG.E.U8 R26, desc[UR10][R16.64] ;  /* 0x0000000a101a7981 */ /* 0x000124000c1e1100 */
[----:B------:R-:W-:Y:S01]  /*16e00*/  IADD3 R14, P2, R14, UR4, RZ ;  /* 0x000000040e0e7c10 */ /* 0x000fe2000ff5e0ff */
[----:B------:R-:W-:Y:S01]  /*16e10*/  UIMAD UR9, UR17, 0xa, URZ ;  /* 0x0000000a110978a4 */ /* 0x000fe2000f8e023f */
[----:B------:R-:W-:Y:S02]  /*16e20*/  VIADD R13, R8, UR12 ;  /* 0x0000000c080d7c36 */ /* 0x000fe40008000000 */
[----:B-----5:R-:W-:-:S02]  /*16e30*/  IADD3.X R15, R21, UR8, RZ, P2, !PT ;  /* 0x00000008150f7c10 */ /* 0x020fc400097fe4ff */
[----:B------:R-:W5:Y:S01]  /*16e40*/  LDL R21, [R1+0xc5c] ;  /* 0x000c5c0001157983 */ /* 0x000f620000100800 */
[----:B0-----:R-:W-:-:S03]  /*16e50*/  IADD3 R16, P2, R13, UR4, RZ ;  /* 0x000000040d107c10 */ /* 0x001fc6000ff5e0ff */
[----:B-1----:R0:W5:Y:S04]  /*16e60*/  LDG.E.U8 R23, desc[UR10][R14.64] ;  /* 0x0000000a0e177981 */ /* 0x002168000c1e1100 */
[----:B--2---:R1:W-:Y:S01]  /*16e70*/  STL [R1+0x2c], R24 ;  /* 0x00002c1801007387 */ /* 0x0043e20000100800 */
[----:B0-----:R-:W-:Y:S01]  /*16e80*/  VIADD R14, R8, UR9 ;  /* 0x00000009080e7c36 */ /* 0x001fe20008000000 */
[----:B---3--:R-:W-:Y:S02]  /*16e90*/  IADD3.X R17, R20, UR8, RZ, P2, !PT ;  /* 0x0000000814117c10 */ /* 0x008fe400097fe4ff */
[----:B------:R-:W2:Y:S02]  /*16ea0*/  LDL R20, [R1+0xc58] ;  /* 0x000c580001147983 */ /* 0x000ea40000100800 */
[----:B------:R-:W-:Y:S01]  /*16eb0*/  IADD3 R14, P2, R14, UR4, RZ ;  /* 0x000000040e0e7c10 */ /* 0x000fe2000ff5e0ff */
[----:B------:R-:W-:Y:S01]  /*16ec0*/  VIADD R13, R27, UR9 ;  /* 0x000000091b0d7c36 */ /* 0x000fe20008000000 */
[----:B------:R0:W3:Y:S02]  /*16ed0*/  LDG.E.U8 R29, desc[UR10][R16.64] ;  /* 0x0000000a101d7981 */ /* 0x0000e4000c1e1100 */
[----:B----4-:R-:W-:-:S02]  /*16ee0*/  IADD3.X R15, R19, UR8, RZ, P2, !PT ;  /* 0x00000008130f7c10 */ /* 0x010fc400097fe4ff */
[----:B------:R-:W4:Y:S01]  /*16ef0*/  LDL R19, [R1+0xc20] ;  /* 0x000c200001137983 */ /* 0x000f220000100800 */
[----:B0-----:R-:W-:-:S03]  /*16f00*/  IADD3 R16, P2, R13, UR4, RZ ;  /* 0x000000040d107c10 */ /* 0x001fc6000ff5e0ff */
[----:B------:R0:W3:Y:S01]  /*16f10*/  LDG.E.U8 R28, desc[UR10][R14.64] ;  /* 0x0000000a0e1c7981 */ /* 0x0000e2000c1e1100 */
[----:B------:R-:W-:-:S03]  /*16f20*/  IADD3.X R17, R18, UR8, RZ, P2, !PT ;  /* 0x0000000812117c10 */ /* 0x000fc600097fe4ff */
[----:B------:R-:W3:Y:S04]  /*16f30*/  LDL R18, [R1+0xc1c] ;  /* 0x000c1c0001127983 */ /* 0x000ee80000100800 */
[----:B------:R0:W-:Y:S01]  /*16f40*/  STL [R1+0x24], R22 ;  /* 0x0000241601007387 */ /* 0x0001e20000100800 */
[----:B------:R-:W-:Y:S02]  /*16f50*/  UIMAD UR18, UR17, 0xb, URZ ;  /* 0x0000000b111278a4 */ /* 0x000fe4000f8e023f */
[----:B------:R-:W-:Y:S01]  /*16f60*/  UIMAD UR9, UR17, 0x12, URZ ;  /* 0x00000012110978a4 */ /* 0x000fe2000f8e023f */
[----:B-1----:R1:W3:Y:S04]  /*16f70*/  LDG.E.U8 R24, desc[UR10][R16.64] ;  /* 0x0000000a10187981 */ /* 0x0022e8000c1e1100 */
[----:B0-----:R-:W3:Y:S01]  /*16f80*/  LDL R22, [R1+0xc10] ;  /* 0x000c100001167983 */ /* 0x001ee20000100800 */
[----:B------:R-:W-:-:S05]  /*16f90*/  VIADD R14, R8, UR18 ;  /* 0x00000012080e7c36 */ /* 0x000fca0008000000 */
[----:B------:R-:W-:Y:S01]  /*16fa0*/  IADD3 R14, P2, R14, UR4, RZ ;  /* 0x000000040e0e7c10 */ /* 0x000fe2000ff5e0ff */
[----:B------:R-:W-:Y:S01]  /*16fb0*/  VIADD R13, R27, UR18 ;  /* 0x000000121b0d7c36 */ /* 0x000fe20008000000 */
[----:B------:R0:W-:Y:S02]  /*16fc0*/  STL [R1+0x1c], R26 ;  /* 0x00001c1a01007387 */ /* 0x0001e40000100800 */
[----:B-----5:R-:W-:Y:S02]  /*16fd0*/  IADD3.X R15, R21, UR8, RZ, P2, !PT ;  /* 0x00000008150f7c10 */ /* 0x020fe400097fe4ff */
[----:B-1----:R-:W-:Y:S01]  /*16fe0*/  IADD3 R16, P2, R13, UR4, RZ ;  /* 0x000000040d107c10 */ /* 0x002fe2000ff5e0ff */
[----:B------:R-:W5:Y:S04]  /*16ff0*/  LDL R21, [R1+0xc0c] ;  /* 0x000c0c0001157983 */ /* 0x000f680000100800 */
[----:B------:R1:W5:Y:S02]  /*17000*/  LDG.E.U8 R25, desc[UR10][R14.64] ;  /* 0x0000000a0e197981 */ /* 0x000364000c1e1100 */
[----:B-1----:R-:W-:Y:S01]  /*17010*/  VIADD R14, R8, UR9 ;  /* 0x00000009080e7c36 */ /* 0x002fe20008000000 */
[----:B--2---:R-:W-:-:S04]  /*17020*/  IADD3.X R17, R20, UR8, RZ, P2, !PT ;  /* 0x0000000814117c10 */ /* 0x004fc800097fe4ff */
[----:B------:R-:W-:Y:S01]  /*17030*/  IADD3 R14, P2, R14, UR4, RZ ;  /* 0x000000040e0e7c10 */ /* 0x000fe2000ff5e0ff */
[----:B------:R1:W-:Y:S04]  /*17040*/  STL [R1+0x18], R23 ;  /* 0x0000181701007387 */ /* 0x0003e80000100800 */
[----:B0-----:R-:W2:Y:S04]  /*17050*/  LDG.E.U8 R26, desc[UR10][R16.64] ;  /* 0x0000000a101a7981 */ /* 0x001ea8000c1e1100 */
[----:B------:R-:W2:Y:S01]  /*17060*/  LDL R20, [R1+0xc80] ;  /* 0x000c800001147983 */ /* 0x000ea20000100800 */
[----:B----4-:R-:W-:-:S03]  /*17070*/  IADD3.X R15, R19, UR8, RZ, P2, !PT ;  /* 0x00000008130f7c10 */ /* 0x010fc600097fe4ff */
[----:B------:R-:W4:Y:S04]  /*17080*/  LDL R19, [R1+0xc54] ;  /* 0x000c540001137983 */ /* 0x000f280000100800 */
[----:B-1----:R0:W4:Y:S02]  /*17090*/  LDG.E.U8 R23, desc[UR10][R14.64] ;  /* 0x0000000a0e177981 */ /* 0x002124000c1e1100 */
[----:B0-----:R-:W-:Y:S01]  /*170a0*/  VIADD R14, R27, UR9 ;  /* 0x000000091b0e7c36 */ /* 0x001fe20008000000 */
[----:B------:R-:W-:-:S04]  /*170b0*/  UIMAD UR9, UR17, 0x13, URZ ;  /* 0x00000013110978a4 */ /* 0x000fc8000f8e023f */
[----:B------:R-:W-:Y:S02]  /*170c0*/  IADD3 R14, P2, R14, UR4, RZ ;  /* 0x000000040e0e7c10 */ /* 0x000fe4000ff5e0ff */
[----:B------:R-:W-:Y:S02]  /*170d0*/  VIADD R13, R8, UR9 ;  /* 0x00000009080d7c36 */ /* 0x000fe40008000000 */
[----:B---3--:R-:W-:-:S03]  /*170e0*/  IADD3.X R15, R18, UR8, RZ, P2, !PT ;  /* 0x00000008120f7c10 */ /* 0x008fc600097fe4ff */
[----:B------:R-:W-:Y:S01]  /*170f0*/  IADD3 R16, P2, R13, UR4, RZ ;  /* 0x000000040d107c10 */ /* 0x000fe2000ff5e0ff */
[----:B------:R0:W-:Y:S03]  /*17100*/  STL [R1+0x14], R29 ;  /* 0x0000141d01007387 */ /* 0x0001e60000100800 */
[----:B------:R-:W-:Y:S01]  /*17110*/  IADD3.X R17, R22, UR8, RZ, P2, !PT ;  /* 0x0000000816117c10 */ /* 0x000fe200097fe4ff */
[----:B------:R-:W3:Y:S04]  /*17120*/  LDL R18, [R1+0xc50] ;  /* 0x000c500001127983 */ /* 0x000ee80000100800 */
[----:B------:R1:W-:Y:S04]  /*17130*/  STL [R1+0x10], R28 ;  /* 0x0000101c01007387 */ /* 0x0003e80000100800 */
[----:B0-----:R0:W2:Y:S04]  /*17140*/  LDG.E.U8 R29, desc[UR10][R14.64] ;  /* 0x0000000a0e1d7981 */ /* 0x0010a8000c1e1100 */
[----:B-1----:R-:W4:Y:S01]  /*17150*/  LDG.E.U8 R28, desc[UR10][R16.64] ;  /* 0x0000000a101c7981 */ /* 0x002f22000c1e1100 */
[----:B0-----:R-:W-:-:S05]  /*17160*/  VIADD R14, R27, UR9 ;  /* 0x000000091b0e7c36 */ /* 0x001fca0008000000 */
[----:B------:R-:W-:-:S04]  /*17170*/  IADD3 R14, P2, R14, UR4, RZ ;  /* 0x000000040e0e7c10 */ /* 0x000fc8000ff5e0ff */
[----:B-----5:R-:W-:Y:S01]  /*17180*/  IADD3.X R15, R21, UR8, RZ, P2, !PT ;  /* 0x00000008150f7c10 */ /* 0x020fe200097fe4ff */
[----:B--2---:R-:W-:Y:S04]  /*17190*/  STL [R1+0x182c], R29 ;  /* 0x00182c1d01007387 */ /* 0x004fe80000100800 */
[----:B----4-:R-:W-:Y:S04]  /*171a0*/  STL [R1+0x1820], R28 ;  /* 0x0018201c01007387 */ /* 0x010fe80000100800 */
[----:B------:R0:W-:Y:S04]  /*171b0*/  STL [R1+0xc], R24 ;  /* 0x00000c1801007387 */ /* 0x0001e80000100800 */
[----:B0-----:R0:W2:Y:S01]  /*171c0*/  LDG.E.U8 R24, desc[UR10][R14.64] ;  /* 0x0000000a0e187981 */ /* 0x0010a2000c1e1100 */
[----:B------:R-:W-:Y:S01]  /*171d0*/  UIMAD UR9, UR17, 0xc, URZ ;  /* 0x0000000c110978a4 */ /* 0x000fe2000f8e023f */
[----:B0-----:R-:W-:-:S05]  /*171e0*/  VIADD R14, R27, UR12 ;  /* 0x0000000c1b0e7c36 */ /* 0x001fca0008000000 */
[----:B------:R-:W-:Y:S01]  /*171f0*/  IADD3 R14, P2, R14, UR4, RZ ;  /* 0x000000040e0e7c10 */ /* 0x000fe2000ff5e0ff */
[----:B------:R-:W-:-:S03]  /*17200*/  VIADD R13, R8, UR9 ;  /* 0x00000009080d7c36 */ /* 0x000fc60008000000 */
[----:B------:R-:W-:Y:S02]  /*17210*/  IADD3.X R15, R20, UR8, RZ, P2, !PT ;  /* 0x00000008140f7c10 */ /* 0x000fe400097fe4ff */
[----:B------:R-:W-:-:S04]  /*17220*/  IADD3 R16, P2, R13, UR4, RZ ;  /* 0x000000040d107c10 */ /* 0x000fc8000ff5e0ff */
[----:B------:R-:W-:-:S05]  /*17230*/  IADD3.X R17, R19, UR8, RZ, P2, !PT ;  /* 0x0000000813117c10 */ /* 0x000fca00097fe4ff */
[----:B------:R-:W4:Y:S04]  /*17240*/  LDG.E.U8 R22, desc[UR10][R16.64] ;  /* 0x0000000a10167981 */ /* 0x000f28000c1e1100 */
[----:B--2---:R0:W-:Y:S04]  /*17250*/  STL [R1+0x1824], R24 ;  /* 0x0018241801007387 */ /* 0x0041e80000100800 */
[----:B------:R1:W-:Y:S04]  /*17260*/  STL [R1+0x8], R25 ;  /* 0x0000081901007387 */ /* 0x0003e80000100800 */
[----:B------:R-:W2:Y:S04]  /*17270*/  LDL R28, [R1+0xc7c] ;  /* 0x000c7c00011c7983 */ /* 0x000ea80000100800 */
[----:B0-----:R-:W5:Y:S04]  /*17280*/  LDL R24, [R1+0xc48] ;  /* 0x000c480001187983 */ /* 0x001f680000100800 */
[----:B-1----:R-:W5:Y:S04]  /*17290*/  LDL R25, [R1+0xc4c] ;  /* 0x000c4c0001197983 */ /* 0x002f680000100800 */
[----:B------:R0:W-:Y:S04]  /*172a0*/  STL [R1+0x4], R26 ;  /* 0x0000041a01007387 */ /* 0x0001e80000100800 */
[----:B0-----:R0:W4:Y:S02]  /*172b0*/  LDG.E.U8 R26, desc[UR10][R14.64] ;  /* 0x0000000a0e1a7981 */ /* 0x001124000c1e1100 */
[----:B0-----:R-:W-:-:S05]  /*172c0*/  VIADD R14, R27, UR9 ;  /* 0x000000091b0e7c36 */ /* 0x001fca0008000000 */
[----:B------:R-:W-:-:S04]  /*172d0*/  IADD3 R14, P2, R14, UR4, RZ ;  /* 0x000000040e0e7c10 */ /* 0x000fc8000ff5e0ff */
[----:B---3--:R-:W-:-:S05]  /*172e0*/  IADD3.X R15, R18, UR8, RZ, P2, !PT ;  /* 0x00000008120f7c10 */ /* 0x008fca00097fe4ff */
[----:B------:R0:W3:Y:S01]  /*172f0*/  LDG.E.U8 R20, desc[UR10][R14.64] ;  /* 0x0000000a0e147981 */ /* 0x0000e2000c1e1100 */
[----:B------:R-:W-:Y:S02]  /*17300*/  UIMAD UR9, UR17, 0x7, URZ ;  /* 0x00000007110978a4 */ /* 0x000fe4000f8e023f */
[----:B------:R-:W-:-:S04]  /*17310*/  UIMAD UR12, UR17, 0xd, URZ ;  /* 0x0000000d110c78a4 */ /* 0x000fc8000f8e023f */
[C---:B------:R-:W-:Y:S02]  /*17320*/  VIADD R13, R8.reuse, UR9 ;  /* 0x00000009080d7c36 */ /* 0x040fe40008000000 */
[----:B0-----:R-:W-:-:S03]  /*17330*/  VIADD R14, R8, UR12 ;  /* 0x0000000c080e7c36 */ /* 0x001fc60008000000 */
[----:B------:R-:W-:Y:S01]  /*17340*/  IADD3 R18, P2, R13, UR4, RZ ;  /* 0x000000040d127c10 */ /* 0x000fe2000ff5e0ff */
[----:B----4-:R-:W-:Y:S04]  /*17350*/  STL [R1+0x17f0], R26 ;  /* 0x0017f01a01007387 */ /* 0x010fe80000100800 */
[----:B------:R0:W-:Y:S04]  /*17360*/  STL [R1], R23 ;  /* 0x0000001701007387 */ /* 0x0001e80000100800 */
[----:B------:R-:W4:Y:S04]  /*17370*/  LDL R21, [R1+0xc44] ;  /* 0x000c440001157983 */ /* 0x000f280000100800 */
[----:B------:R1:W-:Y:S04]  /*17380*/  STL [R1+0x1814], R22 ;  /* 0x0018141601007387 */ /* 0x0003e80000100800 */
[----:B0-----:R-:W4:Y:S04]  /*17390*/  LDL R23, [R1+0xc40] ;  /* 0x000c400001177983 */ /* 0x001f280000100800 */
[----:B-1----:R-:W4:Y:S01]  /*173a0*/  LDL R22, [R1+0xc78] ;  /* 0x000c780001167983 */ /* 0x002f220000100800 */
[----:B--2---:R-:W-:-:S02]  /*173b0*/  IADD3.X R19, R28, UR8, RZ, P2, !PT ;  /* 0x000000081c137c10 */ /* 0x004fc400097fe4ff */
[----:B------:R-:W-:Y:S01]  /*173c0*/  IADD3 R14, P2, R14, UR4, RZ ;  /* 0x000000040e0e7c10 */ /* 0x000fe2000ff5e0ff */
[----:B---3--:R0:W-:Y:S03]  /*173d0*/  STL [R1+0x1818], R20 ;  /* 0x0018181401007387 */ /* 0x0081e60000100800 */
[----:B-----5:R-:W-:Y:S01]  /*173e0*/  IADD3.X R15, R25, UR8, RZ, P2, !PT ;  /* 0x00000008190f7c10 */ /* 0x020fe200097fe4ff */
[----:B------:R-:W2:Y:S04]  /*173f0*/  LDG.E.U8 R18, desc[UR10][R18.64] ;  /* 0x0000000a12127981 */ /* 0x000ea8000c1e1100 */
[----:B------:R1:W3:Y:S04]  /*17400*/  LDG.E.U8 R13, desc[UR10][R14.64] ;  /* 0x0000000a0e0d7981 */ /* 0x0002e8000c1e1100 */
[----:B0-----:R-:W5:Y:S01]  /*17410*/  LDL R20, [R1+0xc3c] ;  /* 0x000c3c0001147983 */ /* 0x001f620000100800 */
[----:B-1----:R-:W-:Y:S01]  /*17420*/  VIADD R14, R27, UR12 ;  /* 0x0000000c1b0e7c36 */ /* 0x002fe20008000000 */
[----:B------:R-:W-:-:S04]  /*17430*/  UIMAD UR12, UR17, 0xe, URZ ;  /* 0x0000000e110c78a4 */ /* 0x000fc8000f8e023f */
[----:B------:R-:W-:-:S04]  /*17440*/  IADD3 R14, P2, R14, UR4, RZ ;  /* 0x000000040e0e7c10 */ /* 0x000fc8000ff5e0ff */
[----:B------:R-:W-:-:S05]  /*17450*/  IADD3.X R15, R24, UR8, RZ, P2, !PT ;  /* 0x00000008180f7c10 */ /* 0x000fca00097fe4ff */
[----:B------:R0:W3:Y:S02]  /*17460*/  LDG.E.U8 R19, desc[UR10][R14.64] ;  /* 0x0000000a0e137981 */ /* 0x0000e4000c1e1100 */
[----:B0-----:R-:W-:-:S05]  /*17470*/  VIADD R14, R8, UR12 ;  /* 0x0000000c080e7c36 */ /* 0x001fca0008000000 */
[----:B------:R-:W-:Y:S01]  /*17480*/  IADD3 R14, P2, R14, UR4, RZ ;  /* 0x000000040e0e7c10 */ /* 0x000fe2000ff5e0ff */
[----:B------:R-:W-:-:S03]  /*17490*/  VIADD R16, R27, UR12 ;  /* 0x0000000c1b107c36 */ /* 0x000fc60008000000 */
[----:B----4-:R-:W-:Y:S02]  /*174a0*/  IADD3.X R15, R21, UR8, RZ, P2, !PT ;  /* 0x00000008150f7c10 */ /* 0x010fe400097fe4ff */
[----:B------:R-:W-:-:S03]  /*174b0*/  IADD3 R16, P2, R16, UR4, RZ ;  /* 0x0000000410107c10 */ /* 0x000fc6000ff5e0ff */
[----:B------:R0:W4:Y:S01]  /*174c0*/  LDG.E.U8 R21, desc[UR10][R14.64] ;  /* 0x0000000a0e157981 */ /* 0x000122000c1e1100 */
[----:B------:R-:W-:-:S05]  /*174d0*/  IADD3.X R17, R23, UR8, RZ, P2, !PT ;  /* 0x0000000817117c10 */ /* 0x000fca00097fe4ff */
[----:B------:R-:W4:Y:S01]  /*174e0*/  LDG.E.U8 R23, desc[UR10][R16.64] ;  /* 0x0000000a10177981 */ /* 0x000f22000c1e1100 */
[----:B0-----:R-:W-:Y:S01]  /*174f0*/  VIADD R14, R27, UR9 ;  /* 0x000000091b0e7c36 */ /* 0x001fe20008000000 */
[----:B------:R-:W-:-:S04]  /*17500*/  UIMAD UR9, UR17, 0xf, URZ ;  /* 0x0000000f110978a4 */ /* 0x000fc8000f8e023f */
[----:B------:R-:W-:-:S04]  /*17510*/  IADD3 R14, P2, R14, UR4, RZ ;  /* 0x000000040e0e7c10 */ /* 0x000fc8000ff5e0ff */
[----:B------:R-:W-:-:S05]  /*17520*/  IADD3.X R15, R22, UR8, RZ, P2, !PT ;  /* 0x00000008160f7c10 */ /* 0x000fca00097fe4ff */
[----:B------:R0:W4:Y:S02]  /*17530*/  LDG.E.U8 R25, desc[UR10][R14.64] ;  /* 0x0000000a0e197981 */ /* 0x000124000c1e1100 */
[----:B0-----:R-:W-:-:S05]  /*17540*/  VIADD R14, R8, UR9 ;  /* 0x00000009080e7c36 */ /* 0x001fca0008000000 */
[----:B------:R-:W-:Y:S01]  /*17550*/  IADD3 R14, P2, R14, UR4, RZ ;  /* 0x000000040e0e7c10 */ /* 0x000fe2000ff5e0ff */
[----:B--2---:R-:W-:Y:S03]  /*17560*/  STL [R1+0x17d8], R18 ;  /* 0x0017d81201007387 */ /* 0x004fe60000100800 */
[----:B-----5:R-:W-:Y:S01]  /*17570*/  IADD3.X R15, R20, UR8, RZ, P2, !PT ;  /* 0x00000008140f7c10 */ /* 0x020fe200097fe4ff */
[----:B---3--:R0:W-:Y:S01]  /*17580*/  STL [R1+0x1804], R13 ;  /* 0x0018040d01007387 */ /* 0x0081e20000100800 */
[----:B------:R-:W-:-:S03]  /*17590*/  VIADD R16, R27, UR9 ;  /* 0x000000091b107c36 */ /* 0x000fc60008000000 */
[----:B------:R-:W2:Y:S04]  /*175a0*/  LDG.E.U8 R27, desc[UR10][R14.64] ;  /* 0x0000000a0e1b7981 */ /* 0x000ea8000c1e1100 */
[----:B0-----:R-:W3:Y:S01]  /*175b0*/  LDL R13, [R1+0xc38] ;  /* 0x000c3800010d7983 */ /* 0x001ee20000100800 */
[----:B------:R-:W-:-:S03]  /*175c0*/  IADD3 R16, P2, R16, UR4, RZ ;  /* 0x0000000410107c10 */ /* 0x000fc6000ff5e0ff */
[----:B------:R-:W-:Y:S04]  /*175d0*/  STL [R1+0x1808], R19 ;  /* 0x0018081301007387 */ /* 0x000fe80000100800 */
[----:B----4-:R-:W-:Y:S04]  /*175e0*/  STL [R1+0x17f4], R21 ;  /* 0x0017f41501007387 */ /* 0x010fe80000100800 */
[----:B------:R-:W-:Y:S04]  /*175f0*/  STL [R1+0x17f8], R23 ;  /* 0x0017f81701007387 */ /* 0x000fe80000100800 */
[----:B------:R-:W-:Y:S04]  /*17600*/  STL [R1+0x17dc], R25 ;  /* 0x0017dc1901007387 */ /* 0x000fe80000100800 */
[----:B------:R-:W4:Y:S04]  /*17610*/  LDL.LU R8, [R1+0x1844] ;  /* 0x0018440001087983 */ /* 0x000f280000300800 */
[----:B------:R-:W5:Y:S04]  /*17620*/  LDL R24, [R1+0x578] ;  /* 0x0005780001187983 */ /* 0x000f680000100800 */
[----:B--2---:R0:W-:Y:S01]  /*17630*/  STL [R1+0x17e0], R27 ;  /* 0x0017e01b01007387 */ /* 0x0041e20000100800 */
[----:B---3--:R-:W-:-:S03]  /*17640*/  IADD3.X R17, R13, UR8, RZ, P2, !PT ;  /* 0x000000080d117c10 */ /* 0x008fc600097fe4ff */
[----:B------:R-:W2:Y:S04]  /*17650*/  LDL R13, [R1+0x560] ;  /* 0x00056000010d7983 */ /* 0x000ea80000100800 */
[----:B------:R-:W3:Y:S04]  /*17660*/  LDG.E.U8 R16, desc[UR10][R16.64] ;  /* 0x0000000a10107981 */ /* 0x000ee8000c1e1100 */
[----:B0-----:R-:W4:Y:S04]  /*17670*/  LDL.LU R27, [R1+0x238] ;  /* 0x00023800011b7983 */ /* 0x001f280000300800 */
[----:B------:R-:W4:Y:S04]  /*17680*/  LDL.LU R28, [R1+0x204] ;  /* 0x00020400011c7983 */ /* 0x000f280000300800 */
        /* <DEDUP_REMOVED lines=8> */
[----:B------:R-:W4:Y:S01]  /*17710*/  LDL.LU R29, [R1+0xf8] ;  /* 0x0000f800011d7983 */ /* 0x000f220000300800 */
[----:B-----5:R-:W-:-:S04]  /*17720*/  IADD3 R14, P2, R24, UR4, RZ ;  /* 0x00000004180e7c10 */ /* 0x020fc8000ff5e0ff */
[----:B--2---:R-:W-:Y:S01]  /*17730*/  IADD3.X R15, R13, UR8, RZ, P2, !PT ;  /* 0x000000080d0f7c10 */ /* 0x004fe200097fe4ff */
[----:B---3--:R0:W-:Y:S04]  /*17740*/  STL [R1+0x17e4], R16 ;  /* 0x0017e41001007387 */ /* 0x0081e80000100800 */
[----:B------:R-:W2:Y:S04]  /*17750*/  LDG.E.U8 R17, desc[UR10][R14.64] ;  /* 0x0000000a0e117981 */ /* 0x000ea8000c1e1100 */
[----:B0-----:R-:W3:Y:S04]  /*17760*/  LDL.LU R16, [R1+0x244] ;  /* 0x0002440001107983 */ /* 0x001ee80000300800 */
[----:B------:R-:W5:Y:S04]  /*17770*/  LDL.LU R24, [R1+0x5c] ;  /* 0x00005c0001187983 */ /* 0x000f680000300800 */
[----:B------:R-:W4:Y:S04]  /*17780*/  LDL R15, [R1+0x568] ;  /* 0x00056800010f7983 */ /* 0x000f280000100800 */
[----:B--2---:R0:W-:Y:S04]  /*17790*/  STL [R1+0x17d0], R17 ;  /* 0x0017d01101007387 */ /* 0x0041e80000100800 */
[----:B0-----:R-:W2:Y:S01]  /*177a0*/  LDL.LU R17, [R1+0x278] ;  /* 0x0002780001117983 */ /* 0x001ea20000300800 */
[----:B----4-:R-:W-:-:S03]  /*177b0*/  IADD3 R14, P2, R15, UR4, RZ ;  /* 0x000000040f0e7c10 */ /* 0x010fc6000ff5e0ff */
[----:B------:R-:W4:Y:S02]  /*177c0*/  LDL R15, [R1+0x564] ;  /* 0x00056400010f7983 */ /* 0x000f240000100800 */
[----:B----4-:R-:W-:-:S05]  /*177d0*/  IADD3.X R15, R15, UR8, RZ, P2, !PT ;  /* 0x000000080f0f7c10 */ /* 0x010fca00097fe4ff */
[----:B------:R-:W4:Y:S04]  /*177e0*/  LDG.E.U8 R14, desc[UR10][R14.64] ;  /* 0x0000000a0e0e7981 */ /* 0x000f28000c1e1100 */
[----:B------:R-:W3:Y:S01]  /*177f0*/  LDL.LU R15, [R1+0x374] ;  /* 0x00037400010f7983 */ /* 0x000ee20000300800 */
[----:B------:R-:W0:Y:S01]  /*17800*/  S2R R13, SR_TID.X ;  /* 0x00000000000d7919 */ /* 0x000e220000002100 */
[----:B------:R-:W-:Y:S06]  /*17810*/  BAR.SYNC.DEFER_BLOCKING 0x0 ;  /* 0x0000000000007b1d */ /* 0x000fec0000010000 */
[----:B----4-:R1:W-:Y:S04]  /*17820*/  STL [R1+0x17d4], R14 ;  /* 0x0017d40e01007387 */ /* 0x0103e80000100800 */
[----:B-1----:R-:W4:Y:S01]  /*17830*/  LDL.LU R14, [R1+0x380] ;  /* 0x00038000010e7983 */ /* 0x002f220000300800 */
[----:B0-----:R-:W-:-:S05]  /*17840*/  LOP3.LUT R13, R13, 0xff, RZ, 0xc0, !PT ;  /* 0x000000ff0d0d7812 */ /* 0x001fca00078ec0ff */
[----:B----4-:R-:W-:Y:S04]  /*17850*/  STS.U8 [R13+UR7], R14 ;  /* 0x0000000e0d007988 */ /* 0x010fe80008000007 */
[----:B---3--:R-:W-:Y:S04]  /*17860*/  STS.U8 [R13+UR7+0x100], R15 ;  /* 0x0001000f0d007988 */ /* 0x008fe80008000007 */
[----:B------:R0:W-:Y:S04]  /*17870*/  STS.U8 [R13+UR7+0x1000], R9 ;  /* 0x001000090d007988 */ /* 0x0001e80008000007 */
[----:B------:R1:W-:Y:S04]  /*17880*/  STS.U8 [R13+UR7+0x1100], R10 ;  /* 0x0011000a0d007988 */ /* 0x0003e80008000007 */
[----:B------:R3:W-:Y:S04]  /*17890*/  STS.U8 [R13+UR7+0x2000], R11 ;  /* 0x0020000b0d007988 */ /* 0x0007e80008000007 */
[----:B0-----:R-:W4:Y:S04]  /*178a0*/  LDL.LU R9, [R1+0x1840] ;  /* 0x0018400001097983 */ /* 0x001f280000300800 */
[----:B-1----:R-:W4:Y:S04]  /*178b0*/  LDL.LU R10, [R1+0x183c] ;  /* 0x00183c00010a7983 */ /* 0x002f280000300800 */
[----:B---3--:R-:W3:Y:S04]  /*178c0*/  LDL.LU R11, [R1+0x1838] ;  /* 0x00183800010b7983 */ /* 0x008ee80000300800 */
[----:B------:R0:W-:Y:S04]  /*178d0*/  STS.U8 [R13+UR7+0x2100], R12 ;  /* 0x0021000c0d007988 */ /* 0x0001e80008000007 */
[----:B0-----:R-:W4:Y:S04]  /*178e0*/  LDL.LU R12, [R1+0x1834] ;  /* 0x00183400010c7983 */ /* 0x001f280000300800 */
[----:B--2---:R-:W-:Y:S04]  /*178f0*/  STS.U8 [R13+UR7+0x3000], R17 ;  /* 0x003000110d007988 */ /* 0x004fe80008000007 */
[----:B------:R-:W-:Y:S04]  /*17900*/  STS.U8 [R13+UR7+0x3100], R16 ;  /* 0x003100100d007988 */ /* 0x000fe80008000007 */
[----:B------:R-:W-:Y:S04]  /*17910*/  STS.U8 [R13+UR7+0x4000], R27 ;  /* 0x0040001b0d007988 */ /* 0x000fe80008000007 */
[----:B------:R0:W-:Y:S04]  /*17920*/  STS.U8 [R13+UR7+0x4100], R28 ;  /* 0x0041001c0d007988 */ /* 0x0001e80008000007 */
[----:B------:R-:W-:Y:S04]  /*17930*/  STS.U8 [R13+UR7+0x5000], R25 ;  /* 0x005000190d007988 */ /* 0x000fe80008000007 */
[----:B------:R-:W-:Y:S04]  /*17940*/  STS.U8 [R13+UR7+0x5100], R23 ;  /* 0x005100170d007988 */ /* 0x000fe80008000007 */
[----:B------:R-:W-:Y:S04]  /*17950*/  STS.U8 [R13+UR7+0x6000], R21 ;  /* 0x006000150d007988 */ /* 0x000fe80008000007 */
[----:B------:R-:W-:Y:S04]  /*17960*/  STS.U8 [R13+UR7+0x6100], R19 ;  /* 0x006100130d007988 */ /* 0x000fe80008000007 */
[----:B------:R-:W-:Y:S04]  /*17970*/  STS.U8 [R13+UR7+0x7000], R18 ;  /* 0x007000120d007988 */ /* 0x000fe80008000007 */
[----:B------:R-:W-:Y:S04]  /*17980*/  STS.U8 [R13+UR7+0x7100], R20 ;  /* 0x007100140d007988 */ /* 0x000fe80008000007 */
[----:B------:R-:W-:Y:S04]  /*17990*/  STS.U8 [R13+UR7+0x8000], R22 ;  /* 0x008000160d007988 */ /* 0x000fe80008000007 */
[----:B------:R-:W-:Y:S04]  /*179a0*/  STS.U8 [R13+UR7+0x8100], R26 ;  /* 0x0081001a0d007988 */ /* 0x000fe80008000007 */
[----:B------:R1:W-:Y:S04]  /*179b0*/  STS.U8 [R13+UR7+0x9000], R29 ;  /* 0x0090001d0d007988 */ /* 0x0003e80008000007 */
[----:B0-----:R-:W2:Y:S01]  /*179c0*/  LDL.LU R28, [R1+0x54] ;  /* 0x00005400011c7983 */ /* 0x001ea20000300800 */
[----:B-1----:R-:W0:Y:S03]  /*179d0*/  S2R R29, SR_TID.X ;  /* 0x00000000001d7919 */ /* 0x002e260000002100 */
[----:B-----5:R-:W-:Y:S04]  /*179e0*/  STS.U8 [R13+UR7+0x9100], R24 ;  /* 0x009100180d007988 */ /* 0x020fe80008000007 */
[----:B----4-:R-:W-:Y:S04]  /*179f0*/  STS.U8 [R13+UR7+0xa000], R12 ;  /* 0x00a0000c0d007988 */ /* 0x010fe80008000007 */
[----:B---3--:R0:W-:Y:S02]  /*17a00*/  STS.U8 [R13+UR7+0xa100], R11 ;  /* 0x00a1000b0d007988 */ /* 0x0081e40008000007 */
[----:B0-----:R-:W-:-:S02]  /*17a10*/  LOP3.LUT R11, R29, 0xff, RZ, 0xc0, !PT ;  /* 0x000000ff1d0b7812 */ /* 0x001fc400078ec0ff */
[----:B------:R-:W3:Y:S04]  /*17a20*/  LDL.LU R29, [R1+0x2c] ;  /* 0x00002c00011d7983 */ /* 0x000ee80000300800 */
[----:B------:R-:W-:Y:S04]  /*17a30*/  STS.U8 [R11+UR7+0xb000], R10 ;  /* 0x00b0000a0b007988 */ /* 0x000fe80008000007 */
[----:B------:R-:W-:Y:S04]  /*17a40*/  STS.U8 [R11+UR7+0xb100], R9 ;  /* 0x00b100090b007988 */ /* 0x000fe80008000007 */
[----:B------:R-:W-:Y:S04]  /*17a50*/  STS.U8 [R11+UR7+0xc000], R8 ;  /* 0x00c000080b007988 */ /* 0x000fe80008000007 */
[----:B------:R-:W-:Y:S04]  /*17a60*/  STS.U8 [R11+UR7+0xc100], R7 ;  /* 0x00c100070b007988 */ /* 0x000fe80008000007 */
[----:B------:R-:W-:Y:S04]  /*17a70*/  STS.U8 [R11+UR7+0xd000], R6 ;  /* 0x00d000060b007988 */ /* 0x000fe80008000007 */
[----:B------:R-:W-:Y:S04]  /*17a80*/  STS.U8 [R11+UR7+0xd100], R5 ;  /* 0x00d100050b007988 */ /* 0x000fe80008000007 */
[----:B---3--:R0:W-:Y:S04]  /*17a90*/  STL [R1+0x1830], R29 ;  /* 0x0018301d01007387 */ /* 0x0081e80000100800 */
[----:B0-----:R-:W3:Y:S04]  /*17aa0*/  LDL.LU R29, [R1+0x4c] ;  /* 0x00004c00011d7983 */ /* 0x001ee80000300800 */
[----:B------:R-:W4:Y:S04]  /*17ab0*/  LDL.LU R13, [R1+0x24] ;  /* 0x00002400010d7983 */ /* 0x000f280000300800 */
[----:B------:R-:W-:Y:S04]  /*17ac0*/  STS.U8 [R11+UR7+0xe000], R4 ;  /* 0x00e000040b007988 */ /* 0x000fe80008000007 */
[----:B------:R-:W5:Y:S04]  /*17ad0*/  LDL.LU R20, [R1+0x1c] ;  /* 0x00001c0001147983 */ /* 0x000f680000300800 */
[----:B------:R-:W-:Y:S04]  /*17ae0*/  STS.U8 [R11+UR7+0xe100], R3 ;  /* 0x00e100030b007988 */ /* 0x000fe80008000007 */
[----:B------:R-:W5:Y:S04]  /*17af0*/  LDL.LU R22, [R1+0x18] ;  /* 0x0000180001167983 */ /* 0x000f680000300800 */
[----:B------:R0:W-:Y:S04]  /*17b00*/  STS.U8 [R11+UR7+0xf000], R2 ;  /* 0x00f000020b007988 */ /* 0x0001e80008000007 */
[----:B0-----:R-:W5:Y:S04]  /*17b10*/  LDL.LU R2, [R1+0x304] ;  /* 0x0003040001027983 */ /* 0x001f680000300800 */
[----:B------:R-:W5:Y:S04]  /*17b20*/  LDL.LU R3, [R1+0x2fc] ;  /* 0x0002fc0001037983 */ /* 0x000f680000300800 */
        /* <DEDUP_REMOVED lines=13> */
[----:B------:R0:W-:Y:S04]  /*17c00*/  STS.U8 [R11+UR7+0xf100], R0 ;  /* 0x00f100000b007988 */ /* 0x0001e80008000007 */
[----:B------:R-:W5:Y:S04]  /*17c10*/  LDL.LU R25, [R1+0x1a8] ;  /* 0x0001a80001197983 */ /* 0x000f680000300800 */
[----:B------:R-:W5:Y:S01]  /*17c20*/  LDL.LU R23, [R1+0x174] ;  /* 0x0001740001177983 */ /* 0x000f620000300800 */
[----:B0-----:R-:W-:-:S03]  /*17c30*/  LOP3.LUT R0, R11, 0x10, RZ, 0x3c, !PT ;  /* 0x000000100b007812 */ /* 0x001fc600078e3cff */
[----:B------:R-:W5:Y:S04]  /*17c40*/  LDL.LU R21, [R1+0x168] ;  /* 0x0001680001157983 */ /* 0x000f680000300800 */
[----:B------:R-:W5:Y:S04]  /*17c50*/  LDL.LU R19, [R1+0x134] ;  /* 0x0001340001137983 */ /* 0x000f680000300800 */
[----:B------:R-:W5:Y:S04]  /*17c60*/  LDL.LU R18, [R1+0x128] ;  /* 0x0001280001127983 */ /* 0x000f680000300800 */
[----:B------:R-:W5:Y:S04]  /*17c70*/  LDL.LU R26, [R1+0xe0] ;  /* 0x0000e000011a7983 */ /* 0x000f680000300800 */
[----:B--2---:R0:W-:Y:S04]  /*17c80*/  STS.U8 [R0+UR7+0x200], R28 ;  /* 0x0002001c00007988 */ /* 0x0041e80008000007 */
[----:B------:R-:W2:Y:S04]  /*17c90*/  LDL.LU R24, [R1+0xcc] ;  /* 0x0000cc0001187983 */ /* 0x000ea80000300800 */
[----:B0-----:R-:W2:Y:S04]  /*17ca0*/  LDL.LU R28, [R1+0xb8] ;  /* 0x0000b800011c7983 */ /* 0x001ea80000300800 */
[----:B---3--:R0:W-:Y:S04]  /*17cb0*/  STS.U8 [R0+UR7+0x300], R29 ;  /* 0x0003001d00007988 */ /* 0x0081e80008000007 */
[----:B0-----:R-:W3:Y:S04]  /*17cc0*/  LDL.LU R29, [R1+0x1830] ;  /* 0x00183000011d7983 */ /* 0x001ee80000300800 */
[----:B----4-:R-:W-:Y:S04]  /*17cd0*/  STS.U8 [R0+UR7+0x1300], R13 ;  /* 0x0013000d00007988 */ /* 0x010fe80008000007 */
[----:B-----5:R-:W-:Y:S04]  /*17ce0*/  STS.U8 [R0+UR7+0x2200], R20 ;  /* 0x0022001400007988 */ /* 0x020fe80008000007 */
[----:B------:R-:W-:Y:S04]  /*17cf0*/  STS.U8 [R0+UR7+0x2300], R22 ;  /* 0x0023001600007988 */ /* 0x000fe80008000007 */
[----:B---3--:R0:W-:Y:S04]  /*17d00*/  STS.U8 [R0+UR7+0x1200], R29 ;  /* 0x0012001d00007988 */ /* 0x0081e80008000007 */
[----:B0-----:R-:W3:Y:S04]  /*17d10*/  LDL.LU R29, [R1+0x182c] ;  /* 0x00182c00011d7983 */ /* 0x001ee80000300800 */
[----:B------:R-:W4:Y:S04]  /*17d20*/  LDL.LU R13, [R1+0xb0] ;  /* 0x0000b000010d7983 */ /* 0x000f280000300800 */
[----:B------:R-:W5:Y:S04]  /*17d30*/  LDL.LU R20, [R1+0x84] ;  /* 0x0000840001147983 */ /* 0x000f680000300800 */
[----:B------:R-:W3:Y:S04]  /*17d40*/  LDL.LU R22, [R1+0x7c] ;  /* 0x00007c0001167983 */ /* 0x000ee80000300800 */
[----:B------:R0:W-:Y:S02]  /*17d50*/  STS.U8 [R0+UR7+0x5200], R6 ;  /* 0x0052000600007988 */ /* 0x0001e40008000007 */
[----:B0-----:R-:W0:Y:S02]  /*17d60*/  S2R R6, SR_TID.X ;  /* 0x0000000000067919 */ /* 0x001e240000002100 */
[----:B------:R0:W-:Y:S04]  /*17d70*/  STS.U8 [R0+UR7+0x3200], R2 ;  /* 0x0032000200007988 */ /* 0x0001e80008000007 */
[----:B------:R-:W-:Y:S04]  /*17d80*/  STS.U8 [R0+UR7+0x3300], R3 ;  /* 0x0033000300007988 */ /* 0x000fe80008000007 */
[----:B------:R-:W-:Y:S04]  /*17d90*/  STS.U8 [R0+UR7+0x4200], R4 ;  /* 0x0042000400007988 */ /* 0x000fe80008000007 */
[----:B------:R-:W-:Y:S04]  /*17da0*/  STS.U8 [R0+UR7+0x4300], R5 ;  /* 0x0043000500007988 */ /* 0x000fe80008000007 */
[----:B------:R-:W-:Y:S04]  /*17db0*/  STS.U8 [R0+UR7+0x5300], R7 ;  /* 0x0053000700007988 */ /* 0x000fe80008000007 */
[----:B------:R-:W-:Y:S04]  /*17dc0*/  STS.U8 [R0+UR7+0x6200], R8 ;  /* 0x0062000800007988 */ /* 0x000fe80008000007 */
[----:B------:R-:W-:Y:S01]  /*17dd0*/  STS.U8 [R0+UR7+0x6300], R9 ;  /* 0x0063000900007988 */ /* 0x000fe20008000007 */
[----:B0-----:R-:W-:-:S03]  /*17de0*/  IMAD.SHL.U32 R2, R6, 0x80, RZ ;  /* 0x0000008006027824 */ /* 0x001fc600078e00ff */
[----:B------:R-:W-:Y:S04]  /*17df0*/  STS.U8 [R0+UR7+0x7200], R10 ;  /* 0x0072000a00007988 */ /* 0x000fe80008000007 */
[----:B------:R-:W-:Y:S01]  /*17e00*/  STS.U8 [R0+UR7+0x7300], R12 ;  /* 0x0073000c00007988 */ /* 0x000fe20008000007 */
[----:B------:R-:W-:-:S03]  /*17e10*/  LOP3.LUT R2, R2, 0x200, RZ, 0xc0, !PT ;  /* 0x0000020002027812 */ /* 0x000fc600078ec0ff */
        /* <DEDUP_REMOVED lines=10> */
[----:B------:R1:W-:Y:S04]  /*17ec0*/  STS.U8 [R0+UR7+0xd200], R26 ;  /* 0x00d2001a00007988 */ /* 0x0003e80008000007 */
[----:B--2---:R2:W-:Y:S04]  /*17ed0*/  STS.U8 [R0+UR7+0xd300], R24 ;  /* 0x00d3001800007988 */ /* 0x0045e80008000007 */
[----:B------:R2:W-:Y:S04]  /*17ee0*/  STS.U8 [R0+UR7+0xe200], R28 ;  /* 0x00e2001c00007988 */ /* 0x0005e80008000007 */
[----:B0-----:R-:W3:Y:S04]  /*17ef0*/  LDL.LU R18, [R1+0x60] ;  /* 0x0000600001127983 */ /* 0x001ee80000300800 */
[----:B-1----:R-:W3:Y:S04]  /*17f00*/  LDL.LU R26, [R1+0x58] ;  /* 0x00005800011a7983 */ /* 0x002ee80000300800 */
[----:B--2---:R-:W2:Y:S01]  /*17f10*/  LDL.LU R24, [R1+0x10] ;  /* 0x0000100001187983 */ /* 0x004ea20000300800 */
[----:B------:R-:W-:-:S03]  /*17f20*/  SHF.R.S32.HI R4, RZ, 0x3, R6 ;  /* 0x00000003ff047819 */ /* 0x000fc60000011406 */
[----:B------:R-:W2:Y:S01]  /*17f30*/  LDL.LU R28, [R1+0xc] ;  /* 0x00000c00011c7983 */ /* 0x000ea20000300800 */
[----:B------:R-:W-:Y:S01]  /*17f40*/  SGXT R4, R4, 0x1 ;  /* 0x000000010404781a */ /* 0x000fe20000000200 */
[C---:B------:R-:W-:Y:S01]  /*17f50*/  IMAD.SHL.U32 R5, R6.reuse, 0x2, RZ ;  /* 0x0000000206057824 */ /* 0x040fe200078e00ff */
[----:B------:R-:W-:Y:S02]  /*17f60*/  LOP3.LUT R7, R6, 0xe0, RZ, 0xc0, !PT ;  /* 0x000000e006077812 */ /* 0x000fe400078ec0ff */
[----:B------:R-:W-:-:S04]  /*17f70*/  LOP3.LUT R4, R4, 0x90, RZ, 0xc0, !PT ;  /* 0x0000009004047812 */ /* 0x000fc800078ec0ff */
[----:B------:R-:W-:Y:S01]  /*17f80*/  LOP3.LUT R4, R4, 0x10, R6, 0x78, !PT ;  /* 0x0000001004047812 */ /* 0x000fe200078e7806 */
[----:B----4-:R-:W-:Y:S04]  /*17f90*/  STS.U8 [R0+UR7+0xe300], R13 ;  /* 0x00e3000d00007988 */ /* 0x010fe80008000007 */
[----:B-----5:R0:W-:Y:S04]  /*17fa0*/  STS.U8 [R0+UR7+0xf200], R20 ;  /* 0x00f2001400007988 */ /* 0x0201e80008000007 */
[----:B---3--:R1:W-:Y:S04]  /*17fb0*/  STS.U8 [R0+UR7+0xf300], R22 ;  /* 0x00f3001600007988 */ /* 0x0083e80008000007 */
[----:B0-----:R-:W3:Y:S01]  /*17fc0*/  LDL.LU R20, [R1] ;  /* 0x0000000001147983 */ /* 0x001ee20000300800 */
[----:B-1----:R-:W-:-:S03]  /*17fd0*/  IMAD.SHL.U32 R0, R6, 0x40, RZ ;  /* 0x0000004006007824 */ /* 0x002fc600078e00ff */
[----:B------:R-:W4:Y:S02]  /*17fe0*/  LDL.LU R22, [R1+0x344] ;  /* 0x0003440001167983 */ /* 0x000f240000300800 */
[----:B------:R-:W-:Y:S02]  /*17ff0*/  LOP3.LUT R0, R2, 0x40, R0, 0xf8, !PT ;  /* 0x0000004002007812 */ /* 0x000fe400078ef800 */
[----:B------:R-:W-:-:S04]  /*18000*/  SHF.R.S32.HI R2, RZ, 0x1, R6 ;  /* 0x00000001ff027819 */ /* 0x000fc80000011406 */
[----:B------:R-:W-:-:S04]  /*18010*/  SGXT R2, R2, 0x1 ;  /* 0x000000010202781a */ /* 0x000fc80000000200 */
[----:B------:R-:W-:Y:S02]  /*18020*/  LOP3.LUT R0, R0, 0x120, R2, 0xf8, !PT ;  /* 0x0000012000007812 */ /* 0x000fe400078ef802 */
[----:B------:R-:W-:-:S05]  /*18030*/  LOP3.LUT R2, R6, 0x7, RZ, 0xc0, !PT ;  /* 0x0000000706027812 */ /* 0x000fca00078ec0ff */
[C---:B------:R-:W-:Y:S02]  /*18040*/  IMAD.SHL.U32 R3, R2.reuse, 0x10, RZ ;  /* 0x0000001002037824 */ /* 0x040fe400078e00ff */
[----:B------:R-:W-:-:S03]  /*18050*/  IMAD R2, R2, 0x4, R7 ;  /* 0x0000000402027824 */ /* 0x000fc600078e0207 */
[----:B------:R-:W-:Y:S02]  /*18060*/  LOP3.LUT R3, R3, 0x30, R5, 0x78, !PT ;  /* 0x0000003003037812 */ /* 0x000fe400078e7805 */
[----:B------:R-:W-:-:S03]  /*18070*/  LOP3.LUT R0, R0, R4, RZ, 0xfc, !PT ;  /* 0x0000000400007212 */ /* 0x000fc600078efcff */
[----:B------:R-:W-:-:S05]  /*18080*/  IMAD.U32 R2, R2, 0x80, R3 ;  /* 0x0000008002027824 */ /* 0x000fca00078e0003 */
[----:B------:R0:W-:Y:S04]  /*18090*/  STL [R1+0xe0], R2 ;  /* 0x0000e00201007387 */ /* 0x0001e80000100800 */
[----:B------:R-:W-:Y:S04]  /*180a0*/  STL [R1+0x17e8], R0 ;  /* 0x0017e80001007387 */ /* 0x000fe80000100800 */
[----:B------:R1:W-:Y:S01]  /*180b0*/  STL [R1+0x1828], R11 ;  /* 0x0018280b01007387 */ /* 0x0003e20000100800 */
[----:B0-----:R-:W-:-:S03]  /*180c0*/  LOP3.LUT R2, R11, 0x20, RZ, 0x3c, !PT ;  /* 0x000000200b027812 */ /* 0x001fc600078e3cff */
[----:B-1----:R-:W5:Y:S04]  /*180d0*/  LDL.LU R11, [R1+0x340] ;  /* 0x00034000010b7983 */ /* 0x002f680000300800 */
[----:B------:R-:W-:Y:S04]  /*180e0*/  STS.U8 [R2+UR7+0x2500], R29 ;  /* 0x0025001d02007988 */ /* 0x000fe80008000007 */
[----:B--2---:R0:W-:Y:S04]  /*180f0*/  STS.U8 [R2+UR7+0x1400], R24 ;  /* 0x0014001802007988 */ /* 0x0041e80008000007 */
[----:B------:R1:W-:Y:S04]  /*18100*/  STS.U8 [R2+UR7+0x1500], R28 ;  /* 0x0015001c02007988 */ /* 0x0003e80008000007 */
[----:B0-----:R-:W2:Y:S04]  /*18110*/  LDL.LU R24, [R1+0x33c] ;  /* 0x00033c0001187983 */ /* 0x001ea80000300800 */
[----:B-1----:R-:W2:Y:S04]  /*18120*/  LDL.LU R28, [R1+0x310] ;  /* 0x00031000011c7983 */ /* 0x002ea80000300800 */
[----:B------:R-:W2:Y:S04]  /*18130*/  LDL.LU R0, [R1+0x308] ;  /* 0x0003080001007983 */ /* 0x000ea80000300800 */
        /* <DEDUP_REMOVED lines=13> */
[----:B------:R0:W-:Y:S04]  /*18210*/  STS.U8 [R2+UR7+0x500], R26 ;  /* 0x0005001a02007988 */ /* 0x0001e80008000007 */
[----:B------:R-:W2:Y:S04]  /*18220*/  LDL.LU R27, [R1+0x140] ;  /* 0x00014000011b7983 */ /* 0x000ea80000300800 */
[----:B0-----:R-:W2:Y:S04]  /*18230*/  LDL.LU R26, [R1+0x108] ;  /* 0x00010800011a7983 */ /* 0x001ea80000300800 */
        /* <DEDUP_REMOVED lines=8> */
[----:B---3--:R0:W-:Y:S04]  /*182c0*/  STS.U8 [R2+UR7+0x2400], R20 ;  /* 0x0024001402007988 */ /* 0x0081e80008000007 */
[----:B----4-:R1:W-:Y:S04]  /*182d0*/  STS.U8 [R2+UR7+0x3400], R22 ;  /* 0x0034001602007988 */ /* 0x0103e80008000007 */
[----:B0-----:R-:W3:Y:S04]  /*182e0*/  LDL.LU R20, [R1+0x48] ;  /* 0x0000480001147983 */ /* 0x001ee80000300800 */
[----:B-1----:R-:W4:Y:S04]  /*182f0*/  LDL.LU R22, [R1+0x8] ;  /* 0x0000080001167983 */ /* 0x002f280000300800 */
[----:B-----5:R0:W-:Y:S04]  /*18300*/  STS.U8 [R2+UR7+0x3500], R11 ;  /* 0x0035000b02007988 */ /* 0x0201e80008000007 */
[----:B0-----:R-:W5:Y:S04]  /*18310*/  LDL.LU R11, [R1+0x1828] ;  /* 0x00182800010b7983 */ /* 0x001f680000300800 */
[----:B--2---:R0:W-:Y:S04]  /*18320*/  STS.U8 [R2+UR7+0x4400], R24 ;  /* 0x0044001802007988 */ /* 0x0041e80008000007 */
[----:B------:R1:W-:Y:S04]  /*18330*/  STS.U8 [R2+UR7+0x4500], R28 ;  /* 0x0045001c02007988 */ /* 0x0003e80008000007 */
[----:B0-----:R-:W2:Y:S04]  /*18340*/  LDL.LU R24, [R1+0x1824] ;  /* 0x0018240001187983 */ /* 0x001ea80000300800 */
[----:B-1----:R-:W2:Y:S04]  /*18350*/  LDL.LU R28, [R1+0x1820] ;  /* 0x00182000011c7983 */ /* 0x002ea80000300800 */
[----:B------:R-:W-:Y:S04]  /*18360*/  STS.U8 [R2+UR7+0x6500], R3 ;  /* 0x0065000302007988 */ /* 0x000fe80008000007 */
[----:B------:R0:W-:Y:S04]  /*18370*/  STS.U8 [R2+UR7+0xd400], R26 ;  /* 0x00d4001a02007988 */ /* 0x0001e80008000007 */
[----:B0-----:R-:W2:Y:S01]  /*18380*/  LDL.LU R26, [R1+0x4] ;  /* 0x00000400011a7983 */ /* 0x001ea20000300800 */
[----:B-----5:R-:W-:-:S03]  /*18390*/  LOP3.LUT R3, R11, 0x30, RZ, 0x3c, !PT ;  /* 0x000000300b037812 */ /* 0x020fc600078e3cff */
[----:B------:R0:W-:Y:S04]  /*183a0*/  STL [R1+0x181c], R11 ;  /* 0x00181c0b01007387 */ /* 0x0001e80000100800 */
[----:B0-----:R-:W5:Y:S04]  /*183b0*/  LDL.LU R11, [R1+0x34c] ;  /* 0x00034c00010b7983 */ /* 0x001f680000300800 */
        /* <DEDUP_REMOVED lines=20> */
[----:B---3--:R0:W-:Y:S04]  /*18500*/  STS.U8 [R3+UR7+0x700], R20 ;  /* 0x0007001403007988 */ /* 0x0081e80008000007 */
[----:B----4-:R1:W-:Y:S04]  /*18510*/  STS.U8 [R3+UR7+0x1600], R22 ;  /* 0x0016001603007988 */ /* 0x0103e80008000007 */
[----:B0-----:R-:W3:Y:S04]  /*18520*/  LDL.LU R20, [R1+0x348] ;  /* 0x0003480001147983 */ /* 0x001ee80000300800 */
[----:B-1----:R-:W4:Y:S04]  /*18530*/  LDL.LU R22, [R1+0x338] ;  /* 0x0003380001167983 */ /* 0x002f280000300800 */
        /* <DEDUP_REMOVED lines=17> */
[----:B--2---:R0:W-:Y:S04]  /*18650*/  STS.U8 [R3+UR7+0x1700], R26 ;  /* 0x0017001a03007988 */ /* 0x0041e80008000007 */
[----:B------:R-:W2:Y:S04]  /*18660*/  LDL.LU R23, [R1+0xc0] ;  /* 0x0000c00001177983 */ /* 0x000ea80000300800 */
[----:B0-----:R-:W2:Y:S04]  /*18670*/  LDL.LU R26, [R1+0xbc] ;  /* 0x0000bc00011a7983 */ /* 0x001ea80000300800 */
[----:B------:R-:W2:Y:S04]  /*18680*/  LDL.LU R21, [R1+0x88] ;  /* 0x0000880001157983 */ /* 0x000ea80000300800 */
[----:B------:R-:W2:Y:S04]  /*18690*/  LDL.LU R19, [R1+0x80] ;  /* 0x0000800001137983 */ /* 0x000ea80000300800 */
[----:B------:R0:W-:Y:S04]  /*186a0*/  STS.U8 [R3+UR7+0x600], R18 ;  /* 0x0006001203007988 */ /* 0x0001e80008000007 */
[----:B------:R-:W2:Y:S04]  /*186b0*/  LDL.LU R13, [R1+0x44] ;  /* 0x00004400010d7983 */ /* 0x000ea80000300800 */
[----:B------:R1:W-:Y:S04]  /*186c0*/  STS.U8 [R3+UR7+0x2600], R28 ;  /* 0x0026001c03007988 */ /* 0x0003e80008000007 */
[----:B0-----:R-:W2:Y:S04]  /*186d0*/  LDL.LU R18, [R1+0x40] ;  /* 0x0000400001127983 */ /* 0x001ea80000300800 */
[----:B------:R0:W-:Y:S04]  /*186e0*/  STS.U8 [R3+UR7+0x2700], R24 ;  /* 0x0027001803007988 */ /* 0x0001e80008000007 */
[----:B-1----:R-:W2:Y:S04]  /*186f0*/  LDL.LU R28, [R1+0x300] ;  /* 0x00030000011c7983 */ /* 0x002ea80000300800 */
[----:B0-----:R-:W2:Y:S04]  /*18700*/  LDL.LU R24, [R1+0x334] ;  /* 0x0003340001187983 */ /* 0x001ea80000300800 */
[----:B-----5:R0:W-:Y:S04]  /*18710*/  STS.U8 [R3+UR7+0x3600], R11 ;  /* 0x0036000b03007988 */ /* 0x0201e80008000007 */
[----:B0-----:R-:W5:Y:S04]  /*18720*/  LDL.LU R11, [R1+0x181c] ;  /* 0x00181c00010b7983 */ /* 0x001f680000300800 */
[----:B---3--:R0:W-:Y:S04]  /*18730*/  STS.U8 [R3+UR7+0x3700], R20 ;  /* 0x0037001403007988 */ /* 0x0081e80008000007 */
[----:B----4-:R1:W-:Y:S04]  /*18740*/  STS.U8 [R3+UR7+0x4600], R22 ;  /* 0x0046001603007988 */ /* 0x0103e80008000007 */
[----:B------:R3:W-:Y:S04]  /*18750*/  STS.U8 [R3+UR7+0x5700], R2 ;  /* 0x0057000203007988 */ /* 0x0007e80008000007 */
[----:B0-----:R-:W4:Y:S04]  /*18760*/  LDL.LU R20, [R1+0x1818] ;  /* 0x0018180001147983 */ /* 0x001f280000300800 */
[----:B-1----:R-:W4:Y:S04]  /*18770*/  LDL.LU R22, [R1+0x1814] ;  /* 0x0018140001167983 */ /* 0x002f280000300800 */
[----:B--2---:R0:W-:Y:S04]  /*18780*/  STS.U8 [R3+UR7+0xe700], R26 ;  /* 0x00e7001a03007988 */ /* 0x0041e80008000007 */
[----:B-----5:R1:W-:Y:S01]  /*18790*/  STL [R1+0x180c], R11 ;  /* 0x00180c0b01007387 */ /* 0x0203e20000100800 */
[----:B---3--:R-:W-:-:S03]  /*187a0*/  LOP3.LUT R2, R11, 0x40, RZ, 0x3c, !PT ;  /* 0x000000400b027812 */ /* 0x008fc600078e3cff */
[----:B0-----:R-:W2:Y:S04]  /*187b0*/  LDL.LU R26, [R1+0x394] ;  /* 0x00039400011a7983 */ /* 0x001ea80000300800 */
[----:B-1----:R-:W3:Y:S04]  /*187c0*/  LDL.LU R11, [R1+0x36c] ;  /* 0x00036c00010b7983 */ /* 0x002ee80000300800 */
        /* <DEDUP_REMOVED lines=24> */
[----:B0-----:R-:W5:Y:S04]  /*18950*/  LDL.LU R19, [R1+0x350] ;  /* 0x0003500001137983 */ /* 0x001f680000300800 */
[----:B-1----:R-:W5:Y:S04]  /*18960*/  LDL.LU R13, [R1+0x330] ;  /* 0x00033000010d7983 */ /* 0x002f680000300800 */
        /* <DEDUP_REMOVED lines=17> */
[----:B----4-:R0:W-:Y:S04]  /*18a80*/  STS.U8 [R2+UR7+0x1800], R22 ;  /* 0x0018001602007988 */ /* 0x0101e80008000007 */
[----:B------:R1:W-:Y:S04]  /*18a90*/  STS.U8 [R2+UR7+0x1900], R20 ;  /* 0x0019001402007988 */ /* 0x0003e80008000007 */
[----:B0-----:R-:W4:Y:S04]  /*18aa0*/  LDL.LU R22, [R1+0x2f4] ;  /* 0x0002f40001167983 */ /* 0x001f280000300800 */
[----:B-1----:R-:W4:Y:S04]  /*18ab0*/  LDL.LU R20, [R1+0x32c] ;  /* 0x00032c0001147983 */ /* 0x002f280000300800 */
[----:B------:R-:W4:Y:S04]  /*18ac0*/  LDL.LU R27, [R1+0xb4] ;  /* 0x0000b400011b7983 */ /* 0x000f280000300800 */
[----:B------:R-:W4:Y:S04]  /*18ad0*/  LDL.LU R25, [R1+0xac] ;  /* 0x0000ac0001197983 */ /* 0x000f280000300800 */
[----:B------:R-:W4:Y:S04]  /*18ae0*/  LDL.LU R23, [R1+0x78] ;  /* 0x0000780001177983 */ /* 0x000f280000300800 */
[----:B------:R0:W-:Y:S04]  /*18af0*/  STS.U8 [R2+UR7+0x900], R18 ;  /* 0x0009001202007988 */ /* 0x0001e80008000007 */
[----:B------:R-:W4:Y:S04]  /*18b00*/  LDL.LU R21, [R1+0x74] ;  /* 0x0000740001157983 */ /* 0x000f280000300800 */
[----:B--2---:R1:W-:Y:S04]  /*18b10*/  STS.U8 [R2+UR7+0x2800], R26 ;  /* 0x0028001a02007988 */ /* 0x0043e80008000007 */
[----:B0-----:R-:W2:Y:S04]  /*18b20*/  LDL.LU R18, [R1+0x3c] ;  /* 0x00003c0001127983 */ /* 0x001ea80000300800 */
[----:B-1----:R-:W2:Y:S04]  /*18b30*/  LDL.LU R26, [R1+0x38] ;  /* 0x00003800011a7983 */ /* 0x002ea80000300800 */
[----:B---3--:R0:W-:Y:S04]  /*18b40*/  STS.U8 [R2+UR7+0x2900], R11 ;  /* 0x0029000b02007988 */ /* 0x0081e80008000007 */
[----:B0-----:R-:W3:Y:S04]  /*18b50*/  LDL.LU R11, [R1+0x1810] ;  /* 0x00181000010b7983 */ /* 0x001ee80000300800 */
[----:B---3--:R0:W-:Y:S04]  /*18b60*/  STS.U8 [R2+UR7+0x3800], R11 ;  /* 0x0038000b02007988 */ /* 0x0081e80008000007 */
[----:B0-----:R-:W3:Y:S04]  /*18b70*/  LDL.LU R11, [R1+0x180c] ;  /* 0x00180c00010b7983 */ /* 0x001ee80000300800 */
[----:B-----5:R0:W-:Y:S04]  /*18b80*/  STS.U8 [R2+UR7+0x3900], R19 ;  /* 0x0039001302007988 */ /* 0x0201e80008000007 */
[----:B------:R1:W-:Y:S04]  /*18b90*/  STS.U8 [R2+UR7+0x4800], R13 ;  /* 0x0048000d02007988 */ /* 0x0003e80008000007 */
[----:B------:R3:W-:Y:S04]  /*18ba0*/  STS.U8 [R2+UR7+0x5900], R3 ;  /* 0x0059000302007988 */ /* 0x0007e80008000007 */
[----:B0-----:R-:W5:Y:S04]  /*18bb0*/  LDL.LU R19, [R1+0x1808] ;  /* 0x0018080001137983 */ /* 0x001f680000300800 */
[----:B-1----:R-:W5:Y:S01]  /*18bc0*/  LDL.LU R13, [R1+0x1804] ;  /* 0x00180400010d7983 */ /* 0x002f620000300800 */
[----:B---3--:R-:W-:-:S03]  /*18bd0*/  LOP3.LUT R3, R11, 0x50, RZ, 0x3c, !PT ;  /* 0x000000500b037812 */ /* 0x008fc600078e3cff */
[----:B------:R0:W-:Y:S04]  /*18be0*/  STL [R1+0x17fc], R11 ;  /* 0x0017fc0b01007387 */ /* 0x0001e80000100800 */
[----:B0-----:R-:W3:Y:S04]  /*18bf0*/  LDL.LU R11, [R1+0x388] ;  /* 0x00038800010b7983 */ /* 0x001ee80000300800 */
[----:B----4-:R-:W-:Y:S04]  /*18c00*/  STS.U8 [R2+UR7+0xf800], R23 ;  /* 0x00f8001702007988 */ /* 0x010fe80008000007 */
        /* <DEDUP_REMOVED lines=23> */
[----:B------:R-:W4:Y:S04]  /*18d80*/  LDL.LU R23, [R1+0x368] ;  /* 0x0003680001177983 */ /* 0x000f280000300800 */
[----:B--2---:R1:W-:Y:S04]  /*18d90*/  STS.U8 [R3+UR7+0xb00], R26 ;  /* 0x000b001a03007988 */ /* 0x0043e80008000007 */
        /* <DEDUP_REMOVED lines=24> */
[----:B-----5:R1:W-:Y:S04]  /*18f20*/  STS.U8 [R3+UR7+0x1a00], R13 ;  /* 0x001a000d03007988 */ /* 0x0203e80008000007 */
[----:B0-----:R-:W5:Y:S04]  /*18f30*/  LDL.LU R18, [R1+0x14] ;  /* 0x0000140001127983 */ /* 0x001f680000300800 */
[----:B------:R0:W-:Y:S04]  /*18f40*/  STS.U8 [R3+UR7+0x1b00], R19 ;  /* 0x001b001303007988 */ /* 0x0001e80008000007 */
[----:B-1----:R-:W5:Y:S04]  /*18f50*/  LDL.LU R13, [R1+0x2e8] ;  /* 0x0002e800010d7983 */ /* 0x002f680000300800 */
[----:B0-----:R-:W5:Y:S04]  /*18f60*/  LDL.LU R19, [R1+0x324] ;  /* 0x0003240001137983 */ /* 0x001f680000300800 */
[----:B---3--:R0:W-:Y:S04]  /*18f70*/  STS.U8 [R3+UR7+0x2a00], R11 ;  /* 0x002a000b03007988 */ /* 0x0081e80008000007 */
[----:B0-----:R-:W3:Y:S04]  /*18f80*/  LDL.LU R11, [R1+0x1800] ;  /* 0x00180000010b7983 */ /* 0x001ee80000300800 */
[----:B---3--:R0:W-:Y:S04]  /*18f90*/  STS.U8 [R3+UR7+0x2b00], R11 ;  /* 0x002b000b03007988 */ /* 0x0081e80008000007 */
[----:B0-----:R-:W3:Y:S04]  /*18fa0*/  LDL.LU R11, [R1+0x17fc] ;  /* 0x0017fc00010b7983 */ /* 0x001ee80000300800 */
[----:B----4-:R0:W-:Y:S04]  /*18fb0*/  STS.U8 [R3+UR7+0x3a00], R23 ;  /* 0x003a001703007988 */ /* 0x0101e80008000007 */
[----:B--2---:R1:W-:Y:S04]  /*18fc0*/  STS.U8 [R3+UR7+0x3b00], R21 ;  /* 0x003b001503007988 */ /* 0x0043e80008000007 */
[----:B------:R2:W-:Y:S04]  /*18fd0*/  STS.U8 [R3+UR7+0x4a00], R26 ;  /* 0x004a001a03007988 */ /* 0x0005e80008000007 */
[----:B0-----:R-:W4:Y:S04]  /*18fe0*/  LDL.LU R23, [R1+0x17f8] ;  /* 0x0017f80001177983 */ /* 0x001f280000300800 */
[----:B-1----:R-:W4:Y:S04]  /*18ff0*/  LDL.LU R21, [R1+0x17f4] ;  /* 0x0017f40001157983 */ /* 0x002f280000300800 */
[----:B--2---:R-:W2:Y:S04]  /*19000*/  LDL.LU R26, [R1+0x17f0] ;  /* 0x0017f000011a7983 */ /* 0x004ea80000300800 */
[----:B------:R3:W-:Y:S04]  /*19010*/  STS.U8 [R3+UR7+0x5b00], R2 ;  /* 0x005b000203007988 */ /* 0x0007e80008000007 */
[----:B------:R-:W-:Y:S04]  /*19020*/  STS.U8 [R3+UR7+0x8b00], R0 ;  /* 0x008b000003007988 */ /* 0x000fe80008000007 */
[----:B------:R-:W-:Y:S04]  /*19030*/  STS.U8 [R3+UR7+0xeb00], R16 ;  /* 0x00eb001003007988 */ /* 0x000fe80008000007 */
[----:B------:R-:W-:Y:S04]  /*19040*/  STS.U8 [R3+UR7+0xfa00], R27 ;  /* 0x00fa001b03007988 */ /* 0x000fe80008000007 */
[----:B-----5:R-:W-:Y:S04]  /*19050*/  STS.U8 [R3+UR7+0x4b00], R19 ;  /* 0x004b001303007988 */ /* 0x020fe80008000007 */
        /* <DEDUP_REMOVED lines=17> */
[----:B------:R-:W-:Y:S01]  /*19170*/  STS.U8 [R3+UR7+0xfb00], R25 ;  /* 0x00fb001903007988 */ /* 0x000fe20008000007 */
[----:B---3--:R-:W-:-:S03]  /*19180*/  LOP3.LUT R2, R11, 0x60, RZ, 0x3c, !PT ;  /* 0x000000600b027812 */ /* 0x008fc600078e3cff */
[----:B------:R0:W-:Y:S04]  /*19190*/  STL [R1+0x17ec], R11 ;  /* 0x0017ec0b01007387 */ /* 0x0001e80000100800 */
[----:B------:R1:W-:Y:S04]  /*191a0*/  STS.U8 [R2+UR7+0xc00], R18 ;  /* 0x000c001202007988 */ /* 0x0003e80008000007 */
[----:B0-----:R-:W3:Y:S04]  /*191b0*/  LDL.LU R11, [R1+0x384] ;  /* 0x00038400010b7983 */ /* 0x001ee80000300800 */
[----:B------:R-:W5:Y:S04]  /*191c0*/  LDL.LU R0, [R1+0x37c] ;  /* 0x00037c0001007983 */ /* 0x000f680000300800 */
[----:B------:R-:W5:Y:S04]  /*191d0*/  LDL.LU R16, [R1+0x360] ;  /* 0x0003600001107983 */ /* 0x000f680000300800 */
[----:B------:R-:W5:Y:S04]  /*191e0*/  LDL.LU R27, [R1+0x35c] ;  /* 0x00035c00011b7983 */ /* 0x000f680000300800 */
[----:B------:R-:W5:Y:S04]  /*191f0*/  LDL.LU R25, [R1+0x320] ;  /* 0x0003200001197983 */ /* 0x000f680000300800 */
        /* <DEDUP_REMOVED lines=20> */
[----:B--2---:R0:W-:Y:S04]  /*19340*/  STS.U8 [R2+UR7+0xd00], R26 ;  /* 0x000d001a02007988 */ /* 0x0041e80008000007 */
[----:B----4-:R1:W-:Y:S04]  /*19350*/  STS.U8 [R2+UR7+0x1c00], R21 ;  /* 0x001c001502007988 */ /* 0x0103e80008000007 */
[----:B------:R2:W-:Y:S04]  /*19360*/  STS.U8 [R2+UR7+0x1d00], R23 ;  /* 0x001d001702007988 */ /* 0x0005e80008000007 */
[----:B0-----:R-:W4:Y:S04]  /*19370*/  LDL.LU R26, [R1+0x298] ;  /* 0x00029800011a7983 */ /* 0x001f280000300800 */
[----:B-1----:R-:W4:Y:S04]  /*19380*/  LDL.LU R21, [R1+0x2dc] ;  /* 0x0002dc0001157983 */ /* 0x002f280000300800 */
[----:B--2---:R-:W2:Y:S04]  /*19390*/  LDL.LU R23, [R1+0x2e0] ;  /* 0x0002e00001177983 */ /* 0x004ea80000300800 */
[----:B---3--:R0:W-:Y:S04]  /*193a0*/  STS.U8 [R2+UR7+0x2c00], R11 ;  /* 0x002c000b02007988 */ /* 0x0081e80008000007 */
[----:B-----5:R1:W-:Y:S04]  /*193b0*/  STS.U8 [R2+UR7+0x2d00], R0 ;  /* 0x002d000002007988 */ /* 0x0203e80008000007 */
[----:B------:R3:W-:Y:S04]  /*193c0*/  STS.U8 [R2+UR7+0x3c00], R16 ;  /* 0x003c001002007988 */ /* 0x0007e80008000007 */
[----:B0-----:R-:W5:Y:S04]  /*193d0*/  LDL.LU R11, [R1+0x17ec] ;  /* 0x0017ec00010b7983 */ /* 0x001f680000300800 */
[----:B-1----:R-:W5:Y:S04]  /*193e0*/  LDL.LU R0, [R1+0x17e8] ;  /* 0x0017e80001007983 */ /* 0x002f680000300800 */
[----:B---3--:R-:W3:Y:S04]  /*193f0*/  LDL.LU R16, [R1+0x17e4] ;  /* 0x0017e40001107983 */ /* 0x008ee80000300800 */
[----:B------:R0:W-:Y:S04]  /*19400*/  STS.U8 [R2+UR7+0x3d00], R27 ;  /* 0x003d001b02007988 */ /* 0x0001e80008000007 */
[----:B------:R1:W-:Y:S04]  /*19410*/  STS.U8 [R2+UR7+0x4c00], R25 ;  /* 0x004c001902007988 */ /* 0x0003e80008000007 */
[----:B------:R1:W-:Y:S04]  /*19420*/  STS.U8 [R2+UR7+0x4d00], R18 ;  /* 0x004d001202007988 */ /* 0x0003e80008000007 */
[----:B0-----:R-:W3:Y:S04]  /*19430*/  LDL.LU R27, [R1+0x17e0] ;  /* 0x0017e000011b7983 */ /* 0x001ee80000300800 */
[----:B-1----:R-:W3:Y:S04]  /*19440*/  LDL.LU R25, [R1+0x17dc] ;  /* 0x0017dc0001197983 */ /* 0x002ee80000300800 */
[----:B------:R-:W3:Y:S04]  /*19450*/  LDL.LU R18, [R1+0x17d8] ;  /* 0x0017d80001127983 */ /* 0x000ee80000300800 */
[----:B------:R0:W-:Y:S04]  /*19460*/  STS.U8 [R2+UR7+0xed00], R14 ;  /* 0x00ed000e02007988 */ /* 0x0001e80008000007 */
[----:B------:R1:W-:Y:S04]  /*19470*/  STS.U8 [R2+UR7+0xfd00], R17 ;  /* 0x00fd001102007988 */ /* 0x0003e80008000007 */
[----:B0-----:R-:W3:Y:S04]  /*19480*/  LDL.LU R14, [R1+0x378] ;  /* 0x00037800010e7983 */ /* 0x001ee80000300800 */
[----:B-1----:R-:W3:Y:S04]  /*19490*/  LDL.LU R17, [R1+0x370] ;  /* 0x0003700001117983 */ /* 0x002ee80000300800 */
[----:B------:R-:W-:Y:S04]  /*194a0*/  STS.U8 [R2+UR7+0x6d00], R3 ;  /* 0x006d000302007988 */ /* 0x000fe80008000007 */
[----:B----4-:R-:W-:Y:S04]  /*194b0*/  STS.U8 [R2+UR7+0x6c00], R26 ;  /* 0x006c001a02007988 */ /* 0x010fe80008000007 */
[----:B------:R-:W-:Y:S04]  /*194c0*/  STS.U8 [R2+UR7+0x5d00], R21 ;  /* 0x005d001502007988 */ /* 0x000fe80008000007 */
[----:B--2---:R-:W-:Y:S04]  /*194d0*/  STS.U8 [R2+UR7+0x5c00], R23 ;  /* 0x005c001702007988 */ /* 0x004fe80008000007 */
        /* <DEDUP_REMOVED lines=16> */
[----:B0-----:R-:W2:Y:S04]  /*195e0*/  LDL.LU R2, [R1+0x2d8] ;  /* 0x0002d80001027983 */ /* 0x001ea80000300800 */
        /* <DEDUP_REMOVED lines=16> */
[----:B-----5:R-:W-:-:S03]  /*196f0*/  LOP3.LUT R3, R11, 0x70, RZ, 0x3c, !PT ;  /* 0x000000700b037812 */ /* 0x020fc600078e3cff */
[----:B------:R-:W5:Y:S04]  /*19700*/  LDL.LU R11, [R1+0xd4] ;  /* 0x0000d400010b7983 */ /* 0x000f680000300800 */
[----:B------:R-:W5:Y:S04]  /*19710*/  LDL.LU R12, [R1+0x98] ;  /* 0x00009800010c7983 */ /* 0x000f680000300800 */
[----:B------:R-:W5:Y:S04]  /*19720*/  LDL.LU R15, [R1+0x94] ;  /* 0x00009400010f7983 */ /* 0x000f680000300800 */
[----:B------:R-:W5:Y:S04]  /*19730*/  LDL R24, [R1+0xe0] ;  /* 0x0000e00001187983 */ /* 0x000f680000100800 */
[----:B---3--:R-:W-:Y:S04]  /*19740*/  STS.U8 [R3+UR7+0x1f00], R16 ;  /* 0x001f001003007988 */ /* 0x008fe80008000007 */
[----:B------:R-:W-:Y:S04]  /*19750*/  STS.U8 [R3+UR7+0x1e00], R27 ;  /* 0x001e001b03007988 */ /* 0x000fe80008000007 */
[----:B------:R-:W-:Y:S04]  /*19760*/  STS.U8 [R3+UR7+0xf00], R25 ;  /* 0x000f001903007988 */ /* 0x000fe80008000007 */
[----:B------:R0:W-:Y:S04]  /*19770*/  STS.U8 [R3+UR7+0xe00], R18 ;  /* 0x000e001203007988 */ /* 0x0001e80008000007 */
[----:B0-----:R-:W3:Y:S04]  /*19780*/  LDL.LU R18, [R1+0x314] ;  /* 0x0003140001127983 */ /* 0x001ee80000300800 */
[----:B------:R-:W2:Y:S04]  /*19790*/  LDL.LU R25, [R1+0x318] ;  /* 0x0003180001197983 */ /* 0x000ea80000300800 */
[----:B------:R-:W4:Y:S04]  /*197a0*/  LDL.LU R27, [R1+0x354] ;  /* 0x00035400011b7983 */ /* 0x000f280000300800 */
[----:B------:R-:W5:Y:S04]  /*197b0*/  LDL.LU R16, [R1+0x358] ;  /* 0x0003580001107983 */ /* 0x000f680000300800 */
[----:B------:R0:W-:Y:S04]  /*197c0*/  STS.U8 [R3+UR7+0x2e00], R14 ;  /* 0x002e000e03007988 */ /* 0x0001e80008000007 */
[----:B------:R1:W-:Y:S04]  /*197d0*/  STS.U8 [R3+UR7+0x2f00], R17 ;  /* 0x002f001103007988 */ /* 0x0003e80008000007 */
[----:B0-----:R-:W3:Y:S04]  /*197e0*/  LDL.LU R14, [R1+0x17d4] ;  /* 0x0017d400010e7983 */ /* 0x001ee80000300800 */
[----:B-1----:R-:W3:Y:S04]  /*197f0*/  LDL.LU R17, [R1+0x17d0] ;  /* 0x0017d00001117983 */ /* 0x002ee80000300800 */
[----:B-----5:R-:W-:Y:S04]  /*19800*/  STS.U8 [R3+UR7+0x3e00], R16 ;  /* 0x003e001003007988 */ /* 0x020fe80008000007 */
[----:B----4-:R-:W-:Y:S04]  /*19810*/  STS.U8 [R3+UR7+0x3f00], R27 ;  /* 0x003f001b03007988 */ /* 0x010fe80008000007 */
[----:B--2---:R-:W-:Y:S04]  /*19820*/  STS.U8 [R3+UR7+0x4e00], R25 ;  /* 0x004e001903007988 */ /* 0x004fe80008000007 */
[----:B---3--:R-:W-:Y:S04]  /*19830*/  STS.U8 [R3+UR7+0x4f00], R18 ;  /* 0x004f001203007988 */ /* 0x008fe80008000007 */
        /* <DEDUP_REMOVED lines=22> */
[----:B------:R-:W-:Y:S06]  /*199a0*/  BAR.SYNC.DEFER_BLOCKING 0x0 ;  /* 0x0000000000007b1d */ /* 0x000fec0000010000 */
[----:B------:R-:W1:Y:S01]  /*199b0*/  LDSM.16.M88.4 R4, [R24+UR7] ;  /* 0x000000071804783b */ /* 0x000e620008000200 */
[----:B0-----:R-:W-:-:S03]  /*199c0*/  LOP3.LUT R2, R0, 0x20, RZ, 0x3c, !PT ;  /* 0x0000002000027812 */ /* 0x001fc600078e3cff */
[----:B------:R-:W-:Y:S04]  /*199d0*/  LDSM.16.M88.4 R20, [R24+UR7+0x8000] ;  /* 0x008000071814783b */ /* 0x000fe80008000200 */
[----:B------:R-:W-:Y:S04]  /*199e0*/  LDSM.16.MT88.4 R12, [R0+UR7+0x10000] ;  /* 0x01000007000c783b */ /* 0x000fe80008004200 */
[----:B------:R-:W-:Y:S04]  /*199f0*/  LDSM.16.MT88.4 R16, [R0+UR7+0x10400] ;  /* 0x010400070010783b */ /* 0x000fe80008004200 */
[----:B------:R-:W0:Y:S01]  /*19a00*/  LDSM.16.MT88.4 R8, [R2+UR7+0x10000] ;  /* 0x010000070208783b */ /* 0x000e220008004200 */
[----:B-1----:R-:W-:-:S03]  /*19a10*/  IMAD.MOV.U32 R28, RZ, RZ, R4 ;  /* 0x000000ffff1c7224 */ /* 0x002fc600078e0004 */
[----:B------:R-:W-:Y:S01]  /*19a20*/  STL.64 [R1+0x48], R6 ;  /* 0x0000480601007387 */ /* 0x000fe20000100a00 */
[----:B------:R-:W-:-:S03]  /*19a30*/  IMAD.MOV.U32 R29, RZ, RZ, R5 ;  /* 0x000000ffff1d7224 */ /* 0x000fc600078e0005 */
[----:B------:R-:W1:Y:S04]  /*19a40*/  LDSM.16.MT88.4 R4, [R2+UR7+0x10400] ;  /* 0x010400070204783b */ /* 0x000e680008004200 */
[----:B------:R2:W-:Y:S01]  /*19a50*/  STL [R1+0xf0], R2 ;  /* 0x0000f00201007387 */ /* 0x0005e20000100800 */
[----:B------:R-:W-:Y:S02]  /*19a60*/  F2FP.F16.E4M3.UNPACK_B R3, R29 ;  /* 0x0000001dff03723e */ /* 0x000fe400020006ff */
[----:B--2---:R-:W-:Y:S01]  /*19a70*/  F2FP.F16.E4M3.UNPACK_B R2, R28 ;  /* 0x0000001cff02723e */ /* 0x004fe200020006ff */
[----:B0-----:R-:W-:Y:S02]  /*19a80*/  IMAD.MOV.U32 R24, RZ, RZ, R8 ;  /* 0x000000ffff187224 */ /* 0x001fe400078e0008 */
[----:B------:R-:W-:Y:S01]  /*19a90*/  IMAD.MOV.U32 R25, RZ, RZ, R10 ;  /* 0x000000ffff197224 */ /* 0x000fe200078e000a */
[----:B-1----:R-:W-:Y:S04]  /*19aa0*/  STL [R1+0x17bc], R5 ;  /* 0x0017bc0501007387 */ /* 0x002fe80000100800 */
[----:B------:R-:W-:Y:S04]  /*19ab0*/  STL [R1+0x17b8], R7 ;  /* 0x0017b80701007387 */ /* 0x000fe80000100800 */
[----:B------:R0:W-:Y:S04]  /*19ac0*/  STL.64 [R1+0x50], R20 ;  /* 0x0000501401007387 */ /* 0x0001e80000100a00 */
[----:B------:R1:W-:Y:S01]  /*19ad0*/  STL.64 [R1+0x58], R22 ;  /* 0x0000581601007387 */ /* 0x0003e20000100a00 */
[----:B------:R-:W-:-:S02]  /*19ae0*/  IMAD.MOV.U32 R26, RZ, RZ, R4 ;  /* 0x000000ffff1a7224 */ /* 0x000fc400078e0004 */
[----:B------:R-:W-:Y:S02]  /*19af0*/  IMAD.MOV.U32 R27, RZ, RZ, R6 ;  /* 0x000000ffff1b7224 */ /* 0x000fe400078e0006 */
[----:B0-----:R-:W-:Y:S02]  /*19b00*/  IMAD.MOV.U32 R20, RZ, RZ, R12 ;  /* 0x000000ffff147224 */ /* 0x001fe400078e000c */
[----:B------:R-:W-:Y:S02]  /*19b10*/  IMAD.MOV.U32 R21, RZ, RZ, R14 ;  /* 0x000000ffff157224 */ /* 0x000fe400078e000e */
[----:B-1----:R-:W-:Y:S02]  /*19b20*/  IMAD.MOV.U32 R22, RZ, RZ, R16 ;  /* 0x000000ffff167224 */ /* 0x002fe400078e0010 */
[----:B------:R-:W-:Y:S01]  /*19b30*/  IMAD.MOV.U32 R23, RZ, RZ, R18 ;  /* 0x000000ffff177224 */ /* 0x000fe200078e0012 */
[----:B------:R-:W-:Y:S04]  /*19b40*/  STL.64 [R1+0x17c8], R14 ;  /* 0x0017c80e01007387 */ /* 0x000fe80000100a00 */
[----:B------:R0:W-:Y:S01]  /*19b50*/  STL.64 [R1+0x17c0], R12 ;  /* 0x0017c00c01007387 */ /* 0x0001e20000100a00 */
[-C--:B------:R-:W-:Y:S06]  /*19b60*/  HMMA.16816.F32 R24, R24, R2.reuse, RZ ;  /* 0x000000021818723c */ /* 0x080fec00000018ff */
[----:B0-----:R-:W-:-:S15]  /*19b70*/  HMMA.16816.F32 R12, R20, R2, RZ ;  /* 0x00000002140c723c */ /* 0x001fde00000018ff */
[----:B------:R-:W-:-:S09]  /*19b80*/  NOP ;  /* 0x0000000000007918 */ /* 0x000fd20000000000 */
[----:B------:R-:W-:Y:S02]  /*19b90*/  IMAD.MOV.U32 R5, RZ, RZ, R14 ;  /* 0x000000ffff057224 */ /* 0x000fe400078e000e */
[----:B------:R-:W-:Y:S02]  /*19ba0*/  IMAD.MOV.U32 R7, RZ, RZ, R15 ;  /* 0x000000ffff077224 */ /* 0x000fe400078e000f */
[----:B------:R-:W-:Y:S01]  /*19bb0*/  IMAD.MOV.U32 R21, RZ, RZ, R12 ;  /* 0x000000ffff157224 */ /* 0x000fe200078e000c */
[----:B------:R-:W2:Y:S01]  /*19bc0*/  LDL.LU.64 R14, [R1+0x17c8] ;  /* 0x0017c800010e7983 */ /* 0x000ea20000300a00 */
[----:B------:R-:W-:-:S03]  /*19bd0*/  IMAD.MOV.U32 R20, RZ, RZ, R13 ;  /* 0x000000ffff147224 */ /* 0x000fc600078e000d */
[----:B------:R-:W3:Y:S04]  /*19be0*/  LDL.LU.64 R12, [R1+0x17c0] ;  /* 0x0017c000010c7983 */ /* 0x000ee80000300a00 */
[----:B------:R-:W4:Y:S04]  /*19bf0*/  LDL R22, [R1+0x50] ;  /* 0x0000500001167983 */ /* 0x000f280000100800 */
[----:B------:R-:W5:Y:S04]  /*19c00*/  LDL R23, [R1+0x54] ;  /* 0x0000540001177983 */ /* 0x000f680000100800 */
[----:B------:R-:W-:Y:S04]  /*19c10*/  STL.64 [R1+0x10], R24 ;  /* 0x0000101801007387 */ /* 0x000fe80000100a00 */
[----:B------:R-:W-:Y:S04]  /*19c20*/  STL.64 [R1+0x18], R26 ;  /* 0x0000181a01007387 */ /* 0x000fe80000100a00 */
[----:B------:R-:W0:Y:S04]  /*19c30*/  LDSM.16.MT88.4 R24, [R0+UR7+0x10800] ;  /* 0x010800070018783b */ /* 0x000e280008004200 */
[----:B0-----:R-:W-:Y:S04]  /*19c40*/  STL.64 [R1+0x60], R24 ;  /* 0x0000601801007387 */ /* 0x001fe80000100a00 */
[----:B------:R-:W-:Y:S04]  /*19c50*/  STL.64 [R1+0x68], R26 ;  /* 0x0000681a01007387 */ /* 0x000fe80000100a00 */
[----:B------:R-:W0:Y:S04]  /*19c60*/  LDSM.16.MT88.4 R24, [R0+UR7+0x10c00] ;  /* 0x010c00070018783b */ /* 0x000e280008004200 */
[----:B------:R1:W-:Y:S04]  /*19c70*/  STL [R1+0x17a0], R0 ;  /* 0x0017a00001007387 */ /* 0x0003e80000100800 */
[----:B0-----:R-:W-:Y:S04]  /*19c80*/  STL.64 [R1+0x90], R24 ;  /* 0x0000901801007387 */ /* 0x001fe80000100a00 */
[----:B------:R0:W-:Y:S04]  /*19c90*/  STL.64 [R1+0x98], R26 ;  /* 0x0000981a01007387 */ /* 0x0001e80000100a00 */
[----:B-1----:R-:W4:Y:S01]  /*19ca0*/  LDL.LU R0, [R1+0x98] ;  /* 0x0000980001007983 */ /* 0x002f220000300800 */
[----:B0-----:R-:W-:-:S02]  /*19cb0*/  IMAD.MOV.U32 R26, RZ, RZ, R16 ;  /* 0x000000ffff1a7224 */ /* 0x001fc400078e0010 */
[----:B--2---:R-:W-:Y:S02]  /*19cc0*/  IMAD.MOV.U32 R25, RZ, RZ, R14 ;  /* 0x000000ffff197224 */ /* 0x004fe400078e000e */
[----:B---3--:R-:W-:Y:S01]  /*19cd0*/  IMAD.MOV.U32 R24, RZ, RZ, R12 ;  /* 0x000000ffff187224 */ /* 0x008fe200078e000c */
[----:B----4-:R0:W-:Y:S04]  /*19ce0*/  STL [R1+0x17a4], R0 ;  /* 0x0017a40001007387 */ /* 0x0101e80000100800 */
[----:B------:R-:W2:Y:S04]  /*19cf0*/  LDL.LU R12, [R1+0x54] ;  /* 0x00005400010c7983 */ /* 0x000ea80000300800 */
[----:B------:R-:W3:Y:S04]  /*19d00*/  LDL.LU R14, [R1+0x50] ;  /* 0x00005000010e7983 */ /* 0x000ee80000300800 */
[----:B------:R-:W4:Y:S01]  /*19d10*/  LDL R16, [R1+0xf0] ;  /* 0x0000f00001107983 */ /* 0x000f220000100800 */
[----:B------:R-:W-:Y:S01]  /*19d20*/  F2FP.F16.E4M3.UNPACK_B R2, R22 ;  /* 0x00000016ff02723e */ /* 0x000fe200020006ff */
[----:B------:R-:W-:Y:S01]  /*19d30*/  IMAD.MOV.U32 R27, RZ, RZ, R18 ;  /* 0x000000ffff1b7224 */ /* 0x000fe200078e0012 */
[----:B-----5:R-:W-:Y:S01]  /*19d40*/  F2FP.F16.E4M3.UNPACK_B R3, R23 ;  /* 0x00000017ff03723e */ /* 0x020fe200020006ff */
[----:B0-----:R-:W-:-:S02]  /*19d50*/  IMAD.MOV.U32 R0, RZ, RZ, R21 ;  /* 0x000000ffff007224 */ /* 0x001fc400078e0015 */
[----:B------:R-:W-:-:S04]  /*19d60*/  IMAD.MOV.U32 R18, RZ, RZ, R20 ;  /* 0x000000ffff127224 */ /* 0x000fc800078e0014 */
[----:B------:R-:W-:Y:S01]  /*19d70*/  HMMA.16816.F32 R24, R24, R2, RZ ;  /* 0x000000021818723c */ /* 0x000fe200000018ff */
[----:B------:R-:W-:Y:S02]  /*19d80*/  IMAD.MOV.U32 R20, RZ, RZ, R8 ;  /* 0x000000ffff147224 */ /* 0x000fe400078e0008 */
[----:B------:R-:W-:Y:S02]  /*19d90*/  IMAD.MOV.U32 R21, RZ, RZ, R10 ;  /* 0x000000ffff157224 */ /* 0x000fe400078e000a */
[----:B------:R-:W-:Y:S02]  /*19da0*/  IMAD.MOV.U32 R22, RZ, RZ, R4 ;  /* 0x000000ffff167224 */ /* 0x000fe400078e0004 */
[----:B------:R-:W-:-:S07]  /*19db0*/  IMAD.MOV.U32 R23, RZ, RZ, R6 ;  /* 0x000000ffff177224 */ /* 0x000fce00078e0006 */
[----:B------:R-:W-:Y:S10]  /*19dc0*/  HMMA.16816.F32 R20, R20, R2, RZ ;  /* 0x000000021414723c */ /* 0x000ff400000018ff */
[----:B------:R-:W-:Y:S01]  /*19dd0*/  IMAD.MOV.U32 R10, RZ, RZ, R26 ;  /* 0x000000ffff0a7224 */ /* 0x000fe200078e001a */
[----:B------:R-:W-:Y:S01]  /*19de0*/  STL.64 [R1], R24 ;  /* 0x0000001801007387 */ /* 0x000fe20000100a00 */
[----:B------:R-:W-:-:S03]  /*19df0*/  IMAD.MOV.U32 R8, RZ, RZ, R27 ;  /* 0x000000ffff087224 */ /* 0x000fc600078e001b */
[----:B------:R0:W-:Y:S04]  /*19e00*/  STL.64 [R1+0x17b0], R10 ;  /* 0x0017b00a01007387 */ /* 0x0001e80000100a00 */
[----:B------:R-:W-:Y:S01]  /*19e10*/  STL.64 [R1+0x17a8], R8 ;  /* 0x0017a80801007387 */ /* 0x000fe20000100a00 */
[----:B0-----:R-:W-:-:S04]  /*19e20*/  IMAD.MOV.U32 R11, RZ, RZ, R0 ;  /* 0x000000ffff0b7224 */ /* 0x001fc800078e0000 */
[----:B------:R-:W-:Y:S02]  /*19e30*/  IMAD.MOV.U32 R4, RZ, RZ, R20 ;  /* 0x000000ffff047224 */ /* 0x000fe400078e0014 */
[----:B------:R-:W-:Y:S01]  /*19e40*/  IMAD.MOV.U32 R20, RZ, RZ, R11 ;  /* 0x000000ffff147224 */ /* 0x000fe200078e000b */
[----:B------:R0:W-:Y:S01]  /*19e50*/  STL [R1+0x3c], R23 ;  /* 0x00003c1701007387 */ /* 0x0001e20000100800 */
[----:B------:R-:W-:Y:S02]  /*19e60*/  IMAD.MOV.U32 R6, RZ, RZ, R22 ;  /* 0x000000ffff067224 */ /* 0x000fe400078e0016 */
[----:B------:R-:W-:Y:S02]  /*19e70*/  IMAD.MOV.U32 R22, RZ, RZ, R5 ;  /* 0x000000ffff167224 */ /* 0x000fe400078e0005 */
[----:B------:R-:W5:Y:S01]  /*19e80*/  LDL.LU R5, [R1+0x17bc] ;  /* 0x0017bc0001057983 */ /* 0x000f620000300800 */
[----:B0-----:R-:W-:-:S03]  /*19e90*/  IMAD.MOV.U32 R23, RZ, RZ, R7 ;  /* 0x000000ffff177224 */ /* 0x001fc600078e0007 */
[----:B------:R-:W5:Y:S01]  /*19ea0*/  LDL.LU R7, [R1+0x17b8] ;  /* 0x0017b80001077983 */ /* 0x000f620000300800 */
[----:B------:R-:W-:Y:S02]  /*19eb0*/  IMAD.MOV.U32 R24, RZ, RZ, R13 ;  /* 0x000000ffff187224 */ /* 0x000fe400078e000d */
[----:B------:R-:W-:Y:S02]  /*19ec0*/  IMAD.MOV.U32 R26, RZ, RZ, R17 ;  /* 0x000000ffff1a7224 */ /* 0x000fe400078e0011 */
[----:B------:R-:W-:Y:S02]  /*19ed0*/  IMAD.MOV.U32 R0, RZ, RZ, R21 ;  /* 0x000000ffff007224 */ /* 0x000fe400078e0015 */
[----:B------:R-:W-:Y:S02]  /*19ee0*/  IMAD.MOV.U32 R25, RZ, RZ, R15 ;  /* 0x000000ffff197224 */ /* 0x000fe400078e000f */
[----:B------:R-:W-:Y:S02]  /*19ef0*/  IMAD.MOV.U32 R21, RZ, RZ, R18 ;  /* 0x000000ffff157224 */ /* 0x000fe400078e0012 */
[----:B------:R-:W-:Y:S01]  /*19f00*/  IMAD.MOV.U32 R27, RZ, RZ, R19 ;  /* 0x000000ffff1b7224 */ /* 0x000fe200078e0013 */
[----:B----4-:R-:W0:Y:S04]  /*19f10*/  LDSM.16.MT88.4 R8, [R16+UR7+0x10800] ;  /* 0x010800071008783b */ /* 0x010e280008004200 */
[----:B0-----:R-:W-:Y:S04]  /*19f20*/  STL.64 [R1+0x70], R8 ;  /* 0x0000700801007387 */ /* 0x001fe80000100a00 */
[----:B------:R-:W-:Y:S04]  /*19f30*/  STL.64 [R1+0x78], R10 ;  /* 0x0000780a01007387 */ /* 0x000fe80000100a00 */
[----:B------:R-:W0:Y:S01]  /*19f40*/  LDSM.16.MT88.4 R8, [R16+UR7+0x10c00] ;  /* 0x010c00071008783b */ /* 0x000e220008004200 */
[----:B---3--:R-:W-:Y:S01]  /*19f50*/  F2FP.F16.E4M3.UNPACK_B R2, R14.H1 ;  /* 0x0000000eff02723e */ /* 0x008fe200030006ff */
[----:B------:R-:W-:Y:S01]  /*19f60*/  IMAD.MOV.U32 R14, RZ, RZ, R17 ;  /* 0x000000ffff0e7224 */ /* 0x000fe200078e0011 */
[----:B--2---:R-:W-:Y:S01]  /*19f70*/  F2FP.F16.E4M3.UNPACK_B R3, R12.H1 ;  /* 0x0000000cff03723e */ /* 0x004fe200030006ff */
[----:B------:R-:W-:-:S02]  /*19f80*/  IMAD.MOV.U32 R12, RZ, RZ, R13 ;  /* 0x000000ffff0c7224 */ /* 0x000fc400078e000d */
[----:B------:R-:W-:Y:S02]  /*19f90*/  IMAD.MOV.U32 R13, RZ, RZ, R15 ;  /* 0x000000ffff0d7224 */ /* 0x000fe400078e000f */
[----:B------:R-:W-:Y:S01]  /*19fa0*/  IMAD.MOV.U32 R15, RZ, RZ, R19 ;  /* 0x000000ffff0f7224 */ /* 0x000fe200078e0013 */
[----:B0-----:R-:W-:Y:S04]  /*19fb0*/  STL.64 [R1+0x80], R8 ;  /* 0x0000800801007387 */ /* 0x001fe80000100a00 */
[----:B------:R0:W-:Y:S04]  /*19fc0*/  STL.64 [R1+0x88], R10 ;  /* 0x0000880a01007387 */ /* 0x0001e80000100a00 */
[----:B0-----:R-:W2:Y:S04]  /*19fd0*/  LDL.LU.64 R10, [R1+0x17b0] ;  /* 0x0017b000010a7983 */ /* 0x001ea80000300a00 */
[----:B------:R-:W3:Y:S04]  /*19fe0*/  LDL.LU.64 R8, [R1+0x17a8] ;  /* 0x0017a80001087983 */ /* 0x000ee80000300a00 */
[----:B------:R-:W4:Y:S04]  /*19ff0*/  LDL.LU R16, [R1+0x10] ;  /* 0x0000100001107983 */ /* 0x000f280000300800 */
[----:B------:R-:W4:Y:S04]  /*1a000*/  LDL.LU R17, [R1+0x14] ;  /* 0x0000140001117983 */ /* 0x000f280000300800 */
[----:B------:R-:W4:Y:S04]  /*1a010*/  LDL.LU R18, [R1+0x18] ;  /* 0x0000180001127983 */ /* 0x000f280000300800 */
[----:B------:R-:W4:Y:S01]  /*1a020*/  LDL.LU R19, [R1+0x1c] ;  /* 0x00001c0001137983 */ /* 0x000f220000300800 */
[----:B------:R-:W-:-:S02]  /*1a030*/  F2FP.F16.E4M3.UNPACK_B R28, R28.H1 ;  /* 0x0000001cff1c723e */ /* 0x000fc400030006ff */
[----:B------:R-:W-:-:S07]  /*1a040*/  F2FP.F16.E4M3.UNPACK_B R29, R29.H1 ;  /* 0x0000001dff1d723e */ /* 0x000fce00030006ff */
[----:B------:R-:W-:Y:S07]  /*1a050*/  HMMA.16816.F32 R24, R24, R28, R20 ;  /* 0x0000001c1818723c */ /* 0x000fee0000001814 */
[----:B-----5:R-:W-:Y:S02]  /*1a060*/  IMAD.MOV.U32 R22, RZ, RZ, R5 ;  /* 0x000000ffff167224 */ /* 0x020fe400078e0005 */
[----:B------:R-:W-:Y:S02]  /*1a070*/  IMAD.MOV.U32 R23, RZ, RZ, R7 ;  /* 0x000000ffff177224 */ /* 0x000fe400078e0007 */
[----:B--2---:R-:W-:-:S02]  /*1a080*/  IMAD.MOV.U32 R21, RZ, RZ, R11 ;  /* 0x000000ffff157224 */ /* 0x004fc400078e000b */
[----:B---3--:R-:W-:-:S07]  /*1a090*/  IMAD.MOV.U32 R20, RZ, RZ, R9 ;  /* 0x000000ffff147224 */ /* 0x008fce00078e0009 */
[----:B----4-:R-:W-:Y:S01]  /*1a0a0*/  HMMA.16816.F32 R16, R20, R28, R16 ;  /* 0x0000001c1410723c */ /* 0x010fe20000001810 */
[----:B------:R-:W2:Y:S04]  /*1a0b0*/  LDL.LU R20, [R1] ;  /* 0x0000000001147983 */ /* 0x000ea80000300800 */
[----:B------:R-:W2:Y:S02]  /*1a0c0*/  LDL.LU R21, [R1+0x4] ;  /* 0x0000040001157983 */ /* 0x000ea40000300800 */
[----:B------:R-:W-:Y:S02]  /*1a0d0*/  IMAD.MOV.U32 R22, RZ, RZ, R10 ;  /* 0x000000ffff167224 */ /* 0x000fe400078e000a */
[----:B------:R-:W-:Y:S01]  /*1a0e0*/  IMAD.MOV.U32 R23, RZ, RZ, R8 ;  /* 0x000000ffff177224 */ /* 0x000fe200078e0008 */
[----:B------:R-:W3:Y:S01]  /*1a0f0*/  LDL R28, [R1+0x48] ;  /* 0x00004800011c7983 */ /* 0x000ee20000100800 */
[----:B------:R-:W-:-:S02]  /*1a100*/  IMAD.MOV.U32 R8, RZ, RZ, R9 ;  /* 0x000000ffff087224 */ /* 0x000fc400078e0009 */
[----:B------:R-:W-:Y:S01]  /*1a110*/  IMAD.MOV.U32 R10, RZ, RZ, R5 ;  /* 0x000000ffff0a7224 */ /* 0x000fe200078e0005 */
[----:B------:R-:W4:Y:S01]  /*1a120*/  LDL R29, [R1+0x4c] ;  /* 0x00004c00011d7983 */ /* 0x000f220000100800 */
[----:B------:R-:W-:Y:S02]  /*1a130*/  IMAD.MOV.U32 R9, RZ, RZ, R11 ;  /* 0x000000ffff097224 */ /* 0x000fe400078e000b */
[----:B------:R-:W-:Y:S02]  /*1a140*/  IMAD.MOV.U32 R5, RZ, RZ, R0 ;  /* 0x000000ffff057224 */ /* 0x000fe400078e0000 */
[----:B------:R-:W-:Y:S01]  /*1a150*/  IMAD.MOV.U32 R11, RZ, RZ, R7 ;  /* 0x000000ffff0b7224 */ /* 0x000fe200078e0007 */
[----:B------:R-:W5:Y:S04]  /*1a160*/  LDL.LU R0, [R1+0x17a4] ;  /* 0x0017a40001007983 */ /* 0x000f680000300800 */
[----:B------:R-:W5:Y:S01]  /*1a170*/  LDL.LU R7, [R1+0x3c] ;  /* 0x00003c0001077983 */ /* 0x000f620000300800 */
[----:B--2---:R-:W-:Y:S03]  /*1a180*/  HMMA.16816.F32 R12, R12, R2, R20 ;  /* 0x000000020c0c723c */ /* 0x004fe60000001814 */
[----:B------:R-:W2:Y:S04]  /*1a190*/  LDL R20, [R1+0x60] ;  /* 0x0000600001147983 */ /* 0x000ea80000100800 */
[----:B------:R-:W2:Y:S04]  /*1a1a0*/  LDL R21, [R1+0x68] ;  /* 0x0000680001157983 */ /* 0x000ea80000100800 */
[----:B------:R-:W2:Y:S01]  /*1a1b0*/  LDL R22, [R1+0x90] ;  /* 0x0000900001167983 */ /* 0x000ea20000100800 */
[----:B---3--:R-:W-:-:S02]  /*1a1c0*/  F2FP.F16.E4M3.UNPACK_B R28, R28 ;  /* 0x0000001cff1c723e */ /* 0x008fc400020006ff */
[----:B----4-:R-:W-:Y:S01]  /*1a1d0*/  F2FP.F16.E4M3.UNPACK_B R29, R29 ;  /* 0x0000001dff1d723e */ /* 0x010fe200020006ff */
[----:B-----5:R-:W-:Y:S01]  /*1a1e0*/  IMAD.MOV.U32 R23, RZ, RZ, R0 ;  /* 0x000000ffff177224 */ /* 0x020fe200078e0000 */
[----:B------:R-:W-:-:S15]  /*1a1f0*/  HMMA.16816.F32 R4, R8, R2, R4 ;  /* 0x000000020804723c */ /* 0x000fde0000001804 */
[----:B------:R-:W-:-:S08]  /*1a200*/  NOP ;  /* 0x0000000000007918 */ /* 0x000fd00000000000 */
[----:B------:R0:W-:Y:S04]  /*1a210*/  STL.64 [R1+0x1798], R6 ;  /* 0x0017980601007387 */ /* 0x0001e80000100a00 */
[----:B0-----:R-:W3:Y:S04]  /*1a220*/  LDL.LU R6, [R1+0x80] ;  /* 0x0000800001067983 */ /* 0x001ee80000300800 */
[----:B------:R-:W4:Y:S04]  /*1a230*/  LDL.LU R7, [R1+0x88] ;  /* 0x0000880001077983 */ /* 0x000f280000300800 */
[----:B------:R0:W-:Y:S04]  /*1a240*/  STL.64 [R1+0x1790], R4 ;  /* 0x0017900401007387 */ /* 0x0001e80000100a00 */
[----:B0-----:R-:W5:Y:S04]  /*1a250*/  LDL.LU R4, [R1+0x70] ;  /* 0x0000700001047983 */ /* 0x001f680000300800 */
[----:B------:R-:W5:Y:S01]  /*1a260*/  LDL.LU R5, [R1+0x78] ;  /* 0x0000780001057983 */ /* 0x000f620000300800 */
[----:B--2---:R-:W-:-:S15]  /*1a270*/  HMMA.16816.F32 R8, R20, R28, R24 ;  /* 0x0000001c1408723c */ /* 0x004fde0000001818 */
[----:B------:R-:W-:-:S08]  /*1a280*/  NOP ;  /* 0x0000000000007918 */ /* 0x000fd00000000000 */
[----:B------:R0:W-:Y:S04]  /*1a290*/  STL.64 [R1+0x1780], R10 ;  /* 0x0017800a01007387 */ /* 0x0001e80000100a00 */
[----:B0-----:R-:W2:Y:S04]  /*1a2a0*/  LDL.LU R10, [R1+0x58] ;  /* 0x00005800010a7983 */ /* 0x001ea80000300800 */
[----:B------:R-:W2:Y:S04]  /*1a2b0*/  LDL.LU R11, [R1+0x5c] ;  /* 0x00005c00010b7983 */ /* 0x000ea80000300800 */
[----:B------:R0:W-:Y:S04]  /*1a2c0*/  STL.64 [R1+0x1778], R8 ;  /* 0x0017780801007387 */ /* 0x0001e80000100a00 */
[----:B0-----:R-:W2:Y:S04]  /*1a2d0*/  LDL R8, [R1+0xe0] ;  /* 0x0000e00001087983 */ /* 0x001ea80000100800 */
[----:B------:R-:W2:Y:S01]  /*1a2e0*/  LDL.LU R9, [R1+0x4c] ;  /* 0x00004c0001097983 */ /* 0x000ea20000300800 */
[----:B------:R-:W-:-:S02]  /*1a2f0*/  IMAD.MOV.U32 R27, RZ, RZ, R0 ;  /* 0x000000ffff1b7224 */ /* 0x000fc400078e0000 */
[----:B---3--:R-:W-:Y:S02]  /*1a300*/  IMAD.MOV.U32 R22, RZ, RZ, R6 ;  /* 0x000000ffff167224 */ /* 0x008fe400078e0006 */
[----:B----4-:R-:W-:Y:S02]  /*1a310*/  IMAD.MOV.U32 R23, RZ, RZ, R7 ;  /* 0x000000ffff177224 */ /* 0x010fe400078e0007 */
[----:B-----5:R-:W-:Y:S02]  /*1a320*/  IMAD.MOV.U32 R20, RZ, RZ, R4 ;  /* 0x000000ffff147224 */ /* 0x020fe400078e0004 */
[----:B------:R-:W-:Y:S01]  /*1a330*/  IMAD.MOV.U32 R21, RZ, RZ, R5 ;  /* 0x000000ffff157224 */ /* 0x000fe200078e0005 */
[----:B--2---:R-:W-:Y:S01]  /*1a340*/  F2FP.F16.E4M3.UNPACK_B R3, R11 ;  /* 0x0000000bff03723e */ /* 0x004fe200020006ff */
[----:B------:R0:W-:Y:S04]  /*1a350*/  STL.64 [R1+0x1788], R10 ;  /* 0x0017880a01007387 */ /* 0x0001e80000100a00 */
[----:B0-----:R-:W2:Y:S04]  /*1a360*/  LDL.LU R11, [R1+0x48] ;  /* 0x00004800010b7983 */ /* 0x001ea80000300800 */
[----:B------:R-:W3:Y:S04]  /*1a370*/  LDL.LU R24, [R1+0x60] ;  /* 0x0000600001187983 */ /* 0x000ee80000300800 */
[----:B------:R-:W3:Y:S04]  /*1a380*/  LDL.LU R25, [R1+0x68] ;  /* 0x0000680001197983 */ /* 0x000ee80000300800 */
[----:B------:R-:W3:Y:S04]  /*1a390*/  LDL.LU R26, [R1+0x90] ;  /* 0x00009000011a7983 */ /* 0x000ee80000300800 */
[----:B------:R-:W4:Y:S01]  /*1a3a0*/  LDL.LU R0, [R1+0x17a0] ;  /* 0x0017a00001007983 */ /* 0x000f220000300800 */
[----:B------:R-:W-:Y:S01]  /*1a3b0*/  LOP3.LUT R8, R8, 0x40, RZ, 0x3c, !PT ;  /* 0x0000004008087812 */ /* 0x000fe200078e3cff */
[----:B------:R-:W-:Y:S04]  /*1a3c0*/  HMMA.16816.F32 R16, R20, R28, R16 ;  /* 0x0000001c1410723c */ /* 0x000fe80000001810 */
[----:B------:R-:W0:Y:S01]  /*1a3d0*/  LDSM.16.M88.4 R20, [R8+UR7] ;  /* 0x000000070814783b */ /* 0x000e220008000200 */
[----:B------:R-:W-:-:S07]  /*1a3e0*/  F2FP.F16.E4M3.UNPACK_B R2, R10 ;  /* 0x0000000aff02723e */ /* 0x000fce00020006ff */
[----:B---3--:R-:W-:Y:S01]  /*1a3f0*/  HMMA.16816.F32 R12, R24, R2, R12 ;  /* 0x00000002180c723c */ /* 0x008fe2000000180c */
[----:B------:R-:W3:Y:S04]  /*1a400*/  LDL R24, [R1+0xf0] ;  /* 0x0000f00001187983 */ /* 0x000ee80000100800 */
[----:B------:R-:W5:Y:S04]  /*1a410*/  LDL.LU R25, [R1+0x64] ;  /* 0x0000640001197983 */ /* 0x000f680000300800 */
[----:B------:R-:W-:Y:S04]  /*1a420*/  STL [R1+0xf4], R8 ;  /* 0x0000f40801007387 */ /* 0x000fe80000100800 */
[----:B------:R-:W5:Y:S04]  /*1a430*/  LDL.LU R26, [R1+0x6c] ;  /* 0x00006c00011a7983 */ /* 0x000f680000300800 */
[----:B------:R-:W5:Y:S04]  /*1a440*/  LDL.LU R27, [R1+0x94] ;  /* 0x00009400011b7983 */ /* 0x000f680000300800 */
[----:B0-----:R0:W-:Y:S04]  /*1a450*/  STL.64 [R1+0xb0], R20 ;  /* 0x0000b01401007387 */ /* 0x0011e80000100a00 */
[----:B------:R1:W-:Y:S01]  /*1a460*/  STL.64 [R1+0xb8], R22 ;  /* 0x0000b81601007387 */ /* 0x0003e20000100a00 */
[----:B0-----:R-:W-:-:S02]  /*1a470*/  IMAD.MOV.U32 R20, RZ, RZ, R4 ;  /* 0x000000ffff147224 */ /* 0x001fc400078e0004 */
[----:B------:R-:W-:Y:S02]  /*1a480*/  IMAD.MOV.U32 R21, RZ, RZ, R5 ;  /* 0x000000ffff157224 */ /* 0x000fe400078e0005 */
[----:B-1----:R-:W-:Y:S02]  /*1a490*/  IMAD.MOV.U32 R22, RZ, RZ, R6 ;  /* 0x000000ffff167224 */ /* 0x002fe400078e0006 */
[----:B------:R-:W-:Y:S02]  /*1a4a0*/  IMAD.MOV.U32 R23, RZ, RZ, R7 ;  /* 0x000000ffff177224 */ /* 0x000fe400078e0007 */
[----:B----4-:R-:W0:Y:S04]  /*1a4b0*/  LDSM.16.MT88.4 R4, [R0+UR7+0x11000] ;  /* 0x011000070004783b */ /* 0x010e280008004200 */
[----:B0-----:R-:W-:Y:S04]  /*1a4c0*/  STL.64 [R1+0x10], R4 ;  /* 0x0000100401007387 */ /* 0x001fe80000100a00 */
[----:B------:R-:W-:Y:S04]  /*1a4d0*/  STL.64 [R1+0x18], R6 ;  /* 0x0000180601007387 */ /* 0x000fe80000100a00 */
[----:B------:R-:W0:Y:S04]  /*1a4e0*/  LDSM.16.MT88.4 R4, [R0+UR7+0x11400] ;  /* 0x011400070004783b */ /* 0x000e280008004200 */
[----:B0-----:R-:W-:Y:S04]  /*1a4f0*/  STL.64 [R1+0x30], R4 ;  /* 0x0000300401007387 */ /* 0x001fe80000100a00 */
[----:B------:R0:W-:Y:S04]  /*1a500*/  STL.64 [R1+0x38], R6 ;  /* 0x0000380601007387 */ /* 0x0001e80000100a00 */
[----:B0-----:R-:W4:Y:S04]  /*1a510*/  LDL.LU.64 R6, [R1+0x1798] ;  /* 0x0017980001067983 */ /* 0x001f280000300a00 */
[----:B------:R-:W4:Y:S04]  /*1a520*/  LDL.LU.64 R4, [R1+0x1790] ;  /* 0x0017900001047983 */ /* 0x000f280000300a00 */
[----:B------:R0:W-:Y:S04]  /*1a530*/  STL [R1+0x1760], R0 ;  /* 0x0017600001007387 */ /* 0x0001e80000100800 */
[----:B0-----:R-:W3:Y:S01]  /*1a540*/  LDL.LU R0, [R1+0x38] ;  /* 0x0000380001007983 */ /* 0x001ee20000300800 */
[----:B--2---:R-:W-:-:S02]  /*1a550*/  F2FP.F16.E4M3.UNPACK_B R28, R11.H1 ;  /* 0x0000000bff1c723e */ /* 0x004fc400030006ff */
[----:B------:R-:W-:Y:S02]  /*1a560*/  F2FP.F16.E4M3.UNPACK_B R29, R9.H1 ;  /* 0x00000009ff1d723e */ /* 0x000fe400030006ff */
[----:B------:R-:W0:Y:S01]  /*1a570*/  LDSM.16.M88.4 R8, [R8+UR7+0x8000] ;  /* 0x008000070808783b */ /* 0x000e220008000200 */
[----:B----4-:R-:W-:Y:S03]  /*1a580*/  HMMA.16816.F32 R4, R20, R2, R4 ;  /* 0x000000021404723c */ /* 0x010fe60000001804 */
[----:B---3--:R1:W-:Y:S04]  /*1a590*/  STL [R1+0x1768], R0 ;  /* 0x0017680001007387 */ /* 0x0083e80000100800 */
[----:B-1----:R-:W2:-:S15]  /*1a5a0*/  LDL.LU R0, [R1+0x84] ;  /* 0x0000840001007983 */ /* 0x002e9e0000300800 */
[----:B------:R-:W-:-:S01]  /*1a5b0*/  NOP ;  /* 0x0000000000007918 */ /* 0x000fc20000000000 */
[----:B------:R1:W-:Y:S04]  /*1a5c0*/  STL [R1+0x1770], R6 ;  /* 0x0017700601007387 */ /* 0x0003e80000100800 */
[----:B-1----:R-:W3:Y:S04]  /*1a5d0*/  LDL.LU R6, [R1+0x74] ;  /* 0x0000740001067983 */ /* 0x002ee80000300800 */
[----:B------:R1:W-:Y:S04]  /*1a5e0*/  STL [R1+0x176c], R7 ;  /* 0x00176c0701007387 */ /* 0x0003e80000100800 */
[----:B-1----:R-:W4:Y:S04]  /*1a5f0*/  LDL.LU R7, [R1+0x7c] ;  /* 0x00007c0001077983 */ /* 0x002f280000300800 */
[----:B------:R-:W2:Y:S04]  /*1a600*/  LDL R23, [R1+0x9c] ;  /* 0x00009c0001177983 */ /* 0x000ea80000100800 */
[----:B0-----:R-:W-:Y:S04]  /*1a610*/  STL.64 [R1+0xa0], R8 ;  /* 0x0000a00801007387 */ /* 0x001fe80000100a00 */
[----:B------:R0:W-:Y:S04]  /*1a620*/  STL.64 [R1+0xa8], R10 ;  /* 0x0000a80a01007387 */ /* 0x0001e80000100a00 */
[----:B0-----:R-:W5:Y:S02]  /*1a630*/  LDL.LU.64 R10, [R1+0x1788] ;  /* 0x00178800010a7983 */ /* 0x001f640000300a00 */
[----:B-----5:R-:W-:-:S02]  /*1a640*/  F2FP.F16.E4M3.UNPACK_B R2, R10.H1 ;  /* 0x0000000aff02723e */ /* 0x020fc400030006ff */
[----:B------:R-:W-:Y:S02]  /*1a650*/  F2FP.F16.E4M3.UNPACK_B R3, R11.H1 ;  /* 0x0000000bff03723e */ /* 0x000fe400030006ff */
[----:B------:R-:W0:Y:S04]  /*1a660*/  LDSM.16.MT88.4 R8, [R24+UR7+0x11000] ;  /* 0x011000071808783b */ /* 0x000e280008004200 */
[----:B0-----:R-:W-:Y:S04]  /*1a670*/  STL.64 [R1+0x40], R8 ;  /* 0x0000400801007387 */ /* 0x001fe80000100a00 */
[----:B------:R0:W-:Y:S04]  /*1a680*/  STL.64 [R1+0x48], R10 ;  /* 0x0000480a01007387 */ /* 0x0001e80000100a00 */
[----:B0-----:R-:W2:Y:S04]  /*1a690*/  LDL.LU.64 R10, [R1+0x1780] ;  /* 0x00178000010a7983 */ /* 0x001ea80000300a00 */
[----:B------:R-:W2:Y:S01]  /*1a6a0*/  LDL.LU.64 R8, [R1+0x1778] ;  /* 0x0017780001087983 */ /* 0x000ea20000300a00 */
[----:B------:R-:W-:-:S02]  /*1a6b0*/  IMAD.MOV.U32 R20, RZ, RZ, R25 ;  /* 0x000000ffff147224 */ /* 0x000fc400078e0019 */
[----:B------:R-:W-:Y:S02]  /*1a6c0*/  IMAD.MOV.U32 R21, RZ, RZ, R26 ;  /* 0x000000ffff157224 */ /* 0x000fe400078e001a */
[----:B------:R-:W-:-:S07]  /*1a6d0*/  IMAD.MOV.U32 R22, RZ, RZ, R27 ;  /* 0x000000ffff167224 */ /* 0x000fce00078e001b */
[----:B--2---:R-:W-:Y:S01]  /*1a6e0*/  HMMA.16816.F32 R8, R20, R28, R8 ;  /* 0x0000001c1408723c */ /* 0x004fe20000001808 */
[----:B------:R-:W0:-:S15]  /*1a6f0*/  LDSM.16.MT88.4 R20, [R24+UR7+0x11400] ;  /* 0x011400071814783b */ /* 0x000e1e0008004200 */
[----:B------:R-:W-:-:S07]  /*1a700*/  NOP ;  /* 0x0000000000007918 */ /* 0x000fce0000000000 */
[----:B------:R1:W-:Y:S04]  /*1a710*/  STL [R1+0x1764], R11 ;  /* 0x0017640b01007387 */ /* 0x0003e80000100800 */
[----:B-1----:R-:W2:Y:S04]  /*1a720*/  LDL.LU R11, [R1+0x8c] ;  /* 0x00008c00010b7983 */ /* 0x002ea80000300800 */
[----:B0-----:R-:W-:Y:S04]  /*1a730*/  STL.64 [R1+0x20], R20 ;  /* 0x0000201401007387 */ /* 0x001fe80000100a00 */
[----:B------:R0:W-:Y:S04]  /*1a740*/  STL.64 [R1+0x28], R22 ;  /* 0x0000281601007387 */ /* 0x0001e80000100a00 */
[----:B0-----:R-:W5:Y:S01]  /*1a750*/  LDL.LU R23, [R1+0x9c] ;  /* 0x00009c0001177983 */ /* 0x001f620000300800 */
[----:B------:R-:W-:-:S02]  /*1a760*/  IMAD.MOV.U32 R20, RZ, RZ, R25 ;  /* 0x000000ffff147224 */ /* 0x000fc400078e0019 */
[----:B------:R-:W-:Y:S02]  /*1a770*/  IMAD.MOV.U32 R21, RZ, RZ, R26 ;  /* 0x000000ffff157224 */ /* 0x000fe400078e001a */
[----:B------:R-:W-:Y:S02]  /*1a780*/  IMAD.MOV.U32 R22, RZ, RZ, R27 ;  /* 0x000000ffff167224 */ /* 0x000fe400078e001b */
[----:B---3--:R-:W-:Y:S02]  /*1a790*/  IMAD.MOV.U32 R24, RZ, RZ, R6 ;  /* 0x000000ffff187224 */ /* 0x008fe400078e0006 */
[----:B----4-:R-:W-:Y:S02]  /*1a7a0*/  IMAD.MOV.U32 R25, RZ, RZ, R7 ;  /* 0x000000ffff197224 */ /* 0x010fe400078e0007 */
[----:B------:R-:W-:Y:S02]  /*1a7b0*/  IMAD.MOV.U32 R26, RZ, RZ, R0 ;  /* 0x000000ffff1a7224 */ /* 0x000fe400078e0000 */
[----:B--2---:R-:W-:-:S07]  /*1a7c0*/  IMAD.MOV.U32 R27, RZ, RZ, R11 ;  /* 0x000000ffff1b7224 */ /* 0x004fce00078e000b */
[----:B------:R-:W-:Y:S01]  /*1a7d0*/  HMMA.16816.F32 R16, R24, R28, R16 ;  /* 0x0000001c1810723c */ /* 0x000fe20000001810 */
[----:B------:R-:W2:Y:S04]  /*1a7e0*/  LDL R28, [R1+0xb0] ;  /* 0x0000b000011c7983 */ /* 0x000ea80000100800 */
[----:B------:R-:W3:Y:S04]  /*1a7f0*/  LDL R29, [R1+0xb4] ;  /* 0x0000b400011d7983 */ /* 0x000ee80000100800 */
[----:B------:R-:W4:Y:S04]  /*1a800*/  LDL.LU R6, [R1+0x1770] ;  /* 0x0017700001067983 */ /* 0x000f280000300800 */
[----:B------:R-:W4:Y:S04]  /*1a810*/  LDL.LU R7, [R1+0x176c] ;  /* 0x00176c0001077983 */ /* 0x000f280000300800 */
[----:B------:R-:W4:Y:S01]  /*1a820*/  LDL.LU R0, [R1+0x1768] ;  /* 0x0017680001007983 */ /* 0x000f220000300800 */
[----:B-----5:R-:W-:Y:S03]  /*1a830*/  HMMA.16816.F32 R12, R20, R2, R12 ;  /* 0x00000002140c723c */ /* 0x020fe6000000180c */
[----:B------:R-:W5:Y:S04]  /*1a840*/  LDL.LU R11, [R1+0x1764] ;  /* 0x00176400010b7983 */ /* 0x000f680000300800 */
[----:B------:R-:W5:Y:S04]  /*1a850*/  LDL R20, [R1+0x10] ;  /* 0x0000100001147983 */ /* 0x000f680000100800 */
[----:B------:R-:W5:Y:S04]  /*1a860*/  LDL R21, [R1+0x18] ;  /* 0x0000180001157983 */ /* 0x000f680000100800 */
[----:B------:R-:W5:Y:S01]  /*1a870*/  LDL R22, [R1+0x30] ;  /* 0x0000300001167983 */ /* 0x000f620000100800 */
[----:B--2---:R-:W-:-:S02]  /*1a880*/  F2FP.F16.E4M3.UNPACK_B R28, R28 ;  /* 0x0000001cff1c723e */ /* 0x004fc400020006ff */
[----:B---3--:R-:W-:Y:S01]  /*1a890*/  F2FP.F16.E4M3.UNPACK_B R29, R29 ;  /* 0x0000001dff1d723e */ /* 0x008fe200020006ff */
[----:B----4-:R-:W-:Y:S01]  /*1a8a0*/  IMAD.MOV.U32 R23, RZ, RZ, R0 ;  /* 0x000000ffff177224 */ /* 0x010fe200078e0000 */
[----:B------:R-:W-:Y:S01]  /*1a8b0*/  HMMA.16816.F32 R4, R24, R2, R4 ;  /* 0x000000021804723c */ /* 0x000fe20000001804 */
[----:B------:R-:W2:Y:S04]  /*1a8c0*/  LDL R2, [R1+0xa0] ;  /* 0x0000a00001027983 */ /* 0x000ea80000100800 */
[----:B------:R-:W3:Y:S01]  /*1a8d0*/  LDL R3, [R1+0xa4] ;  /* 0x0000a40001037983 */ /* 0x000ee20000100800 */
[----:B-----5:R-:W-:Y:S03]  /*1a8e0*/  HMMA.16816.F32 R8, R20, R28, R8 ;  /* 0x0000001c1408723c */ /* 0x020fe60000001808 */
[----:B------:R-:W4:Y:S04]  /*1a8f0*/  LDL.LU R20, [R1+0x10] ;  /* 0x0000100001147983 */ /* 0x000f280000300800 */
[----:B------:R-:W4:Y:S04]  /*1a900*/  LDL.LU R21, [R1+0x18] ;  /* 0x0000180001157983 */ /* 0x000f280000300800 */
[----:B------:R-:W4:Y:S04]  /*1a910*/  LDL.LU R22, [R1+0x30] ;  /* 0x0000300001167983 */ /* 0x000f280000300800 */
[----:B------:R-:W5:Y:S04]  /*1a920*/  LDL R24, [R1+0x40] ;  /* 0x0000400001187983 */ /* 0x000f680000100800 */
[----:B------:R-:W5:Y:S04]  /*1a930*/  LDL R25, [R1+0x48] ;  /* 0x0000480001197983 */ /* 0x000f680000100800 */
[----:B------:R-:W5:Y:S04]  /*1a940*/  LDL R26, [R1+0x20] ;  /* 0x00002000011a7983 */ /* 0x000f680000100800 */
[----:B------:R-:W5:Y:S04]  /*1a950*/  LDL R27, [R1+0x28] ;  /* 0x00002800011b7983 */ /* 0x000f680000100800 */
[----:B------:R-:W5:Y:S01]  /*1a960*/  LDL.LU R0, [R1+0x1760] ;  /* 0x0017600001007983 */ /* 0x000f620000300800 */
[----:B--2---:R-:W-:-:S02]  /*1a970*/  F2FP.F16.E4M3.UNPACK_B R2, R2 ;  /* 0x00000002ff02723e */ /* 0x004fc400020006ff */
[----:B---3--:R-:W-:-:S07]  /*1a980*/  F2FP.F16.E4M3.UNPACK_B R3, R3 ;  /* 0x00000003ff03723e */ /* 0x008fce00020006ff */
[----:B----4-:R-:W-:Y:S06]  /*1a990*/  HMMA.16816.F32 R12, R20, R2, R12 ;  /* 0x00000002140c723c */ /* 0x010fec000000180c */
[----:B-----5:R-:W-:Y:S01]  /*1a9a0*/  HMMA.16816.F32 R24, R24, R28, R16 ;  /* 0x0000001c1818723c */ /* 0x020fe20000001810 */
[----:B------:R-:W2:Y:S04]  /*1a9b0*/  LDL.LU R18, [R1+0xb0] ;  /* 0x0000b00001127983 */ /* 0x000ea80000300800 */
[----:B------:R-:W3:Y:S04]  /*1a9c0*/  LDL.LU R19, [R1+0xb4] ;  /* 0x0000b40001137983 */ /* 0x000ee80000300800 */
[----:B------:R-:W-:-:S15]  /*1a9d0*/  LDSM.16.MT88.4 R20, [R0+UR7+0x11c00] ;  /* 0x011c00070014783b */ /* 0x000fde0008004200 */
[----:B------:R-:W-:Y:S02]  /*1a9e0*/  IMAD.MOV.U32 R29, RZ, RZ, R24 ;  /* 0x000000ffff1d7224 */ /* 0x000fe400078e0018 */
[----:B------:R-:W-:Y:S01]  /*1a9f0*/  IMAD.MOV.U32 R28, RZ, RZ, R25 ;  /* 0x000000ffff1c7224 */ /* 0x000fe200078e0019 */
[----:B------:R-:W4:Y:S01]  /*1aa00*/  LDL.LU R24, [R1+0x14] ;  /* 0x0000140001187983 */ /* 0x000f220000300800 */
[----:B------:R-:W-:Y:S02]  /*1aa10*/  IMAD.MOV.U32 R17, RZ, RZ, R26 ;  /* 0x000000ffff117224 */ /* 0x000fe400078e001a */
[----:B------:R-:W-:Y:S01]  /*1aa20*/  IMAD.MOV.U32 R16, RZ, RZ, R27 ;  /* 0x000000ffff107224 */ /* 0x000fe200078e001b */
[----:B------:R-:W5:Y:S04]  /*1aa30*/  LDL.LU R25, [R1+0x1c] ;  /* 0x00001c0001197983 */ /* 0x000f680000300800 */
[----:B------:R-:W5:Y:S04]  /*1aa40*/  LDL.LU R26, [R1+0x34] ;  /* 0x00003400011a7983 */ /* 0x000f680000300800 */
[----:B------:R-:W5:Y:S04]  /*1aa50*/  LDL.LU R27, [R1+0x3c] ;  /* 0x00003c00011b7983 */ /* 0x000f680000300800 */
[----:B------:R-:W-:Y:S04]  /*1aa60*/  STL.64 [R1+0x1748], R14 ;  /* 0x0017480e01007387 */ /* 0x000fe80000100a00 */
[----:B------:R-:W-:Y:S04]  /*1aa70*/  STL.64 [R1+0x1740], R12 ;  /* 0x0017400c01007387 */ /* 0x000fe80000100a00 */
[----:B------:R-:W0:Y:S04]  /*1aa80*/  LDSM.16.MT88.4 R12, [R0+UR7+0x11800] ;  /* 0x01180007000c783b */ /* 0x000e280008004200 */
[----:B0-----:R0:W-:Y:S04]  /*1aa90*/  STL.64 [R1+0x70], R12 ;  /* 0x0000700c01007387 */ /* 0x0011e80000100a00 */
[----:B------:R1:W-:Y:S04]  /*1aaa0*/  STL.64 [R1+0x78], R14 ;  /* 0x0000780e01007387 */ /* 0x0003e80000100a00 */
[----:B------:R-:W-:Y:S01]  /*1aab0*/  STL.64 [R1+0x80], R20 ;  /* 0x0000801401007387 */ /* 0x000fe20000100a00 */
[----:B0-----:R-:W-:-:S02]  /*1aac0*/  IMAD.MOV.U32 R12, RZ, RZ, R29 ;  /* 0x000000ffff0c7224 */ /* 0x001fc400078e001d */
[----:B------:R-:W-:Y:S02]  /*1aad0*/  IMAD.MOV.U32 R13, RZ, RZ, R28 ;  /* 0x000000ffff0d7224 */ /* 0x000fe400078e001c */
[----:B-1----:R-:W-:Y:S02]  /*1aae0*/  IMAD.MOV.U32 R14, RZ, RZ, R17 ;  /* 0x000000ffff0e7224 */ /* 0x002fe400078e0011 */
[----:B------:R-:W-:Y:S01]  /*1aaf0*/  IMAD.MOV.U32 R15, RZ, RZ, R16 ;  /* 0x000000ffff0f7224 */ /* 0x000fe200078e0010 */
[----:B------:R-:W-:Y:S04]  /*1ab00*/  STL.64 [R1+0x88], R22 ;  /* 0x0000881601007387 */ /* 0x000fe80000100a00 */
[----:B------:R-:W-:Y:S04]  /*1ab10*/  STL.64 [R1+0x1758], R14 ;  /* 0x0017580e01007387 */ /* 0x000fe80000100a00 */
[----:B------:R-:W-:Y:S04]  /*1ab20*/  STL.64 [R1+0x1750], R12 ;  /* 0x0017500c01007387 */ /* 0x000fe80000100a00 */
[----:B------:R0:W-:Y:S04]  /*1ab30*/  STL [R1+0x1738], R0 ;  /* 0x0017380001007387 */ /* 0x0001e80000100800 */
[----:B0-----:R-:W5:Y:S04]  /*1ab40*/  LDL.LU R0, [R1+0x88] ;  /* 0x0000880001007983 */ /* 0x001f680000300800 */
[----:B------:R-:W5:Y:S04]  /*1ab50*/  LDL.LU R20, [R1+0x40] ;  /* 0x0000400001147983 */ /* 0x000f680000300800 */
[----:B------:R-:W5:Y:S04]  /*1ab60*/  LDL.LU R21, [R1+0x48] ;  /* 0x0000480001157983 */ /* 0x000f680000300800 */
[----:B------:R-:W5:Y:S04]  /*1ab70*/  LDL.LU R22, [R1+0x20] ;  /* 0x0000200001167983 */ /* 0x000f680000300800 */
[----:B------:R-:W5:Y:S01]  /*1ab80*/  LDL.LU R23, [R1+0x28] ;  /* 0x0000280001177983 */ /* 0x000f620000300800 */
[----:B--2---:R-:W-:-:S02]  /*1ab90*/  F2FP.F16.E4M3.UNPACK_B R28, R18.H1 ;  /* 0x00000012ff1c723e */ /* 0x004fc400030006ff */
[----:B---3--:R-:W-:Y:S01]  /*1aba0*/  F2FP.F16.E4M3.UNPACK_B R29, R19.H1 ;  /* 0x00000013ff1d723e */ /* 0x008fe200030006ff */
[----:B----4-:R-:W-:Y:S02]  /*1abb0*/  IMAD.MOV.U32 R16, RZ, RZ, R24 ;  /* 0x000000ffff107224 */ /* 0x010fe400078e0018 */
[----:B-----5:R-:W-:Y:S02]  /*1abc0*/  IMAD.MOV.U32 R17, RZ, RZ, R25 ;  /* 0x000000ffff117224 */ /* 0x020fe400078e0019 */
[----:B------:R-:W-:Y:S02]  /*1abd0*/  IMAD.MOV.U32 R18, RZ, RZ, R26 ;  /* 0x000000ffff127224 */ /* 0x000fe400078e001a */
[----:B------:R-:W-:-:S07]  /*1abe0*/  IMAD.MOV.U32 R19, RZ, RZ, R27 ;  /* 0x000000ffff137224 */ /* 0x000fce00078e001b */
[----:B------:R-:W-:Y:S06]  /*1abf0*/  HMMA.16816.F32 R8, R16, R28, R8 ;  /* 0x0000001c1008723c */ /* 0x000fec0000001808 */
[----:B------:R-:W-:Y:S01]  /*1ac00*/  HMMA.16816.F32 R4, R20, R2, R4 ;  /* 0x000000021404723c */ /* 0x000fe20000001804 */
[----:B------:R-:W2:Y:S04]  /*1ac10*/  LDL.LU R2, [R1+0xa0] ;  /* 0x0000a00001027983 */ /* 0x000ea80000300800 */
[----:B------:R-:W3:Y:S04]  /*1ac20*/  LDL.LU R3, [R1+0xa4] ;  /* 0x0000a40001037983 */ /* 0x000ee80000300800 */
[----:B------:R-:W4:Y:S04]  /*1ac30*/  LDL.LU R20, [R1+0x44] ;  /* 0x0000440001147983 */ /* 0x000f280000300800 */
[----:B------:R-:W5:Y:S04]  /*1ac40*/  LDL.LU R21, [R1+0x4c] ;  /* 0x00004c0001157983 */ /* 0x000f680000300800 */
[----:B------:R-:W2:Y:S04]  /*1ac50*/  LDL.LU R22, [R1+0x24] ;  /* 0x0000240001167983 */ /* 0x000ea80000300800 */
[----:B------:R-:W3:Y:S04]  /*1ac60*/  LDL.LU R23, [R1+0x2c] ;  /* 0x00002c0001177983 */ /* 0x000ee80000300800 */
[----:B------:R-:W4:Y:S04]  /*1ac70*/  LDL R19, [R1+0xf0] ;  /* 0x0000f00001137983 */ /* 0x000f280000100800 */
[----:B----4-:R-:W0:Y:S04]  /*1ac80*/  LDSM.16.MT88.4 R12, [R19+UR7+0x11800] ;  /* 0x01180007130c783b */ /* 0x010e280008004200 */
[----:B------:R-:W1:Y:S04]  /*1ac90*/  LDSM.16.MT88.4 R16, [R19+UR7+0x11c00] ;  /* 0x011c00071310783b */ /* 0x000e680008004200 */
[----:B0-----:R-:W-:Y:S04]  /*1aca0*/  STL.64 [R1+0x50], R12 ;  /* 0x0000500c01007387 */ /* 0x001fe80000100a00 */
[----:B------:R0:W-:Y:S04]  /*1acb0*/  STL.64 [R1+0x58], R14 ;  /* 0x0000580e01007387 */ /* 0x0001e80000100a00 */
[----:B0-----:R-:W4:Y:S04]  /*1acc0*/  LDL.LU.64 R14, [R1+0x1758] ;  /* 0x00175800010e7983 */ /* 0x001f280000300a00 */
[----:B------:R-:W4:Y:S04]  /*1acd0*/  LDL.LU.64 R12, [R1+0x1750] ;  /* 0x00175000010c7983 */ /* 0x000f280000300a00 */
[----:B-1----:R0:W-:Y:S04]  /*1ace0*/  STL.64 [R1+0x60], R16 ;  /* 0x0000601001007387 */ /* 0x0021e80000100a00 */
[----:B------:R2:W-:Y:S01]  /*1acf0*/  STL.64 [R1+0x68], R18 ;  /* 0x0000681201007387 */ /* 0x0005e20000100a00 */
[----:B0-----:R-:W-:-:S02]  /*1ad00*/  IMAD.MOV.U32 R16, RZ, RZ, R20 ;  /* 0x000000ffff107224 */ /* 0x001fc400078e0014 */
[----:B-----5:R-:W-:Y:S02]  /*1ad10*/  IMAD.MOV.U32 R17, RZ, RZ, R21 ;  /* 0x000000ffff117224 */ /* 0x020fe400078e0015 */
[----:B--2---:R-:W-:Y:S02]  /*1ad20*/  IMAD.MOV.U32 R18, RZ, RZ, R22 ;  /* 0x000000ffff127224 */ /* 0x004fe400078e0016 */
[----:B---3--:R-:W-:-:S07]  /*1ad30*/  IMAD.MOV.U32 R19, RZ, RZ, R23 ;  /* 0x000000ffff137224 */ /* 0x008fce00078e0017 */
[----:B----4-:R-:W-:Y:S01]  /*1ad40*/  HMMA.16816.F32 R16, R16, R28, R12 ;  /* 0x0000001c1010723c */ /* 0x010fe2000000180c */
[----:B------:R-:W2:Y:S04]  /*1ad50*/  LDL.LU.64 R14, [R1+0x1748] ;  /* 0x00174800010e7983 */ /* 0x000ea80000300a00 */
[----:B------:R-:W2:Y:S01]  /*1ad60*/  LDL.LU.64 R12, [R1+0x1740] ;  /* 0x00174000010c7983 */ /* 0x000ea20000300a00 */
[----:B------:R-:W-:Y:S02]  /*1ad70*/  F2FP.F16.E4M3.UNPACK_B R2, R2.H1 ;  /* 0x00000002ff02723e */ /* 0x000fe400030006ff */
[----:B------:R-:W-:Y:S01]  /*1ad80*/  F2FP.F16.E4M3.UNPACK_B R3, R3.H1 ;  /* 0x00000003ff03723e */ /* 0x000fe200030006ff */
[----:B------:R-:W3:Y:S04]  /*1ad90*/  LDL R28, [R1+0xb8] ;  /* 0x0000b800011c7983 */ /* 0x000ee80000100800 */
[----:B------:R-:W4:Y:S02]  /*1ada0*/  LDL R29, [R1+0xbc] ;  /* 0x0000bc00011d7983 */ /* 0x000f240000100800 */
[-C--:B--2---:R-:W-:Y:S02]  /*1adb0*/  HMMA.16816.F32 R24, R24, R2.reuse, R12 ;  /* 0x000000021818723c */ /* 0x084fe4000000180c */
[----:B------:R-:W2:Y:S04]  /*1adc0*/  LDL R12, [R1+0x70] ;  /* 0x00007000010c7983 */ /* 0x000ea80000100800 */
[----:B------:R-:W2:Y:S04]  /*1add0*/  LDL R13, [R1+0x78] ;  /* 0x00007800010d7983 */ /* 0x000ea80000100800 */
[----:B------:R-:W2:Y:S01]  /*1ade0*/  LDL R14, [R1+0x80] ;  /* 0x00008000010e7983 */ /* 0x000ea20000100800 */
[----:B---3--:R-:W-:Y:S01]  /*1adf0*/  F2FP.F16.E4M3.UNPACK_B R28, R28 ;  /* 0x0000001cff1c723e */ /* 0x008fe200020006ff */
[----:B------:R-:W-:Y:S01]  /*1ae00*/  IMAD.MOV.U32 R15, RZ, RZ, R0 ;  /* 0x000000ffff0f7224 */ /* 0x000fe200078e0000 */
[----:B----4-:R-:W-:Y:S01]  /*1ae10*/  F2FP.F16.E4M3.UNPACK_B R29, R29 ;  /* 0x0000001dff1d723e */ /* 0x010fe200020006ff */
[----:B------:R-:W-:Y:S01]  /*1ae20*/  HMMA.16816.F32 R4, R20, R2, R4 ;  /* 0x000000021404723c */ /* 0x000fe20000001804 */
[----:B------:R-:W3:-:S15]  /*1ae30*/  LDL.LU R23, [R1+0x70] ;  /* 0x0000700001177983 */ /* 0x000ede0000300800 */
[----:B------:R-:W-:-:S07]  /*1ae40*/  NOP ;  /* 0x0000000000007918 */ /* 0x000fce0000000000 */
[----:B------:R0:W-:Y:S04]  /*1ae50*/  STL.64 [R1+0x1730], R6 ;  /* 0x0017300601007387 */ /* 0x0001e80000100a00 */
[----:B0-----:R-:W4:Y:S04]  /*1ae60*/  LDL.LU R6, [R1+0x60] ;  /* 0x0000600001067983 */ /* 0x001f280000300800 */
[----:B------:R-:W5:Y:S04]  /*1ae70*/  LDL.LU R7, [R1+0x68] ;  /* 0x0000680001077983 */ /* 0x000f680000300800 */
[----:B------:R0:W-:Y:S04]  /*1ae80*/  STL.64 [R1+0x1728], R4 ;  /* 0x0017280401007387 */ /* 0x0001e80000100a00 */
[----:B0-----:R-:W4:Y:S04]  /*1ae90*/  LDL.LU R4, [R1+0x50] ;  /* 0x0000500001047983 */ /* 0x001f280000300800 */
[----:B------:R-:W5:Y:S01]  /*1aea0*/  LDL.LU R5, [R1+0x58] ;  /* 0x0000580001057983 */ /* 0x000f620000300800 */
[----:B--2---:R-:W-:-:S15]  /*1aeb0*/  HMMA.16816.F32 R8, R12, R28, R8 ;  /* 0x0000001c0c08723c */ /* 0x004fde0000001808 */
[----:B------:R-:W-:-:S08]  /*1aec0*/  NOP ;  /* 0x0000000000007918 */ /* 0x000fd00000000000 */
[----:B------:R0:W-:Y:S04]  /*1aed0*/  STL.64 [R1+0x1718], R10 ;  /* 0x0017180a01007387 */ /* 0x0001e80000100a00 */
[----:B0-----:R-:W2:Y:S04]  /*1aee0*/  LDL.LU R10, [R1+0xa8] ;  /* 0x0000a800010a7983 */ /* 0x001ea80000300800 */
[----:B------:R-:W2:Y:S04]  /*1aef0*/  LDL.LU R11, [R1+0xac] ;  /* 0x0000ac00010b7983 */ /* 0x000ea80000300800 */
[----:B------:R0:W-:Y:S04]  /*1af00*/  STL.64 [R1+0x1710], R8 ;  /* 0x0017100801007387 */ /* 0x0001e80000100a00 */
[----:B0-----:R-:W2:Y:S04]  /*1af10*/  LDL.LU R8, [R1+0xbc] ;  /* 0x0000bc0001087983 */ /* 0x001ea80000300800 */
[----:B------:R-:W2:Y:S01]  /*1af20*/  LDL R9, [R1+0xe0] ;  /* 0x0000e00001097983 */ /* 0x000ea20000100800 */
[----:B---3--:R-:W-:-:S02]  /*1af30*/  IMAD.MOV.U32 R12, RZ, RZ, R23 ;  /* 0x000000ffff0c7224 */ /* 0x008fc400078e0017 */
[----:B----4-:R-:W-:Y:S02]  /*1af40*/  IMAD.MOV.U32 R20, RZ, RZ, R4 ;  /* 0x000000ffff147224 */ /* 0x010fe400078e0004 */
[----:B-----5:R-:W-:Y:S02]  /*1af50*/  IMAD.MOV.U32 R21, RZ, RZ, R5 ;  /* 0x000000ffff157224 */ /* 0x020fe400078e0005 */
[----:B------:R-:W-:Y:S02]  /*1af60*/  IMAD.MOV.U32 R22, RZ, RZ, R6 ;  /* 0x000000ffff167224 */ /* 0x000fe400078e0006 */
[----:B------:R-:W-:Y:S01]  /*1af70*/  IMAD.MOV.U32 R23, RZ, RZ, R7 ;  /* 0x000000ffff177224 */ /* 0x000fe200078e0007 */
[----:B--2---:R-:W-:Y:S01]  /*1af80*/  F2FP.F16.E4M3.UNPACK_B R3, R11 ;  /* 0x0000000bff03723e */ /* 0x004fe200020006ff */
[----:B------:R0:W-:Y:S04]  /*1af90*/  STL.64 [R1+0x1720], R10 ;  /* 0x0017200a01007387 */ /* 0x0001e80000100a00 */
[----:B0-----:R-:W2:Y:S04]  /*1afa0*/  LDL.LU R11, [R1+0xb8] ;  /* 0x0000b800010b7983 */ /* 0x001ea80000300800 */
[----:B------:R-:W3:Y:S04]  /*1afb0*/  LDL.LU R13, [R1+0x78] ;  /* 0x00007800010d7983 */ /* 0x000ee80000300800 */
[----:B------:R-:W3:Y:S04]  /*1afc0*/  LDL.LU R14, [R1+0x80] ;  /* 0x00008000010e7983 */ /* 0x000ee80000300800 */
[----:B------:R-:W4:Y:S01]  /*1afd0*/  LDL.LU R0, [R1+0x1738] ;  /* 0x0017380001007983 */ /* 0x000f220000300800 */
[----:B------:R-:W-:Y:S03]  /*1afe0*/  HMMA.16816.F32 R16, R20, R28, R16 ;  /* 0x0000001c1410723c */ /* 0x000fe60000001810 */
[----:B------:R-:W0:Y:S01]  /*1aff0*/  LDSM.16.M88.4 R20, [R9+UR7+0x80] ;  /* 0x000080070914783b */ /* 0x000e220008000200 */
[----:B------:R-:W-:-:S07]  /*1b000*/  F2FP.F16.E4M3.UNPACK_B R2, R10 ;  /* 0x0000000aff02723e */ /* 0x000fce00020006ff */
[----:B---3--:R-:W-:Y:S01]  /*1b010*/  HMMA.16816.F32 R12, R12, R2, R24 ;  /* 0x000000020c0c723c */ /* 0x008fe20000001818 */
[----:B------:R-:W3:Y:S04]  /*1b020*/  LDL R24, [R1+0xf0] ;  /* 0x0000f00001187983 */ /* 0x000ee80000100800 */
[----:B------:R-:W5:Y:S04]  /*1b030*/  LDL.LU R25, [R1+0x74] ;  /* 0x0000740001197983 */ /* 0x000f680000300800 */
        /* <DEDUP_REMOVED lines=669> */
[----:B------:R-:W0:-:S14]  /*1da10*/  LDSM.16.MT88.4 R20, [R0+UR7+0x15800] ;  /* 0x015800070014783b */ /* 0x000e1c0008004200 */
[----:B------:R1:W-:Y:S04]  /*1da20*/  STL.64 [R1], R24 ;  /* 0x0000001801007387 */ /* 0x0003e80000100a00 */
[----:B------:R4:W-:Y:S04]  /*1da30*/  STL.64 [R1+0x8], R26 ;  /* 0x0000081a01007387 */ /* 0x0009e80000100a00 */
[----:B-1----:R-:W5:Y:S04]  /*1da40*/  LDL.LU R24, [R1+0x14] ;  /* 0x0000140001187983 */ /* 0x002f680000300800 */
[----:B------:R-:W3:Y:S04]  /*1da50*/  LDL.LU R25, [R1+0x1c] ;  /* 0x00001c0001197983 */ /* 0x000ee80000300800 */
[----:B----4-:R-:W4:Y:S04]  /*1da60*/  LDL.LU R26, [R1+0x34] ;  /* 0x00003400011a7983 */ /* 0x010f280000300800 */
[----:B------:R-:W4:Y:S04]  /*1da70*/  LDL.LU R27, [R1+0x3c] ;  /* 0x00003c00011b7983 */ /* 0x000f280000300800 */
[----:B------:R-:W-:Y:S04]  /*1da80*/  STL.64 [R1+0x15b8], R14 ;  /* 0x0015b80e01007387 */ /* 0x000fe80000100a00 */
[----:B------:R-:W-:Y:S04]  /*1da90*/  STL.64 [R1+0x15b0], R12 ;  /* 0x0015b00c01007387 */ /* 0x000fe80000100a00 */
[----:B------:R-:W1:Y:S04]  /*1daa0*/  LDSM.16.MT88.4 R12, [R0+UR7+0x15c00] ;  /* 0x015c0007000c783b */ /* 0x000e680008004200 */
[----:B------:R1:W-:Y:S04]  /*1dab0*/  STL [R1+0x1598], R0 ;  /* 0x0015980001007387 */ /* 0x0003e80000100800 */
[----:B0-----:R-:W-:Y:S04]  /*1dac0*/  STL.64 [R1+0x70], R20 ;  /* 0x0000701401007387 */ /* 0x001fe80000100a00 */
[----:B------:R-:W-:Y:S04]  /*1dad0*/  STL.64 [R1+0x78], R22 ;  /* 0x0000781601007387 */ /* 0x000fe80000100a00 */
[----:B-1----:R-:W-:Y:S04]  /*1dae0*/  STL.64 [R1+0x80], R12 ;  /* 0x0000800c01007387 */ /* 0x002fe80000100a00 */
[----:B------:R-:W-:Y:S04]  /*1daf0*/  STL.64 [R1+0x88], R14 ;  /* 0x0000880e01007387 */ /* 0x000fe80000100a00 */
[----:B------:R-:W2:Y:S04]  /*1db00*/  LDL.LU R0, [R1+0x88] ;  /* 0x0000880001007983 */ /* 0x000ea80000300800 */
[----:B--2---:R0:W-:Y:S04]  /*1db10*/  STL [R1+0x15a0], R0 ;  /* 0x0015a00001007387 */ /* 0x0041e80000100800 */
[----:B0-----:R-:W2:Y:S04]  /*1db20*/  LDL.LU R0, [R1+0x24] ;  /* 0x0000240001007983 */ /* 0x001ea80000300800 */
[----:B------:R-:W2:Y:S04]  /*1db30*/  LDL.LU R20, [R1+0x40] ;  /* 0x0000400001147983 */ /* 0x000ea80000300800 */
[----:B------:R-:W2:Y:S04]  /*1db40*/  LDL.LU R21, [R1+0x48] ;  /* 0x0000480001157983 */ /* 0x000ea80000300800 */
[----:B------:R-:W2:Y:S04]  /*1db50*/  LDL.LU R22, [R1+0x20] ;  /* 0x0000200001167983 */ /* 0x000ea80000300800 */
[----:B------:R-:W2:Y:S01]  /*1db60*/  LDL.LU R23, [R1+0x28] ;  /* 0x0000280001177983 */ /* 0x000ea20000300800 */
[----:B------:R-:W-:Y:S01]  /*1db70*/  F2FP.F16.E4M3.UNPACK_B R28, R18.H1 ;  /* 0x00000012ff1c723e */ /* 0x000fe200030006ff */
[----:B-----5:R-:W-:Y:S01]  /*1db80*/  IMAD.MOV.U32 R16, RZ, RZ, R24 ;  /* 0x000000ffff107224 */ /* 0x020fe200078e0018 */
[----:B---3--:R-:W-:Y:S01]  /*1db90*/  F2FP.F16.E4M3.UNPACK_B R29, R19.H1 ;  /* 0x00000013ff1d723e */ /* 0x008fe200030006ff */
[----:B------:R-:W-:-:S02]  /*1dba0*/  IMAD.MOV.U32 R17, RZ, RZ, R25 ;  /* 0x000000ffff117224 */ /* 0x000fc400078e0019 */
[----:B----4-:R-:W-:Y:S02]  /*1dbb0*/  IMAD.MOV.U32 R18, RZ, RZ, R26 ;  /* 0x000000ffff127224 */ /* 0x010fe400078e001a */
[----:B------:R-:W-:Y:S01]  /*1dbc0*/  IMAD.MOV.U32 R19, RZ, RZ, R27 ;  /* 0x000000ffff137224 */ /* 0x000fe200078e001b */
[----:B--2---:R-:W-:Y:S01]  /*1dbd0*/  HMMA.16816.F32 R20, R20, R2, R4 ;  /* 0x000000021414723c */ /* 0x004fe20000001804 */
[----:B------:R-:W2:Y:S04]  /*1dbe0*/  LDL.LU R2, [R1+0x90] ;  /* 0x0000900001027983 */ /* 0x000ea80000300800 */
[----:B------:R-:W3:Y:S01]  /*1dbf0*/  LDL.LU R3, [R1+0x94] ;  /* 0x0000940001037983 */ /* 0x000ee20000300800 */
[----:B------:R-:W-:-:S15]  /*1dc00*/  HMMA.16816.F32 R4, R16, R28, R8 ;  /* 0x0000001c1004723c */ /* 0x000fde0000001808 */
[----:B------:R-:W-:-:S02]  /*1dc10*/  NOP ;  /* 0x0000000000007918 */ /* 0x000fc40000000000 */
[----:B------:R0:W-:Y:S04]  /*1dc20*/  STL [R1+0x15a8], R22 ;  /* 0x0015a81601007387 */ /* 0x0001e80000100800 */
[----:B0-----:R-:W4:Y:S04]  /*1dc30*/  LDL.LU R22, [R1+0x44] ;  /* 0x0000440001167983 */ /* 0x001f280000300800 */
[----:B------:R0:W-:Y:S04]  /*1dc40*/  STL [R1+0x15a4], R23 ;  /* 0x0015a41701007387 */ /* 0x0001e80000100800 */
[----:B0-----:R-:W5:Y:S04]  /*1dc50*/  LDL.LU R23, [R1+0x4c] ;  /* 0x00004c0001177983 */ /* 0x001f680000300800 */
[----:B------:R-:W2:Y:S04]  /*1dc60*/  LDL R11, [R1+0xf0] ;  /* 0x0000f000010b7983 */ /* 0x000ea80000100800 */
[----:B------:R-:W3:Y:S04]  /*1dc70*/  LDL.LU R16, [R1] ;  /* 0x0000000001107983 */ /* 0x000ee80000300800 */
[----:B------:R-:W3:Y:S04]  /*1dc80*/  LDL.LU R17, [R1+0x4] ;  /* 0x0000040001117983 */ /* 0x000ee80000300800 */
[----:B------:R-:W3:Y:S04]  /*1dc90*/  LDL.LU R18, [R1+0x8] ;  /* 0x0000080001127983 */ /* 0x000ee80000300800 */
[----:B------:R-:W3:Y:S04]  /*1dca0*/  LDL.LU R19, [R1+0xc] ;  /* 0x00000c0001137983 */ /* 0x000ee80000300800 */
[----:B------:R0:W-:Y:S04]  /*1dcb0*/  STL [R1+0x159c], R7 ;  /* 0x00159c0701007387 */ /* 0x0001e80000100800 */
[----:B0-----:R-:W3:Y:S04]  /*1dcc0*/  LDL.LU R7, [R1+0x2c] ;  /* 0x00002c0001077983 */ /* 0x001ee80000300800 */
[----:B--2---:R-:W0:Y:S04]  /*1dcd0*/  LDSM.16.MT88.4 R12, [R11+UR7+0x15800] ;  /* 0x015800070b0c783b */ /* 0x004e280008004200 */
[----:B------:R-:W1:Y:S04]  /*1dce0*/  LDSM.16.MT88.4 R8, [R11+UR7+0x15c00] ;  /* 0x015c00070b08783b */ /* 0x000e680008004200 */
[----:B0-----:R-:W-:Y:S04]  /*1dcf0*/  STL.64 [R1+0x50], R12 ;  /* 0x0000500c01007387 */ /* 0x001fe80000100a00 */
[----:B------:R0:W-:Y:S04]  /*1dd00*/  STL.64 [R1+0x58], R14 ;  /* 0x0000580e01007387 */ /* 0x0001e80000100a00 */
[----:B0-----:R-:W2:Y:S04]  /*1dd10*/  LDL.LU.64 R14, [R1+0x15b8] ;  /* 0x0015b800010e7983 */ /* 0x001ea80000300a00 */
[----:B------:R-:W2:Y:S04]  /*1dd20*/  LDL.LU.64 R12, [R1+0x15b0] ;  /* 0x0015b000010c7983 */ /* 0x000ea80000300a00 */
[----:B-1----:R4:W-:Y:S04]  /*1dd30*/  STL.64 [R1+0x60], R8 ;  /* 0x0000600801007387 */ /* 0x0029e80000100a00 */
[----:B------:R0:W-:Y:S01]  /*1dd40*/  STL.64 [R1+0x68], R10 ;  /* 0x0000680a01007387 */ /* 0x0001e20000100a00 */
[----:B----4-:R-:W-:-:S02]  /*1dd50*/  IMAD.MOV.U32 R8, RZ, RZ, R22 ;  /* 0x000000ffff087224 */ /* 0x010fc400078e0016 */
[----:B-----5:R-:W-:Y:S02]  /*1dd60*/  IMAD.MOV.U32 R9, RZ, RZ, R23 ;  /* 0x000000ffff097224 */ /* 0x020fe400078e0017 */
[----:B0-----:R-:W-:Y:S02]  /*1dd70*/  IMAD.MOV.U32 R10, RZ, RZ, R0 ;  /* 0x000000ffff0a7224 */ /* 0x001fe400078e0000 */
[----:B---3--:R-:W-:Y:S01]  /*1dd80*/  IMAD.MOV.U32 R11, RZ, RZ, R7 ;  /* 0x000000ffff0b7224 */ /* 0x008fe200078e0007 */
[----:B------:R-:W-:Y:S02]  /*1dd90*/  F2FP.F16.E4M3.UNPACK_B R2, R2.H1 ;  /* 0x00000002ff02723e */ /* 0x000fe400030006ff */
[----:B------:R-:W-:-:S04]  /*1dda0*/  F2FP.F16.E4M3.UNPACK_B R3, R3.H1 ;  /* 0x00000003ff03723e */ /* 0x000fc800030006ff */
[----:B------:R-:W-:Y:S01]  /*1ddb0*/  HMMA.16816.F32 R16, R8, R28, R16 ;  /* 0x0000001c0810723c */ /* 0x000fe20000001810 */
[----:B------:R-:W3:Y:S04]  /*1ddc0*/  LDL R28, [R1+0xa8] ;  /* 0x0000a800011c7983 */ /* 0x000ee80000100800 */
[----:B------:R-:W4:Y:S04]  /*1ddd0*/  LDL R29, [R1+0xac] ;  /* 0x0000ac00011d7983 */ /* 0x000f280000100800 */
[----:B------:R-:W5:Y:S04]  /*1dde0*/  LDL.LU R22, [R1+0x15a8] ;  /* 0x0015a80001167983 */ /* 0x000f680000300800 */
[----:B------:R-:W5:Y:S04]  /*1ddf0*/  LDL.LU R23, [R1+0x15a4] ;  /* 0x0015a40001177983 */ /* 0x000f680000300800 */
        /* <DEDUP_REMOVED lines=8> */
[----:B-----5:R-:W-:Y:S01]  /*1de80*/  HMMA.16816.F32 R8, R8, R2, R20 ;  /* 0x000000020808723c */ /* 0x020fe20000001814 */
[----:B------:R-:W3:Y:S01]  /*1de90*/  LDL.LU R23, [R1+0x70] ;  /* 0x0000700001177983 */ /* 0x000ee20000300800 */
[----:B------:R-:W-:-:S15]  /*1dea0*/  IMAD.MOV.U32 R15, RZ, RZ, R0 ;  /* 0x000000ffff0f7224 */ /* 0x000fde00078e0000 */
[----:B------:R-:W-:-:S06]  /*1deb0*/  NOP ;  /* 0x0000000000007918 */ /* 0x000fcc0000000000 */
        /* <DEDUP_REMOVED lines=10> */
[----:B------:R-:W4:Y:S04]  /*1df60*/  LDL.LU R7, [R1+0x9c] ;  /* 0x00009c0001077983 */ /* 0x000f280000300800 */
[----:B------:R0:W-:Y:S04]  /*1df70*/  STL.64 [R1+0x1570], R4 ;  /* 0x0015700401007387 */ /* 0x0001e80000100a00 */
[----:B0-----:R-:W5:Y:S04]  /*1df80*/  LDL.LU R4, [R1+0xac] ;  /* 0x0000ac0001047983 */ /* 0x001f680000300800 */
[----:B------:R-:W5:Y:S01]  /*1df90*/  LDL.LU R5, [R1+0xe0] ;  /* 0x0000e00001057983 */ /* 0x000f620000300800 */
[----:B---3--:R-:W-:-:S02]  /*1dfa0*/  IMAD.MOV.U32 R20, RZ, RZ, R23 ;  /* 0x000000ffff147224 */ /* 0x008fc400078e0017 */
[----:B------:R-:W-:Y:S01]  /*1dfb0*/  IMAD.MOV.U32 R23, RZ, RZ, R0 ;  /* 0x000000ffff177224 */ /* 0x000fe200078e0000 */
[----:B----4-:R-:W-:Y:S01]  /*1dfc0*/  F2FP.F16.E4M3.UNPACK_B R3, R7 ;  /* 0x00000007ff03723e */ /* 0x010fe200020006ff */
[----:B--2---:R0:W-:Y:S04]  /*1dfd0*/  STL.64 [R1+0x1580], R6 ;  /* 0x0015800601007387 */ /* 0x0041e80000100a00 */
[----:B0-----:R-:W2:Y:S04]  /*1dfe0*/  LDL.LU R7, [R1+0xa8] ;  /* 0x0000a80001077983 */ /* 0x001ea80000300800 */
[----:B------:R-:W3:Y:S04]  /*1dff0*/  LDL.LU R21, [R1+0x78] ;  /* 0x0000780001157983 */ /* 0x000ee80000300800 */
[----:B------:R-:W3:Y:S04]  /*1e000*/  LDL.LU R22, [R1+0x80] ;  /* 0x0000800001167983 */ /* 0x000ee80000300800 */
[----:B------:R-:W4:Y:S01]  /*1e010*/  LDL.LU R0, [R1+0x1598] ;  /* 0x0015980001007983 */ /* 0x000f220000300800 */
[----:B------:R-:W-:Y:S01]  /*1e020*/  IMAD.MOV.U32 R12, RZ, RZ, R8 ;  /* 0x000000ffff0c7224 */ /* 0x000fe200078e0008 */
[----:B------:R-:W-:Y:S01]  /*1e030*/  F2FP.F16.E4M3.UNPACK_B R2, R6 ;  /* 0x00000006ff02723e */ /* 0x000fe200020006ff */
[----:B-----5:R-:W-:-:S02]  /*1e040*/  IMAD.MOV.U32 R13, RZ, RZ, R9 ;  /* 0x000000ffff0d7224 */ /* 0x020fc400078e0009 */
[----:B------:R-:W-:Y:S02]  /*1e050*/  IMAD.MOV.U32 R14, RZ, RZ, R10 ;  /* 0x000000ffff0e7224 */ /* 0x000fe400078e000a */
[----:B------:R-:W-:-:S07]  /*1e060*/  IMAD.MOV.U32 R15, RZ, RZ, R11 ;  /* 0x000000ffff0f7224 */ /* 0x000fce00078e000b */
[----:B------:R-:W-:Y:S06]  /*1e070*/  HMMA.16816.F32 R12, R12, R28, R16 ;  /* 0x0000001c0c0c723c */ /* 0x000fec0000001810 */
[----:B---3--:R-:W-:Y:S01]  /*1e080*/  HMMA.16816.F32 R16, R20, R2, R24 ;  /* 0x000000021410723c */ /* 0x008fe20000001818 */
[----:B------:R-:W0:Y:S04]  /*1e090*/  LDSM.16.M88.4 R20, [R5+UR7+0x180] ;  /* 0x000180070514783b */ /* 0x000e280008000200 */
        /* <DEDUP_REMOVED lines=11> */
[----:B0-----:R-:W-:Y:S04]  /*1e150*/  STL.64 [R1], R8 ;  /* 0x0000000801007387 */ /* 0x001fe80000100a00 */
        /* <DEDUP_REMOVED lines=56> */
[----:B------:R-:W5:Y:S04]  /*1e4e0*/  LDL R20, [R1] ;  /* 0x0000000001147983 */ /* 0x000f680000100800 */
[----:B------:R-:W5:Y:S04]  /*1e4f0*/  LDL R21, [R1+0x8] ;  /* 0x0000080001157983 */ /* 0x000f680000100800 */
[----:B------:R-:W5:Y:S01]  /*1e500*/  LDL R22, [R1+0x20] ;  /* 0x0000200001167983 */ /* 0x000f620000100800 */
[----:B--2---:R-:W-:-:S02]  /*1e510*/  F2FP.F16.E4M3.UNPACK_B R28, R28 ;  /* 0x0000001cff1c723e */ /* 0x004fc400020006ff */
[----:B---3--:R-:W-:Y:S01]  /*1e520*/  F2FP.F16.E4M3.UNPACK_B R29, R29 ;  /* 0x0000001dff1d723e */ /* 0x008fe200020006ff */
[----:B----4-:R-:W-:Y:S01]  /*1e530*/  HMMA.16816.F32 R8, R24, R2, R8 ;  /* 0x000000021808723c */ /* 0x010fe20000001808 */
[----:B------:R-:W2:Y:S01]  /*1e540*/  LDL R2, [R1+0xe0] ;  /* 0x0000e00001027983 */ /* 0x000ea20000100800 */
[----:B------:R-:W-:-:S03]  /*1e550*/  IMAD.MOV.U32 R23, RZ, RZ, R0 ;  /* 0x000000ffff177224 */ /* 0x000fc600078e0000 */
[----:B------:R-:W3:Y:S04]  /*1e560*/  LDL R3, [R1+0xe4] ;  /* 0x0000e40001037983 */ /* 0x000ee80000100800 */
[----:B-----5:R-:W-:Y:S01]  /*1e570*/  HMMA.16816.F32 R4, R20, R28, R4 ;  /* 0x0000001c1404723c */ /* 0x020fe20000001804 */
[----:B------:R-:W4:Y:S04]  /*1e580*/  LDL.LU R20, [R1] ;  /* 0x0000000001147983 */ /* 0x000f280000300800 */
        /* <DEDUP_REMOVED lines=9> */
[----:B----4-:R-:W-:Y:S01]  /*1e620*/  HMMA.16816.F32 R16, R20, R2, R16 ;  /* 0x000000021410723c */ /* 0x010fe20000001810 */
[----:B-----5:R-:W0:Y:S05]  /*1e630*/  LDSM.16.MT88.4 R20, [R0+UR7+0x16800] ;  /* 0x016800070014783b */ /* 0x020e2a0008004200 */
[----:B------:R-:W-:Y:S01]  /*1e640*/  HMMA.16816.F32 R24, R24, R28, R12 ;  /* 0x0000001c1818723c */ /* 0x000fe2000000180c */
[----:B------:R-:W2:Y:S04]  /*1e650*/  LDL.LU R14, [R1+0xd0] ;  /* 0x0000d000010e7983 */ /* 0x000ea80000300800 */
[----:B------:R-:W3:-:S15]  /*1e660*/  LDL.LU R15, [R1+0xd4] ;  /* 0x0000d400010f7983 */ /* 0x000ede0000300800 */
[----:B------:R-:W-:-:S03]  /*1e670*/  NOP ;  /* 0x0000000000007918 */ /* 0x000fc60000000000 */
[----:B------:R1:W-:Y:S04]  /*1e680*/  STL [R1+0x1554], R26 ;  /* 0x0015541a01007387 */ /* 0x0003e80000100800 */
[----:B-1----:R-:W4:Y:S04]  /*1e690*/  LDL.LU R26, [R1+0x4] ;  /* 0x00000400011a7983 */ /* 0x002f280000300800 */
[----:B------:R1:W-:Y:S04]  /*1e6a0*/  STL [R1+0x1550], R27 ;  /* 0x0015501b01007387 */ /* 0x0003e80000100800 */
[----:B-1----:R-:W5:Y:S04]  /*1e6b0*/  LDL.LU R27, [R1+0xc] ;  /* 0x00000c00011b7983 */ /* 0x002f680000300800 */
[----:B------:R1:W-:Y:S04]  /*1e6c0*/  STL [R1+0x154c], R19 ;  /* 0x00154c1301007387 */ /* 0x0003e80000100800 */
[----:B-1----:R-:W5:Y:S04]  /*1e6d0*/  LDL.LU R19, [R1+0x24] ;  /* 0x0000240001137983 */ /* 0x002f680000300800 */
[----:B0-----:R-:W-:Y:S04]  /*1e6e0*/  STL.64 [R1+0xa0], R20 ;  /* 0x0000a01401007387 */ /* 0x001fe80000100a00 */
[----:B------:R-:W-:Y:S04]  /*1e6f0*/  STL.64 [R1+0xa8], R22 ;  /* 0x0000a81601007387 */ /* 0x000fe80000100a00 */
[----:B------:R-:W0:Y:S04]  /*1e700*/  LDSM.16.MT88.4 R20, [R0+UR7+0x16c00] ;  /* 0x016c00070014783b */ /* 0x000e280008004200 */
[----:B------:R1:W-:Y:S04]  /*1e710*/  STL [R1+0x1538], R0 ;  /* 0x0015380001007387 */ /* 0x0003e80000100800 */
[----:B0-----:R-:W-:Y:S04]  /*1e720*/  STL.64 [R1+0xb0], R20 ;  /* 0x0000b01401007387 */ /* 0x001fe80000100a00 */
[----:B------:R-:W-:Y:S04]  /*1e730*/  STL.64 [R1+0xb8], R22 ;  /* 0x0000b81601007387 */ /* 0x000fe80000100a00 */
[----:B-1----:R-:W2:Y:S04]  /*1e740*/  LDL.LU R0, [R1+0xb8] ;  /* 0x0000b80001007983 */ /* 0x002ea80000300800 */
[----:B--2---:R0:W-:Y:S04]  /*1e750*/  STL [R1+0x1540], R0 ;  /* 0x0015400001007387 */ /* 0x0041e80000100800 */
[----:B0-----:R-:W2:Y:S04]  /*1e760*/  LDL.LU R0, [R1+0x14] ;  /* 0x0000140001007983 */ /* 0x001ea80000300800 */
[----:B------:R-:W5:Y:S04]  /*1e770*/  LDL.LU R20, [R1+0x30] ;  /* 0x0000300001147983 */ /* 0x000f680000300800 */
[----:B------:R-:W5:Y:S04]  /*1e780*/  LDL.LU R21, [R1+0x38] ;  /* 0x0000380001157983 */ /* 0x000f680000300800 */
[----:B------:R-:W5:Y:S04]  /*1e790*/  LDL.LU R22, [R1+0x10] ;  /* 0x0000100001167983 */ /* 0x000f680000300800 */
[----:B------:R-:W5:Y:S01]  /*1e7a0*/  LDL.LU R23, [R1+0x18] ;  /* 0x0000180001177983 */ /* 0x000f620000300800 */
[----:B---3--:R-:W-:-:S03]  /*1e7b0*/  F2FP.F16.E4M3.UNPACK_B R29, R15.H1 ;  /* 0x0000000fff1d723e */ /* 0x008fc600030006ff */
[----:B------:R-:W3:Y:S01]  /*1e7c0*/  LDL R15, [R1+0x2c] ;  /* 0x00002c00010f7983 */ /* 0x000ee20000100800 */
[----:B------:R-:W-:Y:S01]  /*1e7d0*/  F2FP.F16.E4M3.UNPACK_B R28, R14.H1 ;  /* 0x0000000eff1c723e */ /* 0x000fe200030006ff */
[----:B----4-:R-:W-:Y:S01]  /*1e7e0*/  IMAD.MOV.U32 R12, RZ, RZ, R26 ;  /* 0x000000ffff0c7224 */ /* 0x010fe200078e001a */
[----:B-----5:R-:W-:Y:S01]  /*1e7f0*/  HMMA.16816.F32 R8, R20, R2, R8 ;  /* 0x000000021408723c */ /* 0x020fe20000001808 */
[----:B------:R-:W4:Y:S01]  /*1e800*/  LDL R23, [R1+0xf0] ;  /* 0x0000f00001177983 */ /* 0x000f220000100800 */
[----:B------:R-:W-:Y:S02]  /*1e810*/  IMAD.MOV.U32 R13, RZ, RZ, R27 ;  /* 0x000000ffff0d7224 */ /* 0x000fe400078e001b */
[----:B------:R-:W-:Y:S01]  /*1e820*/  IMAD.MOV.U32 R14, RZ, RZ, R19 ;  /* 0x000000ffff0e7224 */ /* 0x000fe200078e0013 */
[----:B------:R-:W5:Y:S04]  /*1e830*/  LDL.LU R2, [R1+0xe0] ;  /* 0x0000e00001027983 */ /* 0x000f680000300800 */
[----:B------:R-:W5:Y:S02]  /*1e840*/  LDL.LU R3, [R1+0xe4] ;  /* 0x0000e40001037983 */ /* 0x000f640000300800 */
[----:B---3--:R-:W-:-:S12]  /*1e850*/  HMMA.16816.F32 R4, R12, R28, R4 ;  /* 0x0000001c0c04723c */ /* 0x008fd80000001804 */
[----:B------:R0:W-:Y:S04]  /*1e860*/  STL [R1+0x1548], R10 ;  /* 0x0015480a01007387 */ /* 0x0001e80000100800 */
[----:B0-----:R-:W3:Y:S04]  /*1e870*/  LDL.LU R10, [R1+0x34] ;  /* 0x00003400010a7983 */ /* 0x001ee80000300800 */
[----:B------:R0:W-:Y:S04]  /*1e880*/  STL [R1+0x1544], R11 ;  /* 0x0015440b01007387 */ /* 0x0001e80000100800 */
[----:B0-----:R-:W2:Y:S04]  /*1e890*/  LDL.LU R11, [R1+0x3c] ;  /* 0x00003c00010b7983 */ /* 0x001ea80000300800 */
[----:B------:R0:W-:Y:S04]  /*1e8a0*/  STL [R1+0x153c], R7 ;  /* 0x00153c0701007387 */ /* 0x0001e80000100800 */
[----:B0-----:R-:W5:Y:S01]  /*1e8b0*/  LDL.LU R7, [R1+0x1c] ;  /* 0x00001c0001077983 */ /* 0x001f620000300800 */
[----:B------:R-:W-:-:S02]  /*1e8c0*/  IMAD.MOV.U32 R20, RZ, RZ, R26 ;  /* 0x000000ffff147224 */ /* 0x000fc400078e001a */
[----:B------:R-:W-:Y:S01]  /*1e8d0*/  IMAD.MOV.U32 R21, RZ, RZ, R27 ;  /* 0x000000ffff157224 */ /* 0x000fe200078e001b */
[----:B----4-:R-:W0:Y:S04]  /*1e8e0*/  LDSM.16.MT88.4 R12, [R23+UR7+0x16800] ;  /* 0x01680007170c783b */ /* 0x010e280008004200 */
[----:B0-----:R-:W-:Y:S04]  /*1e8f0*/  STL.64 [R1+0x40], R12 ;  /* 0x0000400c01007387 */ /* 0x001fe80000100a00 */
[----:B------:R-:W-:Y:S04]  /*1e900*/  STL.64 [R1+0x48], R14 ;  /* 0x0000480e01007387 */ /* 0x000fe80000100a00 */
[----:B------:R-:W0:Y:S04]  /*1e910*/  LDSM.16.MT88.4 R12, [R23+UR7+0x16c00] ;  /* 0x016c0007170c783b */ /* 0x000e280008004200 */
[----:B------:R-:W4:Y:S04]  /*1e920*/  LDL.LU R26, [R1+0x1554] ;  /* 0x00155400011a7983 */ /* 0x000f280000300800 */
[----:B0-----:R3:W-:Y:S04]  /*1e930*/  STL.64 [R1+0x90], R12 ;  /* 0x0000900c01007387 */ /* 0x0017e80000100a00 */
[----:B------:R0:W-:Y:S04]  /*1e940*/  STL.64 [R1+0x98], R14 ;  /* 0x0000980e01007387 */ /* 0x0001e80000100a00 */
[----:B------:R-:W4:Y:S01]  /*1e950*/  LDL.LU R27, [R1+0x1550] ;  /* 0x00155000011b7983 */ /* 0x000f220000300800 */
[----:B------:R-:W-:-:S03]  /*1e960*/  IMAD.MOV.U32 R22, RZ, RZ, R19 ;  /* 0x000000ffff167224 */ /* 0x000fc600078e0013 */
[----:B------:R-:W4:Y:S01]  /*1e970*/  LDL.LU R19, [R1+0x154c] ;  /* 0x00154c0001137983 */ /* 0x000f220000300800 */
[----:B---3--:R-:W-:-:S03]  /*1e980*/  IMAD.MOV.U32 R12, RZ, RZ, R10 ;  /* 0x000000ffff0c7224 */ /* 0x008fc600078e000a */
[----:B------:R-:W3:Y:S01]  /*1e990*/  LDL.LU R23, [R1+0x2c] ;  /* 0x00002c0001177983 */ /* 0x000ee20000300800 */
[----:B--2---:R-:W-:Y:S02]  /*1e9a0*/  IMAD.MOV.U32 R13, RZ, RZ, R11 ;  /* 0x000000ffff0d7224 */ /* 0x004fe400078e000b */
[----:B0-----:R-:W-:Y:S02]  /*1e9b0*/  IMAD.MOV.U32 R14, RZ, RZ, R0 ;  /* 0x000000ffff0e7224 */ /* 0x001fe400078e0000 */
[----:B-----5:R-:W-:Y:S01]  /*1e9c0*/  IMAD.MOV.U32 R15, RZ, RZ, R7 ;  /* 0x000000ffff0f7224 */ /* 0x020fe200078e0007 */
[----:B------:R-:W-:Y:S02]  /*1e9d0*/  F2FP.F16.E4M3.UNPACK_B R2, R2.H1 ;  /* 0x00000002ff02723e */ /* 0x000fe400030006ff */
[----:B------:R-:W-:-:S04]  /*1e9e0*/  F2FP.F16.E4M3.UNPACK_B R3, R3.H1 ;  /* 0x00000003ff03723e */ /* 0x000fc800030006ff */
[----:B----4-:R-:W-:Y:S01]  /*1e9f0*/  HMMA.16816.F32 R12, R12, R28, R24 ;  /* 0x0000001c0c0c723c */ /* 0x010fe20000001818 */
[----:B------:R-:W2:Y:S04]  /*1ea00*/  LDL R26, [R1+0xd8] ;  /* 0x0000d800011a7983 */ /* 0x000ea80000100800 */
[----:B------:R-:W4:Y:S01]  /*1ea10*/  LDL R27, [R1+0xdc] ;  /* 0x0000dc00011b7983 */ /* 0x000f220000100800 */
[----:B---3--:R-:W-:Y:S07]  /*1ea20*/  HMMA.16816.F32 R16, R20, R2, R16 ;  /* 0x000000021410723c */ /* 0x008fee0000001810 */
[----:B------:R-:W-:-:S02]  /*1ea30*/  IMAD.MOV.U32 R20, RZ, RZ, R10 ;  /* 0x000000ffff147224 */ /* 0x000fc400078e000a */
[----:B------:R-:W3:Y:S01]  /*1ea40*/  LDL.LU R10, [R1+0x1548] ;  /* 0x00154800010a7983 */ /* 0x000ee20000300800 */
[----:B------:R-:W-:Y:S02]  /*1ea50*/  IMAD.MOV.U32 R21, RZ, RZ, R11 ;  /* 0x000000ffff157224 */ /* 0x000fe400078e000b */
[----:B------:R-:W-:Y:S01]  /*1ea60*/  IMAD.MOV.U32 R22, RZ, RZ, R0 ;  /* 0x000000ffff167224 */ /* 0x000fe200078e0000 */
[----:B------:R-:W3:Y:S04]  /*1ea70*/  LDL.LU R11, [R1+0x1544] ;  /* 0x00154400010b7983 */ /* 0x000ee80000300800 */
[----:B------:R-:W5:Y:S01]  /*1ea80*/  LDL.LU R0, [R1+0x1540] ;  /* 0x0015400001007983 */ /* 0x000f620000300800 */
[----:B------:R-:W-:-:S03]  /*1ea90*/  IMAD.MOV.U32 R23, RZ, RZ, R7 ;  /* 0x000000ffff177224 */ /* 0x000fc600078e0007 */
[----:B------:R-:W5:Y:S04]  /*1eaa0*/  LDL.LU R7, [R1+0x153c] ;  /* 0x00153c0001077983 */ /* 0x000f680000300800 */
[----:B------:R-:W5:Y:S04]  /*1eab0*/  LDL R24, [R1+0xa0] ;  /* 0x0000a00001187983 */ /* 0x000f680000100800 */
[----:B------:R-:W5:Y:S01]  /*1eac0*/  LDL R25, [R1+0xa8] ;  /* 0x0000a80001197983 */ /* 0x000f620000100800 */
[----:B--2---:R-:W-:-:S03]  /*1ead0*/  F2FP.F16.E4M3.UNPACK_B R28, R26 ;  /* 0x0000001aff1c723e */ /* 0x004fc600020006ff */
[----:B------:R-:W2:Y:S01]  /*1eae0*/  LDL R26, [R1+0xb0] ;  /* 0x0000b000011a7983 */ /* 0x000ea20000100800 */
[----:B----4-:R-:W-:Y:S01]  /*1eaf0*/  F2FP.F16.E4M3.UNPACK_B R29, R27 ;  /* 0x0000001bff1d723e */ /* 0x010fe200020006ff */
[----:B---3--:R-:W-:Y:S02]  /*1eb00*/  HMMA.16816.F32 R8, R20, R2, R8 ;  /* 0x000000021408723c */ /* 0x008fe40000001808 */
[----:B------:R-:W3:Y:S01]  /*1eb10*/  LDL.LU R23, [R1+0xa0] ;  /* 0x0000a00001177983 */ /* 0x000ee20000300800 */
[----:B-----5:R-:W-:-:S15]  /*1eb20*/  IMAD.MOV.U32 R27, RZ, RZ, R0 ;  /* 0x000000ffff1b7224 */ /* 0x020fde00078e0000 */
[----:B------:R-:W-:-:S05]  /*1eb30*/  NOP ;  /* 0x0000000000007918 */ /* 0x000fca0000000000 */
        /* <DEDUP_REMOVED lines=22> */
[----:B------:R-:W-:Y:S01]  /*1eca0*/  F2FP.F16.E4M3.UNPACK_B R2, R6 ;  /* 0x00000006ff02723e */ /* 0x000fe200020006ff */
[----:B------:R-:W-:-:S02]  /*1ecb0*/  IMAD.MOV.U32 R24, RZ, RZ, R8 ;  /* 0x000000ffff187224 */ /* 0x000fc400078e0008 */
[----:B-----5:R-:W-:Y:S02]  /*1ecc0*/  IMAD.MOV.U32 R25, RZ, RZ, R9 ;  /* 0x000000ffff197224 */ /* 0x020fe400078e0009 */
[----:B------:R-:W-:Y:S02]  /*1ecd0*/  IMAD.MOV.U32 R26, RZ, RZ, R10 ;  /* 0x000000ffff1a7224 */ /* 0x000fe400078e000a */
[----:B------:R-:W-:-:S07]  /*1ece0*/  IMAD.MOV.U32 R27, RZ, RZ, R11 ;  /* 0x000000ffff1b7224 */ /* 0x000fce00078e000b */
[----:B------:R-:W-:-:S15]  /*1ecf0*/  HMMA.16816.F32 R12, R24, R28, R12 ;  /* 0x0000001c180c723c */ /* 0x000fde000000180c */
[----:B------:R-:W-:-:S08]  /*1ed00*/  NOP ;  /* 0x0000000000007918 */ /* 0x000fd00000000000 */
[----:B------:R-:W-:Y:S04]  /*1ed10*/  STL [R1+0x150c], R14 ;  /* 0x00150c0e01007387 */ /* 0x000fe80000100800 */
[----:B------:R-:W-:Y:S04]  /*1ed20*/  STL [R1+0x1508], R15 ;  /* 0x0015080f01007387 */ /* 0x000fe80000100800 */
[----:B------:R-:W5:Y:S04]  /*1ed30*/  LDL R24, [R1+0xf0] ;  /* 0x0000f00001187983 */ /* 0x000f680000100800 */
[----:B------:R-:W5:Y:S04]  /*1ed40*/  LDL.LU R25, [R1+0xa4] ;  /* 0x0000a40001197983 */ /* 0x000f680000300800 */
[----:B------:R-:W5:Y:S04]  /*1ed50*/  LDL.LU R26, [R1+0xac] ;  /* 0x0000ac00011a7983 */ /* 0x000f680000300800 */
[----:B------:R-:W5:Y:S01]  /*1ed60*/  LDL.LU R27, [R1+0xb4] ;  /* 0x0000b400011b7983 */ /* 0x000f620000300800 */
[----:B---3--:R-:W-:Y:S03]  /*1ed70*/  HMMA.16816.F32 R16, R20, R2, R16 ;  /* 0x000000021410723c */ /* 0x008fe60000001810 */
[----:B------:R-:W0:Y:S04]  /*1ed80*/  LDSM.16.M88.4 R20, [R5+UR7+0x180] ;  /* 0x000180070514783b */ /* 0x000e280008000200 */
        /* <DEDUP_REMOVED lines=12> */
[----:B0-----:R-:W3:Y:S04]  /*1ee50*/  LDL.LU.64 R10, [R1+0x1530] ;  /* 0x00153000010a7983 */ /* 0x001ee80000300a00 */
[----:B------:R-:W3:Y:S04]  /*1ee60*/  LDL.LU.64 R8, [R1+0x1528] ;  /* 0x0015280001087983 */ /* 0x000ee80000300a00 */
[----:B------:R0:W-:Y:S04]  /*1ee70*/  STL [R1+0x14e8], R0 ;  /* 0x0014e80001007387 */ /* 0x0001e80000100800 */
[----:B0-----:R-:W4:Y:S01]  /*1ee80*/  LDL.LU R0, [R1+0x78] ;  /* 0x0000780001007983 */ /* 0x001f220000300800 */
[----:B--2---:R-:W-:-:S02]  /*1ee90*/  F2FP.F16.E4M3.UNPACK_B R28, R7.H1 ;  /* 0x00000007ff1c723e */ /* 0x004fc400030006ff */
[----:B------:R-:W-:Y:S02]  /*1eea0*/  F2FP.F16.E4M3.UNPACK_B R29, R4.H1 ;  /* 0x00000004ff1d723e */ /* 0x000fe400030006ff */
[----:B------:R-:W0:Y:S01]  /*1eeb0*/  LDSM.16.M88.4 R4, [R5+UR7+0x8180] ;  /* 0x008180070504783b */ /* 0x000e220008000200 */
[----:B---3--:R-:W-:Y:S03]  /*1eec0*/  HMMA.16816.F32 R8, R20, R2, R8 ;  /* 0x000000021408723c */ /* 0x008fe60000001808 */
[----:B----4-:R1:W-:Y:S04]  /*1eed0*/  STL [R1+0x14fc], R0 ;  /* 0x0014fc0001007387 */ /* 0x0103e80000100800 */
[----:B-1----:R-:W2:-:S15]  /*1eee0*/  LDL.LU R0, [R1+0x94] ;  /* 0x0000940001007983 */ /* 0x002e9e0000300800 */
[----:B------:R-:W-:-:S01]  /*1eef0*/  NOP ;  /* 0x0000000000007918 */ /* 0x000fc20000000000 */
[----:B------:R1:W-:Y:S04]  /*1ef00*/  STL [R1+0x1504], R10 ;  /* 0x0015040a01007387 */ /* 0x0003e80000100800 */
[----:B-1----:R-:W3:Y:S04]  /*1ef10*/  LDL.LU R10, [R1+0x44] ;  /* 0x00004400010a7983 */ /* 0x002ee80000300800 */
[----:B------:R1:W-:Y:S04]  /*1ef20*/  STL [R1+0x1500], R11 ;  /* 0x0015000b01007387 */ /* 0x0003e80000100800 */
[----:B-1----:R-:W4:Y:S04]  /*1ef30*/  LDL.LU R11, [R1+0x4c] ;  /* 0x00004c00010b7983 */ /* 0x002f280000300800 */
[----:B------:R-:W2:Y:S04]  /*1ef40*/  LDL R2, [R1+0xc0] ;  /* 0x0000c00001027983 */ /* 0x000ea80000100800 */
[----:B------:R-:W2:Y:S04]  /*1ef50*/  LDL R3, [R1+0xc4] ;  /* 0x0000c40001037983 */ /* 0x000ea80000100800 */
[----:B------:R-:W3:Y:S04]  /*1ef60*/  LDL R23, [R1+0xbc] ;  /* 0x0000bc0001177983 */ /* 0x000ee80000100800 */
        /* <DEDUP_REMOVED lines=8> */
[----:B0-----:R-:W3:Y:S04]  /*1eff0*/  LDL.LU.64 R6, [R1+0x1518] ;  /* 0x0015180001067983 */ /* 0x001ee80000300a00 */
[----:B------:R-:W3:Y:S01]  /*1f000*/  LDL.LU.64 R4, [R1+0x1510] ;  /* 0x0015100001047983 */ /* 0x000ee20000300a00 */
[----:B------:R-:W-:-:S02]  /*1f010*/  IMAD.MOV.U32 R20, RZ, RZ, R25 ;  /* 0x000000ffff147224 */ /* 0x000fc400078e0019 */
[----:B------:R-:W-:Y:S02]  /*1f020*/  IMAD.MOV.U32 R21, RZ, RZ, R26 ;  /* 0x000000ffff157224 */ /* 0x000fe400078e001a */
[----:B------:R-:W-:-:S07]  /*1f030*/  IMAD.MOV.U32 R22, RZ, RZ, R27 ;  /* 0x000000ffff167224 */ /* 0x000fce00078e001b */
[----:B---3--:R-:W-:Y:S01]  /*1f040*/  HMMA.16816.F32 R4, R20, R28, R4 ;  /* 0x0000001c1404723c */ /* 0x008fe20000001804 */
[----:B------:R-:W0:-:S15]  /*1f050*/  LDSM.16.MT88.4 R20, [R24+UR7+0x17400] ;  /* 0x017400071814783b */ /* 0x000e1e0008004200 */
[----:B------:R-:W-:-:S07]  /*1f060*/  NOP ;  /* 0x0000000000007918 */ /* 0x000fce0000000000 */
[----:B------:R1:W-:Y:S04]  /*1f070*/  STL [R1+0x14f8], R5 ;  /* 0x0014f80501007387 */ /* 0x0003e80000100800 */
[----:B-1----:R-:W3:Y:S04]  /*1f080*/  LDL.LU R5, [R1+0x9c] ;  /* 0x00009c0001057983 */ /* 0x002ee80000300800 */
[----:B------:R1:W-:Y:S02]  /*1f090*/  STL.64 [R1+0x14f0], R6 ;  /* 0x0014f00601007387 */ /* 0x0003e40000100a00 */
[----:B-1----:R-:W-:-:S02]  /*1f0a0*/  IMAD.MOV.U32 R6, RZ, RZ, R14 ;  /* 0x000000ffff067224 */ /* 0x002fc400078e000e */
[----:B------:R-:W5:Y:S01]  /*1f0b0*/  LDL.LU R14, [R1+0x150c] ;  /* 0x00150c00010e7983 */ /* 0x000f620000300800 */
[----:B------:R-:W-:-:S03]  /*1f0c0*/  IMAD.MOV.U32 R7, RZ, RZ, R15 ;  /* 0x000000ffff077224 */ /* 0x000fc600078e000f */
[----:B------:R-:W5:Y:S01]  /*1f0d0*/  LDL.LU R15, [R1+0x1508] ;  /* 0x00150800010f7983 */ /* 0x000f620000300800 */
[----:B------:R-:W-:-:S03]  /*1f0e0*/  IMAD.MOV.U32 R24, RZ, RZ, R10 ;  /* 0x000000ffff187224 */ /* 0x000fc600078e000a */
[----:B0-----:R0:W-:Y:S04]  /*1f0f0*/  STL.64 [R1+0x60], R20 ;  /* 0x0000601401007387 */ /* 0x0011e80000100a00 */
[----:B------:R1:W-:Y:S01]  /*1f100*/  STL.64 [R1+0x68], R22 ;  /* 0x0000681601007387 */ /* 0x0003e20000100a00 */
[----:B0-----:R-:W-:Y:S02]  /*1f110*/  IMAD.MOV.U32 R20, RZ, RZ, R25 ;  /* 0x000000ffff147224 */ /* 0x001fe400078e0019 */
[----:B------:R-:W-:Y:S02]  /*1f120*/  IMAD.MOV.U32 R21, RZ, RZ, R26 ;  /* 0x000000ffff157224 */ /* 0x000fe400078e001a */
[----:B-1----:R-:W-:Y:S01]  /*1f130*/  IMAD.MOV.U32 R22, RZ, RZ, R27 ;  /* 0x000000ffff167224 */ /* 0x002fe200078e001b */
[----:B------:R-:W5:Y:S01]  /*1f140*/  LDL.LU R23, [R1+0xbc] ;  /* 0x0000bc0001177983 */ /* 0x000f620000300800 */
[----:B----4-:R-:W-:-:S02]  /*1f150*/  IMAD.MOV.U32 R25, RZ, RZ, R11 ;  /* 0x000000ffff197224 */ /* 0x010fc400078e000b */
[----:B--2---:R-:W-:Y:S02]  /*1f160*/  IMAD.MOV.U32 R26, RZ, RZ, R0 ;  /* 0x000000ffff1a7224 */ /* 0x004fe400078e0000 */
[----:B---3--:R-:W-:-:S07]  /*1f170*/  IMAD.MOV.U32 R27, RZ, RZ, R5 ;  /* 0x000000ffff1b7224 */ /* 0x008fce00078e0005 */
[----:B-----5:R-:W-:Y:S01]  /*1f180*/  HMMA.16816.F32 R12, R24, R28, R12 ;  /* 0x0000001c180c723c */ /* 0x020fe2000000180c */
[----:B------:R-:W2:Y:S04]  /*1f190*/  LDL R28, [R1+0xd0] ;  /* 0x0000d000011c7983 */ /* 0x000ea80000100800 */
[----:B------:R-:W3:Y:S04]  /*1f1a0*/  LDL R29, [R1+0xd4] ;  /* 0x0000d400011d7983 */ /* 0x000ee80000100800 */
[----:B------:R-:W4:Y:S04]  /*1f1b0*/  LDL.LU R10, [R1+0x1504] ;  /* 0x00150400010a7983 */ /* 0x000f280000300800 */
[----:B------:R-:W4:Y:S04]  /*1f1c0*/  LDL.LU R11, [R1+0x1500] ;  /* 0x00150000010b7983 */ /* 0x000f280000300800 */
[----:B------:R-:W5:Y:S01]  /*1f1d0*/  LDL.LU R0, [R1+0x14fc] ;  /* 0x0014fc0001007983 */ /* 0x000f620000300800 */
[-C--:B------:R-:W-:Y:S03]  /*1f1e0*/  HMMA.16816.F32 R16, R20, R6.reuse, R16 ;  /* 0x000000061410723c */ /* 0x080fe60000001810 */
[----:B------:R-:W2:Y:S04]  /*1f1f0*/  LDL.LU R5, [R1+0x14f8] ;  /* 0x0014f80001057983 */ /* 0x000ea80000300800 */
[----:B------:R-:W2:Y:S04]  /*1f200*/  LDL R20, [R1+0x50] ;  /* 0x0000500001147983 */ /* 0x000ea80000100800 */
[----:B------:R-:W2:Y:S04]  /*1f210*/  LDL R21, [R1+0x58] ;  /* 0x0000580001157983 */ /* 0x000ea80000100800 */
[----:B------:R-:W2:Y:S01]  /*1f220*/  LDL R22, [R1+0x70] ;  /* 0x0000700001167983 */ /* 0x000ea20000100800 */
[----:B----4-:R-:W-:Y:S03]  /*1f230*/  HMMA.16816.F32 R8, R24, R6, R8 ;  /* 0x000000061808723c */ /* 0x010fe60000001808 */
[----:B------:R-:W2:Y:S01]  /*1f240*/  LDL.LU.64 R6, [R1+0x14f0] ;  /* 0x0014f00001067983 */ /* 0x000ea20000300a00 */
[----:B------:R-:W-:-:S02]  /*1f250*/  F2FP.F16.E4M3.UNPACK_B R2, R2 ;  /* 0x00000002ff02723e */ /* 0x000fc400020006ff */
[----:B------:R-:W-:Y:S01]  /*1f260*/  F2FP.F16.E4M3.UNPACK_B R3, R3 ;  /* 0x00000003ff03723e */ /* 0x000fe200020006ff */
[----:B-----5:R-:W-:-:S07]  /*1f270*/  IMAD.MOV.U32 R23, RZ, RZ, R0 ;  /* 0x000000ffff177224 */ /* 0x020fce00078e0000 */
[----:B--2---:R-:W-:Y:S01]  /*1f280*/  HMMA.16816.F32 R4, R20, R2, R4 ;  /* 0x000000021404723c */ /* 0x004fe20000001804 */
[----:B------:R-:W2:Y:S04]  /*1f290*/  LDL.LU R20, [R1+0x50] ;  /* 0x0000500001147983 */ /* 0x000ea80000300800 */
[----:B------:R-:W2:Y:S04]  /*1f2a0*/  LDL.LU R21, [R1+0x58] ;  /* 0x0000580001157983 */ /* 0x000ea80000300800 */
[----:B------:R-:W2:Y:S04]  /*1f2b0*/  LDL.LU R22, [R1+0x70] ;  /* 0x0000700001167983 */ /* 0x000ea80000300800 */
[----:B------:R-:W4:Y:S04]  /*1f2c0*/  LDL R24, [R1+0x80] ;  /* 0x0000800001187983 */ /* 0x000f280000100800 */
[----:B------:R-:W4:Y:S04]  /*1f2d0*/  LDL R25, [R1+0x88] ;  /* 0x0000880001197983 */ /* 0x000f280000100800 */
[----:B------:R-:W4:Y:S04]  /*1f2e0*/  LDL R26, [R1+0x60] ;  /* 0x00006000011a7983 */ /* 0x000f280000100800 */
[----:B------:R-:W4:Y:S04]  /*1f2f0*/  LDL R27, [R1+0x68] ;  /* 0x00006800011b7983 */ /* 0x000f280000100800 */
[----:B------:R-:W5:Y:S01]  /*1f300*/  LDL.LU R0, [R1+0x14e8] ;  /* 0x0014e80001007983 */ /* 0x000f620000300800 */
[----:B------:R-:W-:-:S02]  /*1f310*/  F2FP.F16.E4M3.UNPACK_B R28, R28 ;  /* 0x0000001cff1c723e */ /* 0x000fc400020006ff */
[----:B---3--:R-:W-:Y:S01]  /*1f320*/  F2FP.F16.E4M3.UNPACK_B R29, R29 ;  /* 0x0000001dff1d723e */ /* 0x008fe200020006ff */
[----:B----4-:R-:W-:Y:S01]  /*1f330*/  HMMA.16816.F32 R24, R24, R2, R12 ;  /* 0x000000021818723c */ /* 0x010fe2000000180c */
[----:B------:R-:W3:Y:S04]  /*1f340*/  LDL.LU R14, [R1+0xc0] ;  /* 0x0000c000010e7983 */ /* 0x000ee80000300800 */
[----:B------:R-:W4:Y:S01]  /*1f350*/  LDL.LU R15, [R1+0xc4] ;  /* 0x0000c400010f7983 */ /* 0x000f220000300800 */
[----:B--2---:R-:W-:Y:S03]  /*1f360*/  HMMA.16816.F32 R16, R20, R28, R16 ;  /* 0x0000001c1410723c */ /* 0x004fe60000001810 */
[----:B-----5:R-:W0:-:S14]  /*1f370*/  LDSM.16.MT88.4 R20, [R0+UR7+0x17800] ;  /* 0x017800070014783b */ /* 0x020e1c0008004200 */
[----:B------:R-:W-:Y:S04]  /*1f380*/  STL [R1+0x14d4], R24 ;  /* 0x0014d41801007387 */ /* 0x000fe80000100800 */
[----:B------:R-:W-:Y:S04]  /*1f390*/  STL [R1+0x14d0], R25 ;  /* 0x0014d01901007387 */ /* 0x000fe80000100800 */
[----:B------:R-:W-:Y:S04]  /*1f3a0*/  STL [R1+0x14cc], R26 ;  /* 0x0014cc1a01007387 */ /* 0x000fe80000100800 */
[----:B------:R-:W-:Y:S04]  /*1f3b0*/  STL [R1+0x14c8], R27 ;  /* 0x0014c81b01007387 */ /* 0x000fe80000100800 */
[----:B------:R-:W-:Y:S04]  /*1f3c0*/  STL.64 [R1+0x14e0], R16 ;  /* 0x0014e01001007387 */ /* 0x000fe80000100a00 */
[----:B------:R1:W-:Y:S04]  /*1f3d0*/  STL [R1+0x14dc], R18 ;  /* 0x0014dc1201007387 */ /* 0x0003e80000100800 */
[----:B-1----:R-:W2:Y:S04]  /*1f3e0*/  LDL.LU R18, [R1+0x54] ;  /* 0x0000540001127983 */ /* 0x002ea80000300800 */
[----:B------:R1:W-:Y:S04]  /*1f3f0*/  STL [R1+0x14d8], R19 ;  /* 0x0014d81301007387 */ /* 0x0003e80000100800 */
[----:B-1----:R-:W5:Y:S04]  /*1f400*/  LDL.LU R19, [R1+0x5c] ;  /* 0x00005c0001137983 */ /* 0x002f680000300800 */
[----:B------:R-:W5:Y:S04]  /*1f410*/  LDL.LU R2, [R1+0xd0] ;  /* 0x0000d00001027983 */ /* 0x000f680000300800 */
[----:B------:R-:W5:Y:S04]  /*1f420*/  LDL.LU R3, [R1+0xd4] ;  /* 0x0000d40001037983 */ /* 0x000f680000300800 */
[----:B0-----:R-:W-:Y:S04]  /*1f430*/  STL.64 [R1+0x30], R20 ;  /* 0x0000301401007387 */ /* 0x001fe80000100a00 */
[----:B------:R-:W-:Y:S04]  /*1f440*/  STL.64 [R1+0x38], R22 ;  /* 0x0000381601007387 */ /* 0x000fe80000100a00 */
[----:B------:R0:W1:Y:S04]  /*1f450*/  LDSM.16.MT88.4 R20, [R0+UR7+0x17c00] ;  /* 0x017c00070014783b */ /* 0x0000680008004200 */
[----:B------:R-:W5:Y:S04]  /*1f460*/  LDL.LU R24, [R1+0x84] ;  /* 0x0000840001187983 */ /* 0x000f680000300800 */
[----:B------:R-:W5:Y:S04]  /*1f470*/  LDL.LU R25, [R1+0x8c] ;  /* 0x00008c0001197983 */ /* 0x000f680000300800 */
[----:B------:R-:W5:Y:S04]  /*1f480*/  LDL.LU R26, [R1+0x64] ;  /* 0x00006400011a7983 */ /* 0x000f680000300800 */
[----:B------:R-:W5:Y:S04]  /*1f490*/  LDL.LU R27, [R1+0x6c] ;  /* 0x00006c00011b7983 */ /* 0x000f680000300800 */
[----:B0-----:R-:W5:Y:S04]  /*1f4a0*/  LDL.LU R0, [R1+0xf0] ;  /* 0x0000f00001007983 */ /* 0x001f680000300800 */
[----:B-1----:R0:W-:Y:S04]  /*1f4b0*/  STL.64 [R1+0x40], R20 ;  /* 0x0000401401007387 */ /* 0x0021e80000100a00 */
[----:B------:R1:W-:Y:S04]  /*1f4c0*/  STL.64 [R1+0x48], R22 ;  /* 0x0000481601007387 */ /* 0x0003e80000100a00 */
[----:B0-----:R-:W5:Y:S04]  /*1f4d0*/  LDL.LU R20, [R1+0x80] ;  /* 0x0000800001147983 */ /* 0x001f680000300800 */
[----:B------:R-:W5:Y:S04]  /*1f4e0*/  LDL.LU R21, [R1+0x88] ;  /* 0x0000880001157983 */ /* 0x000f680000300800 */
[----:B-1----:R-:W5:Y:S04]  /*1f4f0*/  LDL.LU R22, [R1+0x60] ;  /* 0x0000600001167983 */ /* 0x002f680000300800 */
[----:B------:R-:W5:Y:S01]  /*1f500*/  LDL.LU R23, [R1+0x68] ;  /* 0x0000680001177983 */ /* 0x000f620000300800 */
[----:B---3--:R-:W-:-:S03]  /*1f510*/  F2FP.F16.E4M3.UNPACK_B R16, R14.H1 ;  /* 0x0000000eff10723e */ /* 0x008fc600030006ff */
[----:B------:R-:W3:Y:S01]  /*1f520*/  LDL R14, [R1+0x74] ;  /* 0x00007400010e7983 */ /* 0x000ee20000100800 */
[----:B----4-:R-:W-:-:S03]  /*1f530*/  F2FP.F16.E4M3.UNPACK_B R17, R15.H1 ;  /* 0x0000000fff11723e */ /* 0x010fc600030006ff */
[----:B------:R-:W3:Y:S01]  /*1f540*/  LDL R15, [R1+0x7c] ;  /* 0x00007c00010f7983 */ /* 0x000ee20000100800 */
[----:B--2---:R-:W-:Y:S02]  /*1f550*/  IMAD.MOV.U32 R12, RZ, RZ, R18 ;  /* 0x000000ffff0c7224 */ /* 0x004fe400078e0012 */
[----:B-----5:R-:W-:Y:S01]  /*1f560*/  IMAD.MOV.U32 R13, RZ, RZ, R19 ;  /* 0x000000ffff0d7224 */ /* 0x020fe200078e0013 */
[----:B------:R-:W-:Y:S01]  /*1f570*/  HMMA.16816.F32 R8, R20, R28, R8 ;  /* 0x0000001c1408723c */ /* 0x000fe20000001808 */
[----:B------:R-:W2:Y:S04]  /*1f580*/  LDL R28, [R1+0xc8] ;  /* 0x0000c800011c7983 */ /* 0x000ea80000100800 */
[----:B------:R-:W4:Y:S02]  /*1f590*/  LDL R29, [R1+0xcc] ;  /* 0x0000cc00011d7983 */ /* 0x000f240000100800 */
[----:B------:R-:W-:-:S02]  /*1f5a0*/  IMAD.MOV.U32 R21, RZ, RZ, R16 ;  /* 0x000000ffff157224 */ /* 0x000fc400078e0010 */
[----:B------:R-:W-:Y:S01]  /*1f5b0*/  IMAD.MOV.U32 R20, RZ, RZ, R17 ;  /* 0x000000ffff147224 */ /* 0x000fe200078e0011 */
[----:B---3--:R-:W-:Y:S01]  /*1f5c0*/  HMMA.16816.F32 R4, R12, R16, R4 ;  /* 0x000000100c04723c */ /* 0x008fe20000001804 */
[----:B------:R-:W3:Y:S04]  /*1f5d0*/  LDL.LU.64 R16, [R1+0x14e0] ;  /* 0x0014e00001107983 */ /* 0x000ee80000300a00 */
[----:B------:R-:W0:-:S15]  /*1f5e0*/  LDSM.16.MT88.4 R12, [R0+UR7+0x17c00] ;  /* 0x017c0007000c783b */ /* 0x000e1e0008004200 */
[----:B------:R-:W-:-:S03]  /*1f5f0*/  NOP ;  /* 0x0000000000007918 */ /* 0x000fc60000000000 */
[----:B------:R1:W-:Y:S02]  /*1f600*/  STL.64 [R1+0x14c0], R6 ;  /* 0x0014c00601007387 */ /* 0x0003e40000100a00 */
[----:B-1----:R-:W-:Y:S02]  /*1f610*/  IMAD.MOV.U32 R6, RZ, RZ, R21 ;  /* 0x000000ffff067224 */ /* 0x002fe400078e0015 */
[----:B------:R-:W-:Y:S02]  /*1f620*/  IMAD.MOV.U32 R7, RZ, RZ, R20 ;  /* 0x000000ffff077224 */ /* 0x000fe400078e0014 */
[----:B------:R-:W1:Y:S04]  /*1f630*/  LDSM.16.MT88.4 R20, [R0+UR7+0x17800] ;  /* 0x017800070014783b */ /* 0x000e680008004200 */
[----:B0-----:R-:W-:Y:S04]  /*1f640*/  STL.64 [R1+0x10], R12 ;  /* 0x0000100c01007387 */ /* 0x001fe80000100a00 */
[----:B-1----:R0:W-:Y:S04]  /*1f650*/  STL.64 [R1+0x20], R20 ;  /* 0x0000201401007387 */ /* 0x0021e80000100a00 */
[----:B------:R1:W-:Y:S04]  /*1f660*/  STL.64 [R1+0x28], R22 ;  /* 0x0000281601007387 */ /* 0x0003e80000100a00 */
[----:B------:R5:W-:Y:S01]  /*1f670*/  STL.64 [R1+0x18], R14 ;  /* 0x0000180e01007387 */ /* 0x000be20000100a00 */
[----:B0-----:R-:W-:-:S03]  /*1f680*/  IMAD.MOV.U32 R20, RZ, RZ, R18 ;  /* 0x000000ffff147224 */ /* 0x001fc600078e0012 */
[----:B------:R-:W3:Y:S01]  /*1f690*/  LDL.LU R18, [R1+0x14dc] ;  /* 0x0014dc0001127983 */ /* 0x000ee20000300800 */
[----:B------:R-:W-:-:S03]  /*1f6a0*/  IMAD.MOV.U32 R21, RZ, RZ, R19 ;  /* 0x000000ffff157224 */ /* 0x000fc600078e0013 */
[----:B------:R-:W3:Y:S04]  /*1f6b0*/  LDL.LU R19, [R1+0x14d8] ;  /* 0x0014d80001137983 */ /* 0x000ee80000300800 */
[----:B-1----:R-:W3:Y:S04]  /*1f6c0*/  LDL.LU R22, [R1+0x74] ;  /* 0x0000740001167983 */ /* 0x002ee80000300800 */
[----:B------:R-:W3:Y:S01]  /*1f6d0*/  LDL.LU R23, [R1+0x7c] ;  /* 0x00007c0001177983 */ /* 0x000ee20000300800 */
[----:B------:R-:W-:Y:S01]  /*1f6e0*/  IMAD.MOV.U32 R0, RZ, RZ, R14 ;  /* 0x000000ffff007224 */ /* 0x000fe200078e000e */
[----:B------:R-:W-:Y:S01]  /*1f6f0*/  F2FP.F16.E4M3.UNPACK_B R2, R2.H1 ;  /* 0x00000002ff02723e */ /* 0x000fe200030006ff */
[----:B------:R-:W-:Y:S01]  /*1f700*/  IMAD.MOV.U32 R12, RZ, RZ, R24 ;  /* 0x000000ffff0c7224 */ /* 0x000fe200078e0018 */
[----:B------:R-:W-:Y:S01]  /*1f710*/  F2FP.F16.E4M3.UNPACK_B R3, R3.H1 ;  /* 0x00000003ff03723e */ /* 0x000fe200030006ff */
[----:B------:R-:W-:-:S02]  /*1f720*/  IMAD.MOV.U32 R13, RZ, RZ, R25 ;  /* 0x000000ffff0d7224 */ /* 0x000fc400078e0019 */
[----:B-----5:R-:W-:Y:S02]  /*1f730*/  IMAD.MOV.U32 R14, RZ, RZ, R26 ;  /* 0x000000ffff0e7224 */ /* 0x020fe400078e001a */
[----:B------:R-:W-:-:S07]  /*1f740*/  IMAD.MOV.U32 R15, RZ, RZ, R27 ;  /* 0x000000ffff0f7224 */ /* 0x000fce00078e001b */
[-C--:B------:R-:W-:Y:S01]  /*1f750*/  HMMA.16816.F32 R8, R12, R2.reuse, R8 ;  /* 0x000000020c08723c */ /* 0x080fe20000001808 */
[----:B--2---:R-:W-:Y:S02]  /*1f760*/  F2FP.F16.E4M3.UNPACK_B R28, R28 ;  /* 0x0000001cff1c723e */ /* 0x004fe400020006ff */
[----:B----4-:R-:W-:Y:S01]  /*1f770*/  F2FP.F16.E4M3.UNPACK_B R29, R29 ;  /* 0x0000001dff1d723e */ /* 0x010fe200020006ff */
[----:B------:R-:W-:Y:S01]  /*1f780*/  BSSY B0, `(.L_x_1) ;  /* 0x00000c9000007945 */ /* 0x000fe20003800000 */
[----:B------:R-:W-:Y:S01]  /*1f790*/  BAR.SYNC.DEFER_BLOCKING 0x0 ;  /* 0x0000000000007b1d */ /* 0x000fe20000010000 */
[----:B---3--:R-:W-:Y:S05]  /*1f7a0*/  HMMA.16816.F32 R16, R20, R2, R16 ;  /* 0x000000021410723c */ /* 0x008fea0000001810 */
[----:B------:R-:W2:Y:S04]  /*1f7b0*/  LDL R2, [R1+0xd8] ;  /* 0x0000d80001027983 */ /* 0x000ea80000100800 */
[----:B------:R-:W3:Y:S04]  /*1f7c0*/  LDL R3, [R1+0xdc] ;  /* 0x0000dc0001037983 */ /* 0x000ee80000100800 */
[----:B------:R-:W4:Y:S04]  /*1f7d0*/  LDL.LU R24, [R1+0x14d4] ;  /* 0x0014d40001187983 */ /* 0x000f280000300800 */
[----:B------:R-:W4:Y:S04]  /*1f7e0*/  LDL.LU R25, [R1+0x14d0] ;  /* 0x0014d00001197983 */ /* 0x000f280000300800 */
[----:B------:R-:W4:Y:S04]  /*1f7f0*/  LDL.LU R26, [R1+0x14cc] ;  /* 0x0014cc00011a7983 */ /* 0x000f280000300800 */
[----:B------:R-:W4:Y:S04]  /*1f800*/  LDL.LU R27, [R1+0x14c8] ;  /* 0x0014c800011b7983 */ /* 0x000f280000300800 */
[----:B------:R-:W5:Y:S04]  /*1f810*/  LDL R20, [R1+0x30] ;  /* 0x0000300001147983 */ /* 0x000f680000100800 */
[----:B------:R-:W5:Y:S04]  /*1f820*/  LDL R21, [R1+0x38] ;  /* 0x0000380001157983 */ /* 0x000f680000100800 */
[----:B------:R-:W5:Y:S04]  /*1f830*/  LDL R22, [R1+0x40] ;  /* 0x0000400001167983 */ /* 0x000f680000100800 */
[----:B------:R-:W5:Y:S01]  /*1f840*/  LDL R23, [R1+0x48] ;  /* 0x0000480001177983 */ /* 0x000f620000100800 */
[----:B----4-:R-:W-:Y:S03]  /*1f850*/  HMMA.16816.F32 R12, R12, R6, R24 ;  /* 0x000000060c0c723c */ /* 0x010fe60000001818 */
[----:B------:R-:W5:Y:S01]  /*1f860*/  LDL.LU.64 R6, [R1+0x14c0] ;  /* 0x0014c00001067983 */ /* 0x000f620000300a00 */
[----:B--2---:R-:W-:-:S02]  /*1f870*/  F2FP.F16.E4M3.UNPACK_B R2, R2 ;  /* 0x00000002ff02723e */ /* 0x004fc400020006ff */
[----:B---3--:R-:W-:Y:S01]  /*1f880*/  F2FP.F16.E4M3.UNPACK_B R3, R3 ;  /* 0x00000003ff03723e */ /* 0x008fe200020006ff */
[----:B-----5:R-:W-:Y:S01]  /*1f890*/  HMMA.16816.F32 R4, R20, R28, R4 ;  /* 0x0000001c1404723c */ /* 0x020fe20000001804 */
[----:B------:R-:W2:Y:S04]  /*1f8a0*/  LDL.LU R20, [R1+0x30] ;  /* 0x0000300001147983 */ /* 0x000ea80000300800 */
[----:B------:R-:W2:Y:S04]  /*1f8b0*/  LDL.LU R21, [R1+0x38] ;  /* 0x0000380001157983 */ /* 0x000ea80000300800 */
[----:B------:R-:W2:Y:S04]  /*1f8c0*/  LDL.LU R22, [R1+0x40] ;  /* 0x0000400001167983 */ /* 0x000ea80000300800 */
[----:B------:R-:W2:Y:S04]  /*1f8d0*/  LDL.LU R23, [R1+0x48] ;  /* 0x0000480001177983 */ /* 0x000ea80000300800 */
[----:B------:R-:W3:Y:S04]  /*1f8e0*/  LDL R24, [R1+0x20] ;  /* 0x0000200001187983 */ /* 0x000ee80000100800 */
[----:B------:R-:W3:Y:S04]  /*1f8f0*/  LDL R25, [R1+0x28] ;  /* 0x0000280001197983 */ /* 0x000ee80000100800 */
[----:B------:R-:W3:Y:S01]  /*1f900*/  LDL R26, [R1+0x10] ;  /* 0x00001000011a7983 */ /* 0x000ee20000100800 */
[----:B------:R-:W-:Y:S01]  /*1f910*/  IMAD.MOV.U32 R27, RZ, RZ, R0 ;  /* 0x000000ffff1b7224 */ /* 0x000fe200078e0000 */
[----:B--2---:R-:W-:-:S15]  /*1f920*/  HMMA.16816.F32 R16, R20, R2, R16 ;  /* 0x000000021410723c */ /* 0x004fde0000001810 */
[----:B------:R-:W-:-:S08]  /*1f930*/  NOP ;  /* 0x0000000000007918 */ /* 0x000fd00000000000 */
[----:B------:R0:W-:Y:S01]  /*1f940*/  STL.64 [R1], R16 ;  /* 0x0000001001007387 */ /* 0x0001e20000100a00 */
[----:B------:R-:W-:-:S03]  /*1f950*/  IMAD.MOV.U32 R0, RZ, RZ, R19 ;  /* 0x000000ffff007224 */ /* 0x000fc600078e0013 */
[----:B------:R1:W-:Y:S04]  /*1f960*/  STL [R1+0x8], R18 ;  /* 0x0000081201007387 */ /* 0x0003e80000100800 */
[----:B------:R-:W2:Y:S04]  /*1f970*/  LDL.LU R19, [R1+0x20] ;  /* 0x0000200001137983 */ /* 0x000ea80000300800 */
[----:B0-----:R-:W4:Y:S04]  /*1f980*/  LDL.LU R17, [R1+0xc8] ;  /* 0x0000c80001117983 */ /* 0x001f280000300800 */
[----:B-1----:R-:W5:Y:S01]  /*1f990*/  LDL.LU R18, [R1+0xcc] ;  /* 0x0000cc0001127983 */ /* 0x002f620000300800 */
[----:B---3--:R-:W-:Y:S01]  /*1f9a0*/  HMMA.16816.F32 R8, R24, R2, R8 ;  /* 0x000000021808723c */ /* 0x008fe20000001808 */
[----:B----4-:R-:W-:-:S02]  /*1f9b0*/  F2FP.F16.E4M3.UNPACK_B R17, R17.H1 ;  /* 0x00000011ff11723e */ /* 0x010fc400030006ff */
[----:B-----5:R-:W-:-:S03]  /*1f9c0*/  F2FP.F16.E4M3.UNPACK_B R16, R18.H1 ;  /* 0x00000012ff10723e */ /* 0x020fc600030006ff */
[----:B------:R-:W-:Y:S04]  /*1f9d0*/  STL [R1+0x50], R17 ;  /* 0x0000501101007387 */ /* 0x000fe80000100800 */
[----:B------:R-:W3:Y:S04]  /*1f9e0*/  LDL.LU R2, [R1+0xd8] ;  /* 0x0000d80001027983 */ /* 0x000ee80000300800 */
[----:B------:R-:W-:Y:S04]  /*1f9f0*/  STL [R1+0x54], R16 ;  /* 0x0000541001007387 */ /* 0x000fe80000100800 */
[----:B------:R-:W4:Y:S05]  /*1fa00*/  LDL.LU R3, [R1+0xdc] ;  /* 0x0000dc0001037983 */ /* 0x000f2a0000300800 */
[----:B------:R0:W-:Y:S04]  /*1fa10*/  STL [R1+0x14ac], R11 ;  /* 0x0014ac0b01007387 */ /* 0x0001e80000100800 */
[----:B0-----:R-:W5:Y:S04]  /*1fa20*/  LDL.LU R11, [R1+0x44] ;  /* 0x00004400010b7983 */ /* 0x001f680000300800 */
[----:B------:R-:W4:Y:S04]  /*1fa30*/  LDL.LU R24, [R1+0x2c] ;  /* 0x00002c0001187983 */ /* 0x000f280000300800 */
[----:B------:R-:W4:Y:S04]  /*1fa40*/  LDL.LU R25, [R1+0x14] ;  /* 0x0000140001197983 */ /* 0x000f280000300800 */
[----:B------:R-:W4:Y:S04]  /*1fa50*/  LDL.LU R26, [R1+0x1c] ;  /* 0x00001c00011a7983 */ /* 0x000f280000300800 */
[----:B------:R-:W3:Y:S04]  /*1fa60*/  LDL.LU R21, [R1+0x28] ;  /* 0x0000280001157983 */ /* 0x000ee80000300800 */
[----:B------:R-:W3:Y:S04]  /*1fa70*/  LDL.LU R22, [R1+0x10] ;  /* 0x0000100001167983 */ /* 0x000ee80000300800 */
[----:B------:R-:W3:Y:S01]  /*1fa80*/  LDL.LU R23, [R1+0x18] ;  /* 0x0000180001177983 */ /* 0x000ee20000300800 */
[----:B--2---:R-:W-:-:S03]  /*1fa90*/  IMAD.MOV.U32 R20, RZ, RZ, R19 ;  /* 0x000000ffff147224 */ /* 0x004fc600078e0013 */
[----:B------:R-:W2:Y:S04]  /*1faa0*/  LDL R16, [R1+0x34] ;  /* 0x0000340001107983 */ /* 0x000ea80000100800 */
[----:B------:R-:W2:Y:S04]  /*1fab0*/  LDL R17, [R1+0x3c] ;  /* 0x00003c0001117983 */ /* 0x000ea80000100800 */
[----:B------:R-:W2:Y:S01]  /*1fac0*/  LDL R19, [R1+0x4c] ;  /* 0x00004c0001137983 */ /* 0x000ea20000100800 */
[----:B---3--:R-:W-:Y:S03]  /*1fad0*/  HMMA.16816.F32 R12, R20, R28, R12 ;  /* 0x0000001c140c723c */ /* 0x008fe6000000180c */
[----:B------:R-:W2:Y:S01]  /*1fae0*/  LDL.64 R22, [R1+0x50] ;  /* 0x0000500001167983 */ /* 0x000ea20000100a00 */
[----:B-----5:R-:W-:-:S15]  /*1faf0*/  IMAD.MOV.U32 R18, RZ, RZ, R11 ;  /* 0x000000ffff127224 */ /* 0x020fde00078e000b */
[----:B------:R-:W-:-:S04]  /*1fb00*/  NOP ;  /* 0x0000000000007918 */ /* 0x000fc80000000000 */
[----:B------:R-:W-:Y:S04]  /*1fb10*/  STL.64 [R1+0x14b8], R14 ;  /* 0x0014b80e01007387 */ /* 0x000fe80000100a00 */
[----:B------:R0:W-:Y:S04]  /*1fb20*/  STL.64 [R1+0x14b0], R12 ;  /* 0x0014b00c01007387 */ /* 0x0001e80000100a00 */
[----:B0-----:R-:W3:Y:S04]  /*1fb30*/  LDL.LU R12, [R1] ;  /* 0x00000000010c7983 */ /* 0x001ee80000300800 */
[----:B------:R-:W3:Y:S04]  /*1fb40*/  LDL.LU R13, [R1+0x4] ;  /* 0x00000400010d7983 */ /* 0x000ee80000300800 */
[----:B------:R-:W3:Y:S04]  /*1fb50*/  LDL.LU R14, [R1+0x8] ;  /* 0x00000800010e7983 */ /* 0x000ee80000300800 */
[----:B------:R-:W5:Y:S01]  /*1fb60*/  LDL.LU R28, [R1+0x24] ;  /* 0x00002400011c7983 */ /* 0x000f620000300800 */
[----:B--2---:R-:W-:Y:S03]  /*1fb70*/  HMMA.16816.F32 R4, R16, R22, R4 ;  /* 0x000000161004723c */ /* 0x004fe60000001804 */
[----:B------:R-:W3:Y:S04]  /*1fb80*/  LDL.LU R16, [R1+0x34] ;  /* 0x0000340001107983 */ /* 0x000ee80000300800 */
[----:B------:R-:W3:Y:S04]  /*1fb90*/  LDL.LU R17, [R1+0x3c] ;  /* 0x00003c0001117983 */ /* 0x000ee80000300800 */
[----:B------:R-:W3:Y:S01]  /*1fba0*/  LDL.LU R19, [R1+0x4c] ;  /* 0x00004c0001137983 */ /* 0x000ee20000300800 */
[----:B------:R-:W0:Y:S01]  /*1fbb0*/  S2R R27, SR_TID.X ;  /* 0x00000000001b7919 */ /* 0x000e220000002100 */
[----:B------:R-:W1:Y:S01]  /*1fbc0*/  S2R R11, SR_TID.X ;  /* 0x00000000000b7919 */ /* 0x000e620000002100 */
[----:B------:R-:W-:Y:S01]  /*1fbd0*/  IMAD.MOV.U32 R15, RZ, RZ, R0 ;  /* 0x000000ffff0f7224 */ /* 0x000fe200078e0000 */
[----:B------:R-:W-:-:S02]  /*1fbe0*/  F2FP.F16.E4M3.UNPACK_B R2, R2.H1 ;  /* 0x00000002ff02723e */ /* 0x000fc400030006ff */
[----:B----4-:R-:W-:Y:S02]  /*1fbf0*/  F2FP.F16.E4M3.UNPACK_B R3, R3.H1 ;  /* 0x00000003ff03723e */ /* 0x010fe400030006ff */
[----:B0-----:R-:W-:Y:S02]  /*1fc00*/  LOP3.LUT R0, R27, 0x3, RZ, 0xc0, !PT ;  /* 0x000000031b007812 */ /* 0x001fe400078ec0ff */
[----:B-1----:R-:W-:-:S03]  /*1fc10*/  LOP3.LUT R11, R11, 0xe0, RZ, 0xc0, !PT ;  /* 0x000000e00b0b7812 */ /* 0x002fc600078ec0ff */
[----:B------:R-:W-:-:S05]  /*1fc20*/  IMAD.SHL.U32 R0, R0, 0x2, RZ ;  /* 0x0000000200007824 */ /* 0x000fca00078e00ff */
[----:B------:R-:W-:Y:S01]  /*1fc30*/  LEA.HI R0, R11, R0, RZ, 0x1e ;  /* 0x000000000b007211 */ /* 0x000fe200078ff0ff */
[----:B---3--:R-:W-:Y:S01]  /*1fc40*/  HMMA.16816.F32 R16, R16, R2, R12 ;  /* 0x000000021010723c */ /* 0x008fe2000000180c */
[----:B------:R-:W2:Y:S04]  /*1fc50*/  LDL.LU.64 R14, [R1+0x14b8] ;  /* 0x0014b800010e7983 */ /* 0x000ea80000300a00 */
[----:B------:R-:W2:Y:S04]  /*1fc60*/  LDL.LU.64 R12, [R1+0x14b0] ;  /* 0x0014b000010c7983 */ /* 0x000ea80000300a00 */
[----:B------:R-:W3:Y:S01]  /*1fc70*/  LDL.LU R11, [R1+0x14ac] ;  /* 0x0014ac00010b7983 */ /* 0x000ee20000300800 */
[----:B------:R-:W-:-:S02]  /*1fc80*/  IMAD.MOV.U32 R29, RZ, RZ, R23 ;  /* 0x000000ffff1d7224 */ /* 0x000fc400078e0017 */
[----:B-----5:R-:W-:Y:S02]  /*1fc90*/  IMAD.MOV.U32 R20, RZ, RZ, R28 ;  /* 0x000000ffff147224 */ /* 0x020fe400078e001c */
[----:B------:R-:W-:Y:S02]  /*1fca0*/  IMAD.MOV.U32 R21, RZ, RZ, R24 ;  /* 0x000000ffff157224 */ /* 0x000fe400078e0018 */
[----:B------:R-:W-:Y:S02]  /*1fcb0*/  IMAD.MOV.U32 R22, RZ, RZ, R25 ;  /* 0x000000ffff167224 */ /* 0x000fe400078e0019 */
[----:B------:R-:W-:Y:S01]  /*1fcc0*/  IMAD.MOV.U32 R23, RZ, RZ, R26 ;  /* 0x000000ffff177224 */ /* 0x000fe200078e001a */
[----:B------:R-:W0:Y:S01]  /*1fcd0*/  S2R R28, SR_TID.X ;  /* 0x00000000001c7919 */ /* 0x000e220000002100 */
[----:B------:R-:W-:Y:S01]  /*1fce0*/  VIADD R0, R0, UR6 ;  /* 0x0000000600007c36 */ /* 0x000fe20008000000 */
[--C-:B0-----:R-:W-:Y:S02]  /*1fcf0*/  SHF.R.U32.HI R24, RZ, 0x2, R28.reuse ;  /* 0x00000002ff187819 */ /* 0x101fe4000001161c */
[----:B------:R-:W-:-:S02]  /*1fd00*/  SHF.R.U32.HI R25, RZ, 0x2, R28 ;  /* 0x00000002ff197819 */ /* 0x000fc4000001161c */
[--C-:B------:R-:W-:Y:S02]  /*1fd10*/  SHF.R.U32.HI R26, RZ, 0x2, R28.reuse ;  /* 0x00000002ff1a7819 */ /* 0x100fe4000001161c */
[----:B------:R-:W-:Y:S02]  /*1fd20*/  SHF.R.U32.HI R28, RZ, 0x2, R28 ;  /* 0x00000002ff1c7819 */ /* 0x000fe4000001161c */
[----:B------:R-:W-:Y:S02]  /*1fd30*/  SGXT.U32 R24, R24, 0x3 ;  /* 0x000000031818781a */ /* 0x000fe40000000000 */
[----:B------:R-:W-:Y:S02]  /*1fd40*/  SGXT.U32 R25, R25, 0x3 ;  /* 0x000000031919781a */ /* 0x000fe40000000000 */
[----:B------:R-:W-:Y:S02]  /*1fd50*/  SGXT.U32 R26, R26, 0x3 ;  /* 0x000000031a1a781a */ /* 0x000fe40000000000 */
[----:B------:R-:W-:Y:S01]  /*1fd60*/  SGXT.U32 R28, R28, 0x3 ;  /* 0x000000031c1c781a */ /* 0x000fe20000000000 */
[----:B---3--:R-:W-:Y:S01]  /*1fd70*/  HMMA.16816.F32 R8, R20, R2, R8 ;  /* 0x000000021408723c */ /* 0x008fe20000001808 */
[----:B------:R-:W0:Y:S06]  /*1fd80*/  S2R R3, SR_CTAID.X ;  /* 0x0000000000037919 */ /* 0x000e2c0000002500 */
[----:B------:R-:W-:-:S02]  /*1fd90*/  VIADD R2, R0, 0x40 ;  /* 0x0000004000027836 */ /* 0x000fc40000000000 */
[----:B0-----:R-:W-:-:S05]  /*1fda0*/  IMAD.SHL.U32 R3, R3, 0x20, RZ ;  /* 0x0000002003037824 */ /* 0x001fca00078e00ff */
[----:B------:R-:W-:Y:S02]  /*1fdb0*/  LOP3.LUT R28, R28, R3, RZ, 0xfc, !PT ;  /* 0x000000031c1c7212 */ /* 0x000fe400078efcff */
[C---:B------:R-:W-:Y:S02]  /*1fdc0*/  LOP3.LUT R26, R3.reuse, 0x8, R26, 0xfe, !PT ;  /* 0x00000008031a7812 */ /* 0x040fe400078efe1a */
[C---:B------:R-:W-:Y:S02]  /*1fdd0*/  LOP3.LUT R25, R3.reuse, 0x10, R25, 0xfe, !PT ;  /* 0x0000001003197812 */ /* 0x040fe400078efe19 */
[----:B------:R-:W-:Y:S02]  /*1fde0*/  LOP3.LUT R24, R3, 0x18, R24, 0xfe, !PT ;  /* 0x0000001803187812 */ /* 0x000fe400078efe18 */
[-C--:B------:R-:W-:Y:S02]  /*1fdf0*/  ISETP.GE.AND P6, PT, R28, R2.reuse, PT ;  /* 0x000000021c00720c */ /* 0x080fe40003fc6270 */
[----:B------:R-:W-:-:S02]  /*1fe00*/  ISETP.GE.AND P5, PT, R26, R2, PT ;  /* 0x000000021a00720c */ /* 0x000fc40003fa6270 */
[-C--:B------:R-:W-:Y:S02]  /*1fe10*/  ISETP.GE.AND P2, PT, R25, R2.reuse, PT ;  /* 0x000000021900720c */ /* 0x080fe40003f46270 */
[----:B------:R-:W-:Y:S02]  /*1fe20*/  ISETP.GE.AND P4, PT, R24, R2, PT ;  /* 0x000000021800720c */ /* 0x000fe40003f86270 */
[----:B------:R-:W2:Y:S01]  /*1fe30*/  LDL.LU R2, [R1+0x50] ;  /* 0x0000500001027983 */ /* 0x000ea20000300800 */
[----:B------:R-:W-:Y:S02]  /*1fe40*/  IMAD.MOV.U32 R3, RZ, RZ, R29 ;  /* 0x000000ffff037224 */ /* 0x000fe400078e001d */
[----:B------:R-:W-:Y:S01]  /*1fe50*/  FMUL R6, R6, UR14 ;  /* 0x0000000e06067c20 */ /* 0x000fe20008400000 */
[----:B------:R-:W-:Y:S01]  /*1fe60*/  ISETP.GE.AND P3, PT, R28, R0, PT ;  /* 0x000000001c00720c */ /* 0x000fe20003f66270 */
[----:B------:R-:W-:Y:S01]  /*1fe70*/  FMUL R9, R9, UR14 ;  /* 0x0000000e09097c20 */ /* 0x000fe20008400000 */
[----:B------:R-:W-:-:S02]  /*1fe80*/  LOP3.LUT R29, R27, 0xff, RZ, 0xc0, !PT ;  /* 0x000000ff1b1d7812 */ /* 0x000fc400078ec0ff */
[----:B--2---:R-:W-:Y:S07]  /*1fe90*/  HMMA.16816.F32 R12, R20, R2, R12 ;  /* 0x00000002140c723c */ /* 0x004fee000000180c */
[----:B------:R-:W-:Y:S01]  /*1fea0*/  FMUL R2, R4, UR14 ;  /* 0x0000000e04027c20 */ /* 0x000fe20008400000 */
[----:B------:R-:W-:Y:S01]  /*1feb0*/  FMUL R4, R16, UR14 ;  /* 0x0000000e10047c20 */ /* 0x000fe20008400000 */
[----:B------:R-:W-:Y:S01]  /*1fec0*/  FMUL R16, R7, UR14 ;  /* 0x0000000e07107c20 */ /* 0x000fe20008400000 */
[----:B------:R-:W-:Y:S01]  /*1fed0*/  FMUL R7, R18, UR14 ;  /* 0x0000000e12077c20 */ /* 0x000fe20008400000 */
[----:B------:R-:W-:Y:S01]  /*1fee0*/  FMUL R3, R5, UR14 ;  /* 0x0000000e05037c20 */ /* 0x000fe20008400000 */
[----:B------:R-:W-:Y:S01]  /*1fef0*/  FMUL R5, R8, UR14 ;  /* 0x0000000e08057c20 */ /* 0x000fe20008400000 */
[----:B------:R-:W-:Y:S01]  /*1ff00*/  FSEL R8, R4, -INF , P6 ;  /* 0xff80000004087808 */ /* 0x000fe20003000000 */
[----:B------:R-:W-:Y:S01]  /*1ff10*/  FMUL R4, R10, UR14 ;  /* 0x0000000e0a047c20 */ /* 0x000fe20008400000 */
[----:B------:R-:W-:-:S02]  /*1ff20*/  FSEL R7, R7, -INF , P5 ;  /* 0xff80000007077808 */ /* 0x000fc40002800000 */
[-C--:B------:R-:W-:Y:S02]  /*1ff30*/  ISETP.GT.AND P6, PT, R28, R0.reuse, PT ;  /* 0x000000001c00720c */ /* 0x080fe40003fc4270 */
[----:B------:R-:W-:Y:S02]  /*1ff40*/  ISETP.GE.AND P5, PT, R26, R0, PT ;  /* 0x000000001a00720c */ /* 0x000fe40003fa6270 */
[----:B------:R-:W-:Y:S02]  /*1ff50*/  FSEL R5, R5, -INF , P2 ;  /* 0xff80000005057808 */ /* 0x000fe40001000000 */
[----:B------:R-:W-:Y:S02]  /*1ff60*/  FSEL R4, R4, -INF , P4 ;  /* 0xff80000004047808 */ /* 0x000fe40002000000 */
[----:B------:R-:W-:Y:S01]  /*1ff70*/  FSEL R21, R2, -INF , P3 ;  /* 0xff80000002157808 */ /* 0x000fe20001800000 */
[----:B------:R-:W-:Y:S01]  /*1ff80*/  VIADD R2, R0, 0x41 ;  /* 0x0000004100027836 */ /* 0x000fe20000000000 */
[----:B------:R-:W-:-:S02]  /*1ff90*/  FSEL R20, R3, -INF , P6 ;  /* 0xff80000003147808 */ /* 0x000fc40003000000 */
[----:B------:R-:W-:Y:S02]  /*1ffa0*/  FSEL R18, R6, -INF , P5 ;  /* 0xff80000006127808 */ /* 0x000fe40002800000 */
[-C--:B------:R-:W-:Y:S02]  /*1ffb0*/  ISETP.GT.AND P2, PT, R26, R0.reuse, PT ;  /* 0x000000001a00720c */ /* 0x080fe40003f44270 */
[CC--:B------:R-:W-:Y:S02]  /*1ffc0*/  ISETP.GE.AND P4, PT, R25.reuse, R0.reuse, PT ;  /* 0x000000001900720c */ /* 0x0c0fe40003f86270 */
[-C--:B------:R-:W-:Y:S02]  /*1ffd0*/  ISETP.GT.AND P3, PT, R25, R0.reuse, PT ;  /* 0x000000001900720c */ /* 0x080fe40003f64270 */
[CC--:B------:R-:W-:Y:S02]  /*1ffe0*/  ISETP.GE.AND P6, PT, R24.reuse, R0.reuse, PT ;  /* 0x000000001800720c */ /* 0x0c0fe40003fc6270 */
[----:B------:R-:W-:Y:S01]  /*1fff0*/  ISETP.GT.AND P5, PT, R24, R0, PT ;  /* 0x000000001800720c */ /* 0x000fe20003fa4270 */
[----:B------:R-:W-:Y:S01]  /*20000*/  FMUL R0, R13, UR14 ;  /* 0x0000000e0d007c20 */ /* 0x000fe20008400000 */
[----:B------:R-:W-:Y:S01]  /*20010*/  FMUL R6, R14, UR14 ;  /* 0x0000000e0e067c20 */ /* 0x000fe20008400000 */
[----:B------:R-:W-:Y:S01]  /*20020*/  FMUL R3, R12, UR14 ;  /* 0x0000000e0c037c20 */ /* 0x000fe20008400000 */
[----:B------:R-:W-:-:S02]  /*20030*/  FSEL R22, R16, -INF , P2 ;  /* 0xff80000010167808 */ /* 0x000fc40001000000 */
[----:B------:R-:W-:Y:S02]  /*20040*/  FSEL R13, R0, -INF , P3 ;  /* 0xff800000000d7808 */ /* 0x000fe40001800000 */
[----:B------:R-:W-:Y:S01]  /*20050*/  FSEL R0, R6, -INF , P6 ;  /* 0xff80000006007808 */ /* 0x000fe20003000000 */
[----:B------:R-:W-:Y:S01]  /*20060*/  FMUL R6, R17, UR14 ;  /* 0x0000000e11067c20 */ /* 0x000fe20008400000 */
[----:B------:R-:W-:Y:S02]  /*20070*/  ISETP.GE.AND P2, PT, R28, R2, PT ;  /* 0x000000021c00720c */ /* 0x000fe40003f46270 */
[----:B------:R-:W-:Y:S01]  /*20080*/  FSEL R14, R3, -INF , P4 ;  /* 0xff800000030e7808 */ /* 0x000fe20002000000 */
[----:B------:R-:W-:Y:S01]  /*20090*/  FMUL R3, R15, UR14 ;  /* 0x0000000e0f037c20 */ /* 0x000fe20008400000 */
[----:B------:R-:W-:Y:S02]  /*200a0*/  FSEL R17, R6, -INF , P2 ;  /* 0xff80000006117808 */ /* 0x000fe40001000000 */
[----:B------:R-:W-:-:S02]  /*200b0*/  FMNMX R6, R21, R20, !PT ;  /* 0x0000001415067209 */ /* 0x000fc40007800000 */
[-C--:B------:R-:W-:Y:S02]  /*200c0*/  ISETP.GE.AND P4, PT, R26, R2.reuse, PT ;  /* 0x000000021a00720c */ /* 0x080fe40003f86270 */
[-C--:B------:R-:W-:Y:S02]  /*200d0*/  ISETP.GE.AND P3, PT, R25, R2.reuse, PT ;  /* 0x000000021900720c */ /* 0x080fe40003f66270 */
[----:B------:R-:W-:Y:S01]  /*200e0*/  ISETP.GE.AND P6, PT, R24, R2, PT ;  /* 0x000000021800720c */ /* 0x000fe20003fc6270 */
[----:B------:R-:W-:Y:S01]  /*200f0*/  FMUL R2, R11, UR14 ;  /* 0x0000000e0b027c20 */ /* 0x000fe20008400000 */
[----:B------:R-:W-:Y:S02]  /*20100*/  FSEL R23, R3, -INF , P5 ;  /* 0xff80000003177808 */ /* 0x000fe40002800000 */
[----:B------:R-:W-:Y:S02]  /*20110*/  FMNMX R3, R14, R13, !PT ;  /* 0x0000000d0e037209 */ /* 0x000fe40007800000 */
[----:B------:R-:W-:Y:S01]  /*20120*/  FMNMX R6, R8, R6, !PT ;  /* 0x0000000608067209 */ /* 0x000fe20007800000 */
[----:B------:R-:W-:Y:S01]  /*20130*/  FMUL R10, R19, UR14 ;  /* 0x0000000e130a7c20 */ /* 0x000fe20008400000 */
[----:B------:R-:W-:-:S02]  /*20140*/  FSEL R15, R2, -INF , P6 ;  /* 0xff800000020f7808 */ /* 0x000fc40003000000 */
[----:B------:R-:W-:Y:S02]  /*20150*/  FSEL R19, R9, -INF , P3 ;  /* 0xff80000009137808 */ /* 0x000fe40001800000 */
[----:B------:R-:W-:Y:S02]  /*20160*/  FMNMX R11, R18, R22, !PT ;  /* 0x00000016120b7209 */ /* 0x000fe40007800000 */
[----:B------:R-:W-:Y:S02]  /*20170*/  FMNMX R2, R0, R23, !PT ;  /* 0x0000001700027209 */ /* 0x000fe40007800000 */
[----:B------:R-:W-:Y:S02]  /*20180*/  FMNMX R3, R5, R3, !PT ;  /* 0x0000000305037209 */ /* 0x000fe40007800000 */
[----:B------:R-:W-:Y:S02]  /*20190*/  FMNMX R6, R17, R6, !PT ;  /* 0x0000000611067209 */ /* 0x000fe40007800000 */
[----:B------:R-:W-:-:S02]  /*201a0*/  FSEL R24, R10, -INF , P4 ;  /* 0xff8000000a187808 */ /* 0x000fc40002000000 */
[----:B------:R-:W-:Y:S01]  /*201b0*/  FMNMX R11, R7, R11, !PT ;  /* 0x0000000b070b7209 */ /* 0x000fe20007800000 */
[----:B------:R-:W0:Y:S01]  /*201c0*/  SHFL.BFLY PT, R16, R6, 0x2, 0x1f ;  /* 0x0c401f0006107f89 */ /* 0x000e2200000e0000 */
[----:B------:R-:W-:Y:S02]  /*201d0*/  FMNMX R2, R4, R2, !PT ;  /* 0x0000000204027209 */ /* 0x000fe40007800000 */
[----:B------:R-:W-:Y:S02]  /*201e0*/  FMNMX R3, R19, R3, !PT ;  /* 0x0000000313037209 */ /* 0x000fe40007800000 */
[----:B------:R-:W-:Y:S02]  /*201f0*/  FMNMX R11, R24, R11, !PT ;  /* 0x0000000b180b7209 */ /* 0x000fe40007800000 */
[----:B------:R-:W-:Y:S01]  /*20200*/  FMNMX R2, R15, R2, !PT ;  /* 0x000000020f027209 */ /* 0x000fe20007800000 */
[----:B------:R-:W1:Y:S04]  /*20210*/  SHFL.BFLY PT, R10, R3, 0x2, 0x1f ;  /* 0x0c401f00030a7f89 */ /* 0x000e6800000e0000 */
[----:B------:R-:W2:Y:S04]  /*20220*/  SHFL.BFLY PT, R12, R11, 0x2, 0x1f ;  /* 0x0c401f000b0c7f89 */ /* 0x000ea800000e0000 */
[----:B------:R-:W3:Y:S01]  /*20230*/  SHFL.BFLY PT, R9, R2, 0x2, 0x1f ;  /* 0x0c401f0002097f89 */ /* 0x000ee200000e0000 */
[----:B0-----:R-:W-:-:S05]  /*20240*/  FMNMX R6, R6, R16, !PT ;  /* 0x0000001006067209 */ /* 0x001fca0007800000 */
[----:B------:R-:W0:Y:S01]  /*20250*/  SHFL.BFLY PT, R16, R6, 0x1, 0x1f ;  /* 0x0c201f0006107f89 */ /* 0x000e2200000e0000 */
[----:B-1----:R-:W-:Y:S02]  /*20260*/  FMNMX R3, R3, R10, !PT ;  /* 0x0000000a03037209 */ /* 0x002fe40007800000 */
[----:B--2---:R-:W-:-:S03]  /*20270*/  FMNMX R11, R11, R12, !PT ;  /* 0x0000000c0b0b7209 */ /* 0x004fc60007800000 */
[----:B------:R-:W1:Y:S01]  /*20280*/  SHFL.BFLY PT, R10, R3, 0x1, 0x1f ;  /* 0x0c201f00030a7f89 */ /* 0x000e6200000e0000 */
[----:B---3--:R-:W-:-:S03]  /*20290*/  FMNMX R2, R2, R9, !PT ;  /* 0x0000000902027209 */ /* 0x008fc60007800000 */
[----:B------:R-:W2:Y:S04]  /*202a0*/  SHFL.BFLY PT, R12, R11, 0x1, 0x1f ;  /* 0x0c201f000b0c7f89 */ /* 0x000ea800000e0000 */
[----:B------:R-:W3:Y:S01]  /*202b0*/  SHFL.BFLY PT, R9, R2, 0x1, 0x1f ;  /* 0x0c201f0002097f89 */ /* 0x000ee200000e0000 */
[----:B0-----:R-:W-:Y:S02]  /*202c0*/  FMNMX R6, R6, R16, !PT ;  /* 0x0000001006067209 */ /* 0x001fe40007800000 */
[----:B------:R-:W-:Y:S02]  /*202d0*/  SHF.R.U32.HI R16, RZ, 0x2, R27 ;  /* 0x00000002ff107819 */ /* 0x000fe4000001161b */
[----:B-1----:R-:W-:Y:S02]  /*202e0*/  FMNMX R25, R3, R10, !PT ;  /* 0x0000000a03197209 */ /* 0x002fe40007800000 */
[----:B------:R-:W-:-:S02]  /*202f0*/  SGXT.U32 R3, R16, 0x3 ;  /* 0x000000031003781a */ /* 0x000fc40000000000 */
[----:B--2---:R-:W-:Y:S02]  /*20300*/  FMNMX R11, R11, R12, !PT ;  /* 0x0000000c0b0b7209 */ /* 0x004fe40007800000 */
[----:B------:R-:W-:Y:S02]  /*20310*/  LOP3.LUT R10, R27, 0x1c, RZ, 0xc0, !PT ;  /* 0x0000001c1b0a7812 */ /* 0x000fe400078ec0ff */
[----:B---3--:R-:W-:Y:S02]  /*20320*/  FMNMX R26, R2, R9, !PT ;  /* 0x00000009021a7209 */ /* 0x008fe40007800000 */
[----:B------:R-:W-:Y:S02]  /*20330*/  SHF.R.U32.HI R12, RZ, 0x3, R29 ;  /* 0x00000003ff0c7819 */ /* 0x000fe4000001161d */
[----:B------:R-:W-:Y:S02]  /*20340*/  LOP3.LUT R9, R3, 0x8, RZ, 0xfc, !PT ;  /* 0x0000000803097812 */ /* 0x000fe400078efcff */
[----:B------:R-:W-:-:S02]  /*20350*/  LEA R27, R10, UR7, 0x3 ;  /* 0x000000070a1b7c11 */ /* 0x000fc4000f8e18ff */
[----:B------:R-:W-:Y:S02]  /*20360*/  LOP3.LUT R12, R12, 0x1c, RZ, 0xc0, !PT ;  /* 0x0000001c0c0c7812 */ /* 0x000fe400078ec0ff */
[----:B------:R-:W-:Y:S02]  /*20370*/  LOP3.LUT R2, R3, 0x18, RZ, 0xfc, !PT ;  /* 0x0000001803027812 */ /* 0x000fe400078efcff */
[----:B------:R-:W-:Y:S02]  /*20380*/  LEA R16, R9, UR7, 0x5 ;  /* 0x0000000709107c11 */ /* 0x000fe4000f8e28ff */
[----:B------:R-:W-:Y:S01]  /*20390*/  LOP3.LUT R3, R3, 0x10, RZ, 0xfc, !PT ;  /* 0x0000001003037812 */ /* 0x000fe200078efcff */
[----:B------:R-:W-:Y:S01]  /*203a0*/  IMAD.IADD R9, R27, 0x1, R12 ;  /* 0x000000011b097824 */ /* 0x000fe200078e020c */
[----:B------:R-:W-:Y:S01]  /*203b0*/  LEA R2, R2, UR7, 0x5 ;  /* 0x0000000702027c11 */ /* 0x000fe2000f8e28ff */
[----:B------:R-:W-:Y:S01]  /*203c0*/  IMAD.IADD R10, R12, 0x1, R16 ;  /* 0x000000010c0a7824 */ /* 0x000fe200078e0210 */
[----:B------:R-:W-:Y:S01]  /*203d0*/  LEA R3, R3, UR7, 0x5 ;  /* 0x0000000703037c11 */ /* 0x000fe2000f8e28ff */
[----:B------:R-:W-:Y:S06]  /*203e0*/  @P0 BRA `(.L_x_2) ;  /* 0x0000000000080947 */ /* 0x000fec0003800000 */
[----:B------:R0:W-:Y:S04]  /*203f0*/  STS [R9], R6 ;  /* 0x0000000609007388 */ /* 0x0001e80000000800 */
[----:B------:R0:W-:Y:S02]  /*20400*/  STS [R10], R11 ;  /* 0x0000000b0a007388 */ /* 0x0001e40000000800 */
.L_x_2:
[----:B------:R-:W-:Y:S05]  /*20410*/  BSYNC B0 ;  /* 0x0000000000007941 */ /* 0x000fea0003800000 */
.L_x_1:
[----:B------:R-:W-:Y:S01]  /*20420*/  BSSY B0, `(.L_x_3) ;  /* 0x0000007000007945 */ /* 0x000fe20003800000 */
[C---:B0-----:R-:W-:Y:S01]  /*20430*/  IMAD.IADD R11, R12.reuse, 0x1, R2 ;  /* 0x000000010c0b7824 */ /* 0x041fe200078e0202 */
[----:B------:R-:W-:Y:S01]  /*20440*/  LEA R6, R29, UR7, 0x2 ;  /* 0x000000071d067c11 */ /* 0x000fe2000f8e10ff */
[----:B------:R-:W-:Y:S01]  /*20450*/  IMAD.IADD R12, R12, 0x1, R3 ;  /* 0x000000010c0c7824 */ /* 0x000fe200078e0203 */
[----:B------:R-:W-:Y:S06]  /*20460*/  @P0 BRA `(.L_x_4) ;  /* 0x0000000000080947 */ /* 0x000fec0003800000 */
[----:B------:R0:W-:Y:S04]  /*20470*/  STS [R12], R25 ;  /* 0x000000190c007388 */ /* 0x0001e80000000800 */
[----:B------:R0:W-:Y:S02]  /*20480*/  @!P0 STS [R11], R26 ;  /* 0x0000001a0b008388 */ /* 0x0001e40000000800 */
.L_x_4:
[----:B------:R-:W-:Y:S05]  /*20490*/  BSYNC B0 ;  /* 0x0000000000007941 */ /* 0x000fea0003800000 */
.L_x_3:
[----:B------:R-:W-:Y:S06]  /*204a0*/  BAR.SYNC.DEFER_BLOCKING 0x0 ;  /* 0x0000000000007b1d */ /* 0x000fec0000010000 */
[----:B------:R-:W-:Y:S04]  /*204b0*/  STL [R1+0x14b8], R12 ;  /* 0x0014b80c01007387 */ /* 0x000fe80000100800 */
[----:B------:R0:W-:Y:S04]  /*204c0*/  STL [R1+0x14b4], R11 ;  /* 0x0014b40b01007387 */ /* 0x0001e80000100800 */
[----:B0-----:R-:W2:Y:S04]  /*204d0*/  LDL.LU R11, [R1+0x39c] ;  /* 0x00039c00010b7983 */ /* 0x001ea80000300800 */
[----:B------:R-:W0:Y:S04]  /*204e0*/  LDS R25, [R6] ;  /* 0x0000000006197984 */ /* 0x000e280000000800 */
[----:B------:R-:W-:Y:S04]  /*204f0*/  STL [R1+0x14b0], R10 ;  /* 0x0014b00a01007387 */ /* 0x000fe80000100800 */
[----:B------:R-:W-:Y:S04]  /*20500*/  STL [R1+0x14ac], R9 ;  /* 0x0014ac0901007387 */ /* 0x000fe80000100800 */
[----:B------:R-:W-:Y:S04]  /*20510*/  STL [R1+0x14bc], R6 ;  /* 0x0014bc0601007387 */ /* 0x000fe80000100800 */
[----:B0-----:R-:W0:Y:S02]  /*20520*/  SHFL.BFLY PT, R26, R25, 0x4, 0x1f ;  /* 0x0c801f00191a7f89 */ /* 0x001e2400000e0000 */
[----:B0-----:R-:W-:-:S05]  /*20530*/  FMNMX R26, R25, R26, !PT ;  /* 0x0000001a191a7209 */ /* 0x001fca0007800000 */
[----:B------:R-:W0:Y:S02]  /*20540*/  SHFL.BFLY PT, R25, R26, 0x2, 0x1f ;  /* 0x0c401f001a197f89 */ /* 0x000e2400000e0000 */
[----:B0-----:R-:W-:-:S05]  /*20550*/  FMNMX R25, R26, R25, !PT ;  /* 0x000000191a197209 */ /* 0x001fca0007800000 */
[----:B------:R-:W0:Y:S02]  /*20560*/  SHFL.BFLY PT, R26, R25, 0x1, 0x1f ;  /* 0x0c201f00191a7f89 */ /* 0x000e2400000e0000 */
[----:B0-----:R-:W-:-:S05]  /*20570*/  FMNMX R26, R25, R26, !PT ;  /* 0x0000001a191a7209 */ /* 0x001fca0007800000 */
[----:B------:R0:W-:Y:S01]  /*20580*/  @!P1 STS [R6], R26 ;  /* 0x0000001a06009388 */ /* 0x0001e20000000800 */
[----:B------:R-:W-:Y:S06]  /*20590*/  BAR.SYNC.DEFER_BLOCKING 0x0 ;  /* 0x0000000000007b1d */ /* 0x000fec0000010000 */
[----:B0-----:R-:W3:Y:S04]  /*205a0*/  LDL.LU R6, [R1+0x398] ;  /* 0x0003980001067983 */ /* 0x001ee80000300800 */
[----:B------:R-:W-:Y:S04]  /*205b0*/  STL [R1+0x14c0], R16 ;  /* 0x0014c01001007387 */ /* 0x000fe80000100800 */
[----:B------:R-:W3:Y:S04]  /*205c0*/  LDS R25, [R27] ;  /* 0x000000001b197984 */ /* 0x000ee80000000800 */
[----:B------:R-:W2:Y:S01]  /*205d0*/  LDS R26, [R16] ;  /* 0x00000000101a7984 */ /* 0x000ea20000000800 */
[----:B---3--:R-:W-:-:S03]  /*205e0*/  FMNMX R12, R25, R6, !PT ;  /* 0x00000006190c7209 */ /* 0x008fc60007800000 */
[----:B------:R-:W-:Y:S04]  /*205f0*/  STL [R1+0x14c4], R6 ;  /* 0x0014c40601007387 */ /* 0x000fe80000100800 */
[----:B------:R-:W-:Y:S01]  /*20600*/  STL [R1+0x14c8], R3 ;  /* 0x0014c80301007387 */ /* 0x000fe20000100800 */
[--C-:B------:R-:W-:Y:S01]  /*20610*/  FADD R21, R21, -R12.reuse ;  /* 0x8000000c15157221 */ /* 0x100fe20000000000 */
[----:B------:R-:W-:Y:S02]  /*20620*/  FADD R20, R20, -R12 ;  /* 0x8000000c14147221 */ /* 0x000fe40000000000 */
[----:B------:R-:W-:Y:S01]  /*20630*/  STL [R1+0x340], R12 ;  /* 0x0003400c01007387 */ /* 0x000fe20000100800 */
[----:B------:R-:W-:-:S03]  /*20640*/  FMUL R21, R21, 1.4426950216293334961 ;  /* 0x3fb8aa3b15157820 */ /* 0x000fc60000400000 */
[----:B------:R-:W3:Y:S04]  /*20650*/  LDL.LU R9, [R1+0x3a0] ;  /* 0x0003a00001097983 */ /* 0x000ee80000300800 */
[----:B------:R0:W3:Y:S04]  /*20660*/  LDS R25, [R3] ;  /* 0x0000000003197984 */ /* 0x0000e80000000800 */
[----:B------:R-:W4:Y:S01]  /*20670*/  LDL.LU R28, [R1+0x3a4] ;  /* 0x0003a400011c7983 */ /* 0x000f220000300800 */
[----:B0-----:R0:W1:Y:S02]  /*20680*/  MUFU.EX2 R3, R21 ;  /* 0x0000001500037308 */ /* 0x0010640000000800 */
[----:B0-----:R-:W-:Y:S01]  /*20690*/  FMUL R21, R20, 1.4426950216293334961 ;  /* 0x3fb8aa3b14157820 */ /* 0x001fe20000400000 */
[--C-:B------:R-:W-:Y:S01]  /*206a0*/  FADD R20, R8, -R12.reuse ;  /* 0x8000000c08147221 */ /* 0x100fe20000000000 */
[----:B--2---:R-:W-:Y:S01]  /*206b0*/  FMNMX R10, R26, R11, !PT ;  /* 0x0000000b1a0a7209 */ /* 0x004fe20007800000 */
[----:B------:R-:W-:Y:S01]  /*206c0*/  FADD R17, R17, -R12 ;  /* 0x8000000c11117221 */ /* 0x000fe20000000000 */
[----:B------:R-:W4:Y:S01]  /*206d0*/  LDS R8, [R2] ;  /* 0x0000000002087984 */ /* 0x000f220000000800 */
[----:B------:R-:W-:-:S03]  /*206e0*/  FMUL R20, R20, 1.4426950216293334961 ;  /* 0x3fb8aa3b14147820 */ /* 0x000fc60000400000 */
[----:B-1----:R0:W-:Y:S02]  /*206f0*/  STL [R1+0x1f8], R3 ;  /* 0x0001f80301007387 */ /* 0x0021e40000100800 */
[----:B0-----:R0:W1:Y:S01]  /*20700*/  MUFU.EX2 R3, R20 ;  /* 0x0000001400037308 */ /* 0x0010620000000800 */
[--C-:B------:R-:W-:Y:S01]  /*20710*/  FADD R7, R7, -R10.reuse ;  /* 0x8000000a07077221 */ /* 0x100fe20000000000 */
[----:B------:R-:W-:Y:S01]  /*20720*/  STL [R1+0x338], R10 ;  /* 0x0003380a01007387 */ /* 0x000fe20000100800 */
[----:B------:R-:W-:Y:S02]  /*20730*/  FMUL R17, R17, 1.4426950216293334961 ;  /* 0x3fb8aa3b11117820 */ /* 0x000fe40000400000 */
[----:B------:R-:W-:Y:S01]  /*20740*/  FMUL R7, R7, 1.4426950216293334961 ;  /* 0x3fb8aa3b07077820 */ /* 0x000fe20000400000 */
[----:B0-----:R-:W-:Y:S02]  /*20750*/  FADD R20, R24, -R10 ;  /* 0x8000000a18147221 */ /* 0x001fe40000000000 */
[----:B------:R-:W0:Y:S01]  /*20760*/  MUFU.EX2 R6, R17 ;  /* 0x0000001100067308 */ /* 0x000e220000000800 */
[----:B-1----:R1:W-:Y:S07]  /*20770*/  STL [R1+0x228], R3 ;  /* 0x0002280301007387 */ /* 0x0023ee0000100800 */
[----:B-1----:R1:W2:Y:S02]  /*20780*/  MUFU.EX2 R3, R7 ;  /* 0x0000000700037308 */ /* 0x0022a40000000800 */
[----:B-1----:R-:W-:-:S06]  /*20790*/  FMUL R7, R20, 1.4426950216293334961 ;  /* 0x3fb8aa3b14077820 */ /* 0x002fcc0000400000 */
[----:B------:R1:W2:Y:S01]  /*207a0*/  MUFU.EX2 R16, R7 ;  /* 0x0000000700107308 */ /* 0x0002a20000000800 */
[----:B------:R-:W-:-:S04]  /*207b0*/  FADD R18, R18, -R10 ;  /* 0x8000000a12127221 */ /* 0x000fc80000000000 */
[----:B------:R-:W-:Y:S01]  /*207c0*/  FMUL R17, R18, 1.4426950216293334961 ;  /* 0x3fb8aa3b12117820 */ /* 0x000fe20000400000 */
[----:B------:R-:W-:Y:S02]  /*207d0*/  FADD R18, R22, -R10 ;  /* 0x8000000a16127221 */ /* 0x000fe40000000000 */
[----:B------:R-:W4:Y:S04]  /*207e0*/  LDL R22, [R1+0x1f8] ;  /* 0x0001f80001167983 */ /* 0x000f280000100800 */
[----:B0-----:R-:W-:Y:S01]  /*207f0*/  STL [R1+0x224], R6 ;  /* 0x0002240601007387 */ /* 0x001fe20000100800 */
[----:B---3--:R-:W-:-:S05]  /*20800*/  FMNMX R25, R25, R9, !PT ;  /* 0x0000000919197209 */ /* 0x008fca0007800000 */
[--C-:B------:R-:W-:Y:S01]  /*20810*/  FADD R14, R14, -R25.reuse ;  /* 0x800000190e0e7221 */ /* 0x100fe20000000000 */
[----:B------:R-:W-:-:S03]  /*20820*/  FADD R13, R13, -R25 ;  /* 0x800000190d0d7221 */ /* 0x000fc60000000000 */
[----:B-1----:R-:W-:-:S04]  /*20830*/  FMUL R7, R14, 1.4426950216293334961 ;  /* 0x3fb8aa3b0e077820 */ /* 0x002fc80000400000 */
[----:B------:R0:W-:Y:S01]  /*20840*/  MUFU.EX2 R29, R7 ;  /* 0x00000007001d7308 */ /* 0x0001e20000000800 */
[----:B------:R-:W-:Y:S04]  /*20850*/  STL [R1+0x324], R25 ;  /* 0x0003241901007387 */ /* 0x000fe80000100800 */
[----:B--2---:R1:W-:Y:S01]  /*20860*/  STL [R1+0x220], R3 ;  /* 0x0002200301007387 */ /* 0x0043e20000100800 */
[----:B0-----:R-:W-:-:S03]  /*20870*/  FMUL R7, R13, 1.4426950216293334961 ;  /* 0x3fb8aa3b0d077820 */ /* 0x001fc60000400000 */
[----:B------:R-:W-:Y:S01]  /*20880*/  STL [R1+0x20c], R16 ;  /* 0x00020c1001007387 */ /* 0x000fe20000100800 */
[----:B------:R0:W-:Y:S02]  /*20890*/  MUFU.EX2 R26, R7 ;  /* 0x00000007001a7308 */ /* 0x0001e40000000800 */
[--C-:B0-----:R-:W-:Y:S02]  /*208a0*/  FADD R7, R19, -R25.reuse ;  /* 0x8000001913077221 */ /* 0x101fe40000000000 */
[----:B------:R-:W2:Y:S01]  /*208b0*/  LDL R19, [R1+0x228] ;  /* 0x0002280001137983 */ /* 0x000ea20000100800 */
[----:B----4-:R-:W-:Y:S01]  /*208c0*/  FMNMX R27, R8, R28, !PT ;  /* 0x0000001c081b7209 */ /* 0x010fe20007800000 */
[----:B------:R-:W-:-:S04]  /*208d0*/  FADD R5, R5, -R25 ;  /* 0x8000001905057221 */ /* 0x000fc80000000000 */
[----:B------:R-:W-:Y:S01]  /*208e0*/  FMUL R5, R5, 1.4426950216293334961 ;  /* 0x3fb8aa3b05057820 */ /* 0x000fe20000400000 */
[----:B------:R-:W-:-:S03]  /*208f0*/  FADD R0, R0, -R27 ;  /* 0x8000001b00007221 */ /* 0x000fc60000000000 */
[----:B------:R0:W-:Y:S01]  /*20900*/  MUFU.EX2 R14, R5 ;  /* 0x00000005000e7308 */ /* 0x0001e20000000800 */
[----:B------:R-:W-:Y:S01]  /*20910*/  FMUL R0, R0, 1.4426950216293334961 ;  /* 0x3fb8aa3b00007820 */ /* 0x000fe20000400000 */
[--C-:B------:R-:W-:Y:S01]  /*20920*/  FADD R4, R4, -R27.reuse ;  /* 0x8000001b04047221 */ /* 0x100fe20000000000 */
[----:B------:R-:W-:Y:S01]  /*20930*/  FMUL R18, R18, 1.4426950216293334961 ;  /* 0x3fb8aa3b12127820 */ /* 0x000fe20000400000 */
[----:B0-----:R-:W-:-:S04]  /*20940*/  FADD R5, R23, -R27 ;  /* 0x8000001b17057221 */ /* 0x001fc80000000000 */
[----:B------:R0:W-:Y:S01]  /*20950*/  MUFU.EX2 R8, R0 ;  /* 0x0000000000087308 */ /* 0x0001e20000000800 */
[----:B------:R-:W-:Y:S01]  /*20960*/  FMUL R7, R7, 1.4426950216293334961 ;  /* 0x3fb8aa3b07077820 */ /* 0x000fe20000400000 */
[----:B0-----:R-:W-:-:S06]  /*20970*/  FMUL R0, R5, 1.4426950216293334961 ;  /* 0x3fb8aa3b05007820 */ /* 0x001fcc0000400000 */
[----:B------:R-:W0:Y:S08]  /*20980*/  MUFU.EX2 R21, R21 ;  /* 0x0000001500157308 */ /* 0x000e300000000800 */
[----:B------:R3:W-:Y:S02]  /*20990*/  MUFU.EX2 R23, R0 ;  /* 0x0000000000177308 */ /* 0x0007e40000000800 */
[----:B---3--:R-:W-:Y:S01]  /*209a0*/  FMUL R0, R4, 1.4426950216293334961 ;  /* 0x3fb8aa3b04007820 */ /* 0x008fe20000400000 */
[----:B------:R-:W-:-:S05]  /*209b0*/  FADD R4, R15, -R27 ;  /* 0x8000001b0f047221 */ /* 0x000fca0000000000 */
[----:B------:R-:W-:Y:S01]  /*209c0*/  MUFU.EX2 R17, R17 ;  /* 0x0000001100117308 */ /* 0x000fe20000000800 */
[----:B------:R-:W-:-:S07]  /*209d0*/  FMUL R4, R4, 1.4426950216293334961 ;  /* 0x3fb8aa3b04047820 */ /* 0x000fce0000400000 */
[----:B------:R-:W3:Y:S08]  /*209e0*/  MUFU.EX2 R18, R18 ;  /* 0x0000001200127308 */ /* 0x000ef00000000800 */
[----:B------:R-:W4:Y:S08]  /*209f0*/  MUFU.EX2 R20, R7 ;  /* 0x0000000700147308 */ /* 0x000f300000000800 */
[----:B------:R0:W1:Y:S08]  /*20a00*/  MUFU.EX2 R13, R0 ;  /* 0x00000000000d7308 */ /* 0x0000700000000800 */
[----:B------:R3:W1:Y:S01]  /*20a10*/  MUFU.EX2 R24, R4 ;  /* 0x0000000400187308 */ /* 0x0006620000000800 */
[----:B0-----:R-:W-:Y:S01]  /*20a20*/  FADD R0, R22, R21 ;  /* 0x0000001516007221 */ /* 0x001fe20000000000 */
[----:B------:R-:W-:Y:S04]  /*20a30*/  STL [R1+0x31c], R27 ;  /* 0x00031c1b01007387 */ /* 0x000fe80000100800 */
[----:B------:R-:W-:Y:S01]  /*20a40*/  STL [R1+0x240], R14 ;  /* 0x0002400e01007387 */ /* 0x000fe20000100800 */
[----:B---3--:R-:W-:-:S03]  /*20a50*/  FADD R4, R17, R18 ;  /* 0x0000001211047221 */ /* 0x008fc60000000000 */
[----:B----4-:R-:W-:Y:S04]  /*20a60*/  STL [R1+0x234], R20 ;  /* 0x0002341401007387 */ /* 0x010fe80000100800 */
[----:B------:R-:W-:Y:S01]  /*20a70*/  STL [R1+0x1e4], R8 ;  /* 0x0001e40801007387 */ /* 0x000fe20000100800 */
[----:B------:R-:W-:-:S03]  /*20a80*/  FADD R4, R3, R4 ;  /* 0x0000000403047221 */ /* 0x000fc60000000000 */
[----:B------:R0:W-:Y:S04]  /*20a90*/  STL [R1+0x1e0], R23 ;  /* 0x0001e01701007387 */ /* 0x0001e80000100800 */
[----:B-1----:R-:W-:Y:S04]  /*20aa0*/  STL [R1+0x230], R13 ;  /* 0x0002300d01007387 */ /* 0x002fe80000100800 */
[----:B------:R1:W5:Y:S04]  /*20ab0*/  LDL.LU R3, [R1+0x14c8] ;  /* 0x0014c80001037983 */ /* 0x0003680000300800 */
[----:B------:R-:W-:Y:S01]  /*20ac0*/  STL [R1+0x22c], R24 ;  /* 0x00022c1801007387 */ /* 0x000fe20000100800 */
[----:B--2---:R-:W-:-:S04]  /*20ad0*/  FADD R0, R19, R0 ;  /* 0x0000000013007221 */ /* 0x004fc80000000000 */
[----:B------:R-:W-:Y:S02]  /*20ae0*/  FADD R19, R6, R0 ;  /* 0x0000000006137221 */ /* 0x000fe40000000000 */
[----:B------:R-:W2:Y:S01]  /*20af0*/  LDL.LU R6, [R1+0x14c4] ;  /* 0x0014c40001067983 */ /* 0x000ea20000300800 */
[----:B------:R-:W-:-:S04]  /*20b00*/  FADD R7, R29, R26 ;  /* 0x0000001a1d077221 */ /* 0x000fc80000000000 */
[----:B------:R-:W-:Y:S01]  /*20b10*/  FADD R7, R14, R7 ;  /* 0x000000070e077221 */ /* 0x000fe20000000000 */
[----:B------:R-:W-:Y:S01]  /*20b20*/  FADD R0, R8, R23 ;  /* 0x0000001708007221 */ /* 0x000fe20000000000 */
[----:B------:R-:W-:Y:S02]  /*20b30*/  FADD R4, R16, R4 ;  /* 0x0000000410047221 */ /* 0x000fe40000000000 */
[----:B------:R-:W-:Y:S01]  /*20b40*/  FADD R7, R20, R7 ;  /* 0x0000000714077221 */ /* 0x000fe20000000000 */
[----:B------:R-:W-:Y:S01]  /*20b50*/  FADD R0, R13, R0 ;  /* 0x000000000d007221 */ /* 0x000fe20000000000 */
[----:B------:R-:W-:Y:S01]  /*20b60*/  FADD R15, -R10, R11 ;  /* 0x0000000b0a0f7221 */ /* 0x000fe20000000100 */
[----:B------:R-:W3:Y:S04]  /*20b70*/  SHFL.BFLY PT, R13, R4, 0x2, 0x1f ;  /* 0x0c401f00040d7f89 */ /* 0x000ee800000e0000 */
[----:B------:R-:W4:Y:S01]  /*20b80*/  SHFL.BFLY PT, R20, R7, 0x2, 0x1f ;  /* 0x0c401f0007147f89 */ /* 0x000f2200000e0000 */
[----:B------:R-:W-:-:S03]  /*20b90*/  FMUL R15, R15, 1.4426950216293334961 ;  /* 0x3fb8aa3b0f0f7820 */ /* 0x000fc60000400000 */
[----:B------:R-:W1:Y:S01]  /*20ba0*/  SHFL.BFLY PT, R14, R19, 0x2, 0x1f ;  /* 0x0c401f00130e7f89 */ /* 0x000e6200000e0000 */
[----:B0-----:R0:W2:Y:S01]  /*20bb0*/  MUFU.EX2 R23, R15 ;  /* 0x0000000f00177308 */ /* 0x0010a20000000800 */
[----:B------:R-:W-:Y:S02]  /*20bc0*/  FADD R5, R24, R0 ;  /* 0x0000000018057221 */ /* 0x000fe40000000000 */
[----:B------:R0:W5:Y:S01]  /*20bd0*/  LDL.LU R16, [R1+0x14c0] ;  /* 0x0014c00001107983 */ /* 0x0001620000300800 */
[----:B---3--:R-:W-:Y:S01]  /*20be0*/  FADD R13, R4, R13 ;  /* 0x0000000d040d7221 */ /* 0x008fe20000000000 */
[----:B------:R-:W-:Y:S01]  /*20bf0*/  FADD R4, -R25, R9 ;  /* 0x0000000919047221 */ /* 0x000fe20000000100 */
[----:B----4-:R-:W-:Y:S01]  /*20c00*/  FADD R7, R7, R20 ;  /* 0x0000001407077221 */ /* 0x010fe20000000000 */
[----:B------:R-:W-:Y:S02]  /*20c10*/  FADD R20, -R27, R28 ;  /* 0x0000001c1b147221 */ /* 0x000fe40000000100 */
[----:B------:R-:W-:-:S02]  /*20c20*/  FMUL R4, R4, 1.4426950216293334961 ;  /* 0x3fb8aa3b04047820 */ /* 0x000fc40000400000 */
[----:B------:R-:W-:Y:S01]  /*20c30*/  FMUL R20, R20, 1.4426950216293334961 ;  /* 0x3fb8aa3b14147820 */ /* 0x000fe20000400000 */
[----:B------:R-:W3:Y:S05]  /*20c40*/  SHFL.BFLY PT, R8, R5, 0x2, 0x1f ;  /* 0x0c401f0005087f89 */ /* 0x000eea00000e0000 */
[----:B------:R-:W-:Y:S01]  /*20c50*/  MUFU.EX2 R20, R20 ;  /* 0x0000001400147308 */ /* 0x000fe20000000800 */
[----:B-1----:R-:W-:Y:S02]  /*20c60*/  FADD R14, R19, R14 ;  /* 0x0000000e130e7221 */ /* 0x002fe40000000000 */
[----:B------:R-:W1:Y:S04]  /*20c70*/  SHFL.BFLY PT, R19, R13, 0x1, 0x1f ;  /* 0x0c201f000d137f89 */ /* 0x000e6800000e0000 */
[----:B0-----:R-:W0:Y:S01]  /*20c80*/  SHFL.BFLY PT, R15, R14, 0x1, 0x1f ;  /* 0x0c201f000e0f7f89 */ /* 0x001e2200000e0000 */
[----:B------:R-:W-:Y:S01]  /*20c90*/  BSSY B0, `(.L_x_5) ;  /* 0x0000016000007945 */ /* 0x000fe20003800000 */
[----:B---3--:R-:W-:-:S02]  /*20ca0*/  FADD R8, R5, R8 ;  /* 0x0000000805087221 */ /* 0x008fc40000000000 */
[----:B------:R-:W3:Y:S01]  /*20cb0*/  SHFL.BFLY PT, R5, R7, 0x1, 0x1f ;  /* 0x0c201f0007057f89 */ /* 0x000ee200000e0000 */
[----:B-1----:R-:W-:Y:S01]  /*20cc0*/  FADD R13, R13, R19 ;  /* 0x000000130d0d7221 */ /* 0x002fe20000000000 */
[----:B0-----:R-:W-:Y:S01]  /*20cd0*/  FADD R15, R14, R15 ;  /* 0x0000000f0e0f7221 */ /* 0x001fe20000000000 */
[----:B------:R-:W-:Y:S01]  /*20ce0*/  BAR.SYNC.DEFER_BLOCKING 0x0 ;  /* 0x0000000000007b1d */ /* 0x000fe20000010000 */
[----:B--2---:R-:W-:-:S05]  /*20cf0*/  FADD R0, -R12, R6 ;  /* 0x000000060c007221 */ /* 0x004fca0000000100 */
[----:B------:R0:W5:Y:S04]  /*20d00*/  LDL.LU R6, [R1+0x14bc] ;  /* 0x0014bc0001067983 */ /* 0x0001680000300800 */
[----:B------:R0:W5:Y:S04]  /*20d10*/  LDL.LU R12, [R1+0x14b8] ;  /* 0x0014b800010c7983 */ /* 0x0001680000300800 */
[----:B------:R0:W5:Y:S04]  /*20d20*/  LDL.LU R11, [R1+0x14b4] ;  /* 0x0014b400010b7983 */ /* 0x0001680000300800 */
[----:B------:R0:W5:Y:S04]  /*20d30*/  LDL.LU R10, [R1+0x14b0] ;  /* 0x0014b000010a7983 */ /* 0x0001680000300800 */
[----:B------:R0:W5:Y:S04]  /*20d40*/  LDL.LU R9, [R1+0x14ac] ;  /* 0x0014ac0001097983 */ /* 0x0001680000300800 */
[----:B------:R1:W-:Y:S02]  /*20d50*/  STL [R1+0x2bc], R23 ;  /* 0x0002bc1701007387 */ /* 0x0003e40000100800 */
[----:B-1----:R-:W1:Y:S01]  /*20d60*/  MUFU.EX2 R23, R4 ;  /* 0x0000000400177308 */ /* 0x002e620000000800 */
[----:B------:R-:W-:-:S07]  /*20d70*/  FMUL R0, R0, 1.4426950216293334961 ;  /* 0x3fb8aa3b00007820 */ /* 0x000fce0000400000 */
[----:B------:R-:W2:Y:S01]  /*20d80*/  MUFU.EX2 R0, R0 ;  /* 0x0000000000007308 */ /* 0x000ea20000000800 */
[----:B-1----:R0:W-:Y:S04]  /*20d90*/  STL [R1+0x2b8], R23 ;  /* 0x0002b81701007387 */ /* 0x0021e80000100800 */
[----:B------:R0:W-:Y:S04]  /*20da0*/  STL [R1+0x2b4], R20 ;  /* 0x0002b41401007387 */ /* 0x0001e80000100800 */
[----:B------:R0:W1:Y:S01]  /*20db0*/  SHFL.BFLY PT, R4, R8, 0x1, 0x1f ;  /* 0x0c201f0008047f89 */ /* 0x00006200000e0000 */
[----:B--23--:R-:W-:Y:S05]  /*20dc0*/  @P0 BRA `(.L_x_6) ;  /* 0x0000000000080947 */ /* 0x00cfea0003800000 */
[----:B-----5:R2:W-:Y:S04]  /*20dd0*/  STS [R9], R15 ;  /* 0x0000000f09007388 */ /* 0x0205e80000000800 */
[----:B------:R2:W-:Y:S02]  /*20de0*/  STS [R10], R13 ;  /* 0x0000000d0a007388 */ /* 0x0005e40000000800 */
.L_x_6:
[----:B------:R-:W-:Y:S05]  /*20df0*/  BSYNC B0 ;  /* 0x0000000000007941 */ /* 0x000fea0003800000 */
.L_x_5:
[----:B------:R-:W-:Y:S01]  /*20e00*/  BSSY B0, `(.L_x_7) ;  /* 0x0000006000007945 */ /* 0x000fe20003800000 */
[----:B------:R-:W-:Y:S01]  /*20e10*/  FADD R5, R7, R5 ;  /* 0x0000000507057221 */ /* 0x000fe20000000000 */
[----:B-1----:R-:W-:Y:S02]  /*20e20*/  FADD R4, R8, R4 ;  /* 0x0000000408047221 */ /* 0x002fe40000000000 */
[----:B------:R-:W-:Y:S05]  /*20e30*/  @P0 BRA `(.L_x_8) ;  /* 0x0000000000080947 */ /* 0x000fea0003800000 */
[----:B-----5:R1:W-:Y:S04]  /*20e40*/  STS [R12], R5 ;  /* 0x000000050c007388 */ /* 0x0203e80000000800 */
[----:B------:R1:W-:Y:S02]  /*20e50*/  @!P0 STS [R11], R4 ;  /* 0x000000040b008388 */ /* 0x0003e40000000800 */
.L_x_8:
[----:B------:R-:W-:Y:S05]  /*20e60*/  BSYNC B0 ;  /* 0x0000000000007941 */ /* 0x000fea0003800000 */
.L_x_7:
[----:B--2---:R-:W2:Y:S04]  /*20e70*/  LDL R13, [R1+0x554] ;  /* 0x00055400010d7983 */ /* 0x004ea80000100800 */
[----:B-1---5:R-:W3:Y:S01]  /*20e80*/  LDL R11, [R1+0x148c] ;  /* 0x00148c00010b7983 */ /* 0x022ee20000100800 */
[----:B------:R-:W-:Y:S06]  /*20e90*/  BAR.SYNC.DEFER_BLOCKING 0x0 ;  /* 0x0000000000007b1d */ /* 0x000fec0000010000 */
[----:B------:R-:W4:Y:S04]  /*20ea0*/  LDL R14, [R1+0x54c] ;  /* 0x00054c00010e7983 */ /* 0x000f280000100800 */
[----:B0-----:R-:W4:Y:S04]  /*20eb0*/  LDL R8, [R1+0x149c] ;  /* 0x00149c0001087983 */ /* 0x001f280000100800 */
[----:B------:R-:W4:Y:S01]  /*20ec0*/  LDL R12, [R1+0x548] ;  /* 0x00054800010c7983 */ /* 0x000f220000100800 */
[----:B------:R-:W-:-:S03]  /*20ed0*/  USHF.R.S32.HI UR8, URZ, 0x1f, UR5 ;  /* 0x0000001f3f087899 */ /* 0x000fc60008011405 */
[----:B------:R-:W4:Y:S04]  /*20ee0*/  LDL R10, [R1+0x1488] ;  /* 0x00148800010a7983 */ /* 0x000f280000100800 */
[----:B------:R-:W0:Y:S04]  /*20ef0*/  LDS R4, [R6] ;  /* 0x0000000006047984 */ /* 0x000e280000000800 */
[----:B------:R-:W4:Y:S04]  /*20f00*/  LDL R9, [R1+0x550] ;  /* 0x0005500001097983 */ /* 0x000f280000100800 */
[----:B------:R-:W4:Y:S01]  /*20f10*/  LDL R15, [R1+0x1494] ;  /* 0x00149400010f7983 */ /* 0x000f220000100800 */
[----:B------:R-:W-:-:S03]  /*20f20*/  USHF.R.S32.HI UR9, URZ, 0x1f, UR5 ;  /* 0x0000001f3f097899 */ /* 0x000fc60008011405 */
[----:B------:R-:W4:Y:S04]  /*20f30*/  LDL R20, [R1+0x147c] ;  /* 0x00147c0001147983 */ /* 0x000f280000100800 */
[----:B------:R-:W4:Y:S04]  /*20f40*/  LDL R19, [R1+0x1480] ;  /* 0x0014800001137983 */ /* 0x000f280000100800 */
[----:B0-----:R-:W0:Y:S02]  /*20f50*/  SHFL.BFLY PT, R5, R4, 0x4, 0x1f ;  /* 0x0c801f0004057f89 */ /* 0x001e2400000e0000 */
[----:B0-----:R-:W-:-:S05]  /*20f60*/  FADD R5, R4, R5 ;  /* 0x0000000504057221 */ /* 0x001fca0000000000 */
[----:B------:R-:W0:Y:S02]  /*20f70*/  SHFL.BFLY PT, R4, R5, 0x2, 0x1f ;  /* 0x0c401f0005047f89 */ /* 0x000e2400000e0000 */
[----:B0-----:R-:W-:-:S05]  /*20f80*/  FADD R4, R5, R4 ;  /* 0x0000000405047221 */ /* 0x001fca0000000000 */
[----:B------:R-:W0:Y:S02]  /*20f90*/  SHFL.BFLY PT, R7, R4, 0x1, 0x1f ;  /* 0x0c201f0004077f89 */ /* 0x000e2400000e0000 */
[----:B0-----:R-:W-:-:S05]  /*20fa0*/  FADD R7, R4, R7 ;  /* 0x0000000704077221 */ /* 0x001fca0000000000 */
[----:B------:R3:W-:Y:S01]  /*20fb0*/  @!P1 STS [R6], R7 ;  /* 0x0000000706009388 */ /* 0x0007e20000000800 */
[----:B------:R-:W-:Y:S01]  /*20fc0*/  BAR.SYNC.DEFER_BLOCKING 0x0 ;  /* 0x0000000000007b1d */ /* 0x000fe20000010000 */
[----:B------:R-:W-:-:S05]  /*20fd0*/  F2FP.SATFINITE.E4M3.F32.PACK_AB_MERGE_C R22, R21, R22, RZ ;  /* 0x000000161516723e */ /* 0x000fca00048070ff */
[----:B------:R-:W-:Y:S01]  /*20fe0*/  LDS R3, [R3] ;  /* 0x0000000003037984 */ /* 0x000fe20000000800 */
[----:B--2---:R-:W-:-:S04]  /*20ff0*/  IADD3 RZ, P3, R13, UR5, RZ ;  /* 0x000000050dff7c10 */ /* 0x004fc8000ff7e0ff */
[----:B---3--:R-:W-:Y:S02]  /*21000*/  IADD3.X R7, R11, UR8, RZ, P3, !PT ;  /* 0x000000080b077c10 */ /* 0x008fe40009ffe4ff */
[----:B------:R-:W2:Y:S01]  /*21010*/  LDL R11, [R1+0x1498] ;  /* 0x00149800010b7983 */ /* 0x000ea20000100800 */
[----:B----4-:R-:W-:-:S04]  /*21020*/  IADD3 RZ, P2, R14, UR5, RZ ;  /* 0x000000050eff7c10 */ /* 0x010fc8000ff5e0ff */
[----:B------:R-:W-:Y:S02]  /*21030*/  IADD3.X R5, R8, UR8, RZ, P2, !PT ;  /* 0x0000000808057c10 */ /* 0x000fe400097fe4ff */
[----:B------:R-:W3:Y:S01]  /*21040*/  LDL R8, [R1+0x1490] ;  /* 0x0014900001087983 */ /* 0x000ee20000100800 */
[----:B------:R-:W-:-:S03]  /*21050*/  VIADD R4, R14, UR5 ;  /* 0x000000050e047c36 */ /* 0x000fc60008000000 */
[----:B------:R-:W4:Y:S01]  /*21060*/  LDL R14, [R1+0x1484] ;  /* 0x00148400010e7983 */ /* 0x000f220000100800 */
[----:B------:R-:W-:-:S03]  /*21070*/  VIADD R6, R13, UR5 ;  /* 0x000000050d067c36 */ /* 0x000fc60008000000 */
[----:B------:R-:W4:Y:S01]  /*21080*/  LDL R13, [R1+0x1478] ;  /* 0x00147800010d7983 */ /* 0x000f220000100800 */
[----:B------:R-:W-:-:S03]  /*21090*/  IADD3 RZ, P3, R12, UR5, RZ ;  /* 0x000000050cff7c10 */ /* 0x000fc6000ff7e0ff */
[----:B------:R0:W4:Y:S04]  /*210a0*/  LDG.E.U8 R23, desc[UR10][R6.64] ;  /* 0x0000000a06177981 */ /* 0x000128000c1e1100 */
[----:B------:R2:W4:Y:S01]  /*210b0*/  LDG.E.U8 R24, desc[UR10][R4.64] ;  /* 0x0000000a04187981 */ /* 0x000522000c1e1100 */
[----:B0-----:R-:W-:Y:S01]  /*210c0*/  VIADD R6, R12, UR5 ;  /* 0x000000050c067c36 */ /* 0x001fe20008000000 */
[----:B------:R-:W-:Y:S02]  /*210d0*/  IADD3.X R7, R10, UR9, RZ, P3, !PT ;  /* 0x000000090a077c10 */ /* 0x000fe40009ffe4ff */
[----:B------:R-:W4:Y:S04]  /*210e0*/  LDL R12, [R1+0x1474] ;  /* 0x00147400010c7983 */ /* 0x000f280000100800 */
[----:B------:R-:W4:Y:S01]  /*210f0*/  LDL R10, [R1+0x1470] ;  /* 0x00147000010a7983 */ /* 0x000f220000100800 */
[----:B------:R-:W-:-:S03]  /*21100*/  IADD3 RZ, P2, R9, UR5, RZ ;  /* 0x0000000509ff7c10 */ /* 0x000fc6000ff5e0ff */
[----:B------:R0:W4:Y:S01]  /*21110*/  LDG.E.U8 R28, desc[UR10][R6.64] ;  /* 0x0000000a061c7981 */ /* 0x000122000c1e1100 */
[----:B--2---:R-:W-:-:S03]  /*21120*/  IADD3.X R5, R11, UR8, RZ, P2, !PT ;  /* 0x000000080b057c10 */ /* 0x004fc600097fe4ff */
[----:B------:R-:W2:Y:S01]  /*21130*/  LDL R11, [R1+0x146c] ;  /* 0x00146c00010b7983 */ /* 0x000ea20000100800 */
[----:B0-----:R-:W-:-:S03]  /*21140*/  IADD3 R6, P2, R15, UR5, RZ ;  /* 0x000000050f067c10 */ /* 0x001fc6000ff5e0ff */
[----:B------:R-:W2:Y:S01]  /*21150*/  LDL R15, [R1+0x1460] ;  /* 0x00146000010f7983 */ /* 0x000ea20000100800 */
[----:B------:R-:W-:-:S05]  /*21160*/  VIADD R4, R9, UR5 ;  /* 0x0000000509047c36 */ /* 0x000fca0008000000 */
[----:B------:R0:W2:Y:S01]  /*21170*/  LDG.E.U8 R27, desc[UR10][R4.64] ;  /* 0x0000000a041b7981 */ /* 0x0000a2000c1e1100 */
[----:B---3--:R-:W-:-:S04]  /*21180*/  IADD3 R8, P3, R8, UR5, RZ ;  /* 0x0000000508087c10 */ /* 0x008fc8000ff7e0ff */
[----:B----4-:R-:W-:Y:S02]  /*21190*/  IADD3.X R9, R14, UR9, RZ, P3, !PT ;  /* 0x000000090e097c10 */ /* 0x010fe40009ffe4ff */
[----:B------:R-:W3:Y:S01]  /*211a0*/  LDL R14, [R1+0x145c] ;  /* 0x00145c00010e7983 */ /* 0x000ee20000100800 */
[----:B0-----:R-:W-:-:S03]  /*211b0*/  IADD3 R4, P3, R13, UR5, RZ ;  /* 0x000000050d047c10 */ /* 0x001fc6000ff7e0ff */
[----:B------:R-:W4:Y:S04]  /*211c0*/  LDL R13, [R1+0x1464] ;  /* 0x00146400010d7983 */ /* 0x000f280000100800 */
[----:B------:R0:W4:Y:S01]  /*211d0*/  LDG.E.U8 R25, desc[UR10][R8.64] ;  /* 0x0000000a08197981 */ /* 0x000122000c1e1100 */
[----:B------:R-:W-:-:S03]  /*211e0*/  IADD3.X R7, R12, UR9, RZ, P2, !PT ;  /* 0x000000090c077c10 */ /* 0x000fc600097fe4ff */
[----:B------:R-:W4:Y:S01]  /*211f0*/  LDL R12, [R1+0x1458] ;  /* 0x00145800010c7983 */ /* 0x000f220000100800 */
[----:B------:R-:W-:-:S03]  /*21200*/  IADD3.X R5, R10, UR9, RZ, P3, !PT ;  /* 0x000000090a057c10 */ /* 0x000fc60009ffe4ff */
[----:B------:R1:W-:Y:S01]  /*21210*/  STL [R1+0x4e8], R24 ;  /* 0x0004e81801007387 */ /* 0x0003e20000100800 */
[----:B0-----:R-:W-:-:S03]  /*21220*/  IADD3 R8, P2, R20, UR5, RZ ;  /* 0x0000000514087c10 */ /* 0x001fc6000ff5e0ff */
[----:B------:R-:W4:Y:S04]  /*21230*/  LDL R10, [R1+0x1454] ;  /* 0x00145400010a7983 */ /* 0x000f280000100800 */
[----:B------:R-:W4:Y:S04]  /*21240*/  LDL R20, [R1+0x1468] ;  /* 0x0014680001147983 */ /* 0x000f280000100800 */
[----:B-1----:R0:W4:Y:S04]  /*21250*/  LDG.E.U8 R24, desc[UR10][R6.64] ;  /* 0x0000000a06187981 */ /* 0x002128000c1e1100 */
[----:B------:R1:W-:Y:S01]  /*21260*/  STL [R1+0x4fc], R23 ;  /* 0x0004fc1701007387 */ /* 0x0003e20000100800 */
[----:B0-----:R-:W-:-:S03]  /*21270*/  IADD3 R6, P3, R19, UR5, RZ ;  /* 0x0000000513067c10 */ /* 0x001fc6000ff7e0ff */
[----:B------:R-:W4:Y:S04]  /*21280*/  LDL R19, [R1+0x1448] ;  /* 0x0014480001137983 */ /* 0x000f280000100800 */
[----:B-1----:R0:W4:Y:S01]  /*21290*/  LDG.E.U8 R23, desc[UR10][R4.64] ;  /* 0x0000000a04177981 */ /* 0x002122000c1e1100 */
[----:B--2---:R-:W-:-:S03]  /*212a0*/  IADD3.X R9, R11, UR9, RZ, P2, !PT ;  /* 0x000000090b097c10 */ /* 0x004fc600097fe4ff */
[----:B------:R-:W2:Y:S01]  /*212b0*/  LDL R11, [R1+0x1444] ;  /* 0x00144400010b7983 */ /* 0x000ea20000100800 */
[----:B0-----:R-:W-:-:S03]  /*212c0*/  IADD3 R4, P2, R15, UR5, RZ ;  /* 0x000000050f047c10 */ /* 0x001fc6000ff5e0ff */
[----:B------:R0:W-:Y:S04]  /*212d0*/  STL [R1+0x4f8], R28 ;  /* 0x0004f81c01007387 */ /* 0x0001e80000100800 */
[----:B------:R-:W2:Y:S04]  /*212e0*/  LDL R15, [R1+0x144c] ;  /* 0x00144c00010f7983 */ /* 0x000ea80000100800 */
[----:B0-----:R4:W2:Y:S01]  /*212f0*/  LDG.E.U8 R28, desc[UR10][R8.64] ;  /* 0x0000000a081c7981 */ /* 0x0018a2000c1e1100 */
[----:B---3--:R-:W-:-:S03]  /*21300*/  IADD3.X R7, R14, UR9, RZ, P3, !PT ;  /* 0x000000090e077c10 */ /* 0x008fc60009ffe4ff */
[----:B------:R-:W3:Y:S01]  /*21310*/  LDL R14, [R1+0x1440] ;  /* 0x00144000010e7983 */ /* 0x000ee20000100800 */
[----:B----4-:R-:W-:-:S03]  /*21320*/  IADD3 R8, P3, R13, UR5, RZ ;  /* 0x000000050d087c10 */ /* 0x010fc6000ff7e0ff */
[----:B------:R0:W-:Y:S04]  /*21330*/  STL [R1+0x4f4], R27 ;  /* 0x0004f41b01007387 */ /* 0x0001e80000100800 */
[----:B------:R-:W4:Y:S04]  /*21340*/  LDL R13, [R1+0x1450] ;  /* 0x00145000010d7983 */ /* 0x000f280000100800 */
[----:B0-----:R0:W4:Y:S01]  /*21350*/  LDG.E.U8 R27, desc[UR10][R6.64] ;  /* 0x0000000a061b7981 */ /* 0x001122000c1e1100 */
[----:B------:R-:W-:-:S03]  /*21360*/  IADD3.X R5, R12, UR9, RZ, P2, !PT ;  /* 0x000000090c057c10 */ /* 0x000fc600097fe4ff */
[----:B------:R-:W4:Y:S04]  /*21370*/  LDL R12, [R1+0x143c] ;  /* 0x00143c00010c7983 */ /* 0x000f280000100800 */
[----:B------:R1:W-:Y:S01]  /*21380*/  STL [R1+0x3e8], R25 ;  /* 0x0003e81901007387 */ /* 0x0003e20000100800 */
[----:B------:R-:W-:-:S03]  /*21390*/  IADD3.X R9, R10, UR9, RZ, P3, !PT ;  /* 0x000000090a097c10 */ /* 0x000fc60009ffe4ff */
[----:B------:R-:W4:Y:S01]  /*213a0*/  LDL R10, [R1+0x142c] ;  /* 0x00142c00010a7983 */ /* 0x000f220000100800 */
[----:B0-----:R-:W-:-:S03]  /*213b0*/  IADD3 R6, P2, R20, UR5, RZ ;  /* 0x0000000514067c10 */ /* 0x001fc6000ff5e0ff */
[----:B------:R-:W4:Y:S04]  /*213c0*/  LDL R20, [R1+0x1430] ;  /* 0x0014300001147983 */ /* 0x000f280000100800 */
[----:B-1----:R0:W4:Y:S04]  /*213d0*/  LDG.E.U8 R25, desc[UR10][R4.64] ;  /* 0x0000000a04197981 */ /* 0x002128000c1e1100 */
[----:B------:R1:W-:Y:S01]  /*213e0*/  STL [R1+0x4f0], R24 ;  /* 0x0004f01801007387 */ /* 0x0003e20000100800 */
[----:B0-----:R-:W-:-:S03]  /*213f0*/  IADD3 R4, P3, R19, UR5, RZ ;  /* 0x0000000513047c10 */ /* 0x001fc6000ff7e0ff */
[----:B------:R-:W4:Y:S04]  /*21400*/  LDL R19, [R1+0x1434] ;  /* 0x0014340001137983 */ /* 0x000f280000100800 */
[----:B-1----:R0:W4:Y:S01]  /*21410*/  LDG.E.U8 R24, desc[UR10][R8.64] ;  /* 0x0000000a08187981 */ /* 0x002122000c1e1100 */
[----:B--2---:R-:W-:-:S03]  /*21420*/  IADD3.X R7, R11, UR9, RZ, P2, !PT ;  /* 0x000000090b077c10 */ /* 0x004fc600097fe4ff */
[----:B------:R-:W2:Y:S04]  /*21430*/  LDL R11, [R1+0x1428] ;  /* 0x00142800010b7983 */ /* 0x000ea80000100800 */
[----:B------:R1:W-:Y:S01]  /*21440*/  STL [R1+0x4ec], R23 ;  /* 0x0004ec1701007387 */ /* 0x0003e20000100800 */
[----:B0-----:R-:W-:-:S03]  /*21450*/  IADD3 R8, P2, R15, UR5, RZ ;  /* 0x000000050f087c10 */ /* 0x001fc6000ff5e0ff */
[----:B------:R-:W2:Y:S04]  /*21460*/  LDL R15, [R1+0x1438] ;  /* 0x00143800010f7983 */ /* 0x000ea80000100800 */
[----:B-1----:R4:W2:Y:S01]  /*21470*/  LDG.E.U8 R23, desc[UR10][R6.64] ;  /* 0x0000000a06177981 */ /* 0x0028a2000c1e1100 */
[----:B---3--:R-:W-:-:S03]  /*21480*/  IADD3.X R5, R14, UR9, RZ, P3, !PT ;  /* 0x000000090e057c10 */ /* 0x008fc60009ffe4ff */
[----:B------:R-:W3:Y:S04]  /*21490*/  LDL R14, [R1+0x1424] ;  /* 0x00142400010e7983 */ /* 0x000ee80000100800 */
[----:B------:R0:W-:Y:S01]  /*214a0*/  STL [R1+0x4e4], R28 ;  /* 0x0004e41c01007387 */ /* 0x0001e20000100800 */
[----:B----4-:R-:W-:-:S03]  /*214b0*/  IADD3 R6, P3, R13, UR5, RZ ;  /* 0x000000050d067c10 */ /* 0x010fc6000ff7e0ff */
        /* <DEDUP_REMOVED lines=897> */
[----:B-1----:R0:W4:Y:S02]  /*24cd0*/  LDG.E.U8 R23, desc[UR10][R6.64] ;  /* 0x0000000a06177981 */ /* 0x002124000c1e1100 */
[----:B0-----:R-:W-:Y:S02]  /*24ce0*/  IADD3 R6, P3, R19, UR5, RZ ;  /* 0x0000000513067c10 */ /* 0x001fe4000ff7e0ff */
[----:B------:R-:W4:Y:S01]  /*24cf0*/  LDL R19, [R1+0xf68] ;  /* 0x000f680001137983 */ /* 0x000f220000100800 */
[----:B--2---:R-:W-:-:S03]  /*24d00*/  IADD3.X R9, R11, UR9, RZ, P2, !PT ;  /* 0x000000090b097c10 */ /* 0x004fc600097fe4ff */
[----:B------:R-:W2:Y:S04]  /*24d10*/  LDL R11, [R1+0xf64] ;  /* 0x000f6400010b7983 */ /* 0x000ea80000100800 */
[----:B------:R0:W-:Y:S04]  /*24d20*/  STL [R1+0x148], R28 ;  /* 0x0001481c01007387 */ /* 0x0001e80000100800 */
[----:B0-----:R0:W2:Y:S02]  /*24d30*/  LDG.E.U8 R28, desc[UR10][R4.64] ;  /* 0x0000000a041c7981 */ /* 0x0010a4000c1e1100 */
[----:B0-----:R-:W-:-:S02]  /*24d40*/  IADD3 R4, P2, R15, UR5, RZ ;  /* 0x000000050f047c10 */ /* 0x001fc4000ff5e0ff */
[----:B------:R-:W2:Y:S01]  /*24d50*/  LDL R15, [R1+0xf60] ;  /* 0x000f6000010f7983 */ /* 0x000ea20000100800 */
[----:B---3--:R-:W-:-:S03]  /*24d60*/  IADD3.X R7, R14, UR9, RZ, P3, !PT ;  /* 0x000000090e077c10 */ /* 0x008fc60009ffe4ff */
[----:B------:R0:W-:Y:S04]  /*24d70*/  STL [R1+0x144], R27 ;  /* 0x0001441b01007387 */ /* 0x0001e80000100800 */
[----:B------:R-:W3:Y:S04]  /*24d80*/  LDL R14, [R1+0xf6c] ;  /* 0x000f6c00010e7983 */ /* 0x000ee80000100800 */
[----:B------:R1:W-:Y:S04]  /*24d90*/  STL [R1+0x140], R25 ;  /* 0x0001401901007387 */ /* 0x0003e80000100800 */
[----:B0-----:R0:W3:Y:S01]  /*24da0*/  LDG.E.U8 R27, desc[UR10][R8.64] ;  /* 0x0000000a081b7981 */ /* 0x0010e2000c1e1100 */
[----:B----4-:R-:W-:-:S03]  /*24db0*/  IADD3.X R5, R12, UR9, RZ, P2, !PT ;  /* 0x000000090c057c10 */ /* 0x010fc600097fe4ff */
[----:B------:R-:W4:Y:S04]  /*24dc0*/  LDL R12, [R1+0xf5c] ;  /* 0x000f5c00010c7983 */ /* 0x000f280000100800 */
[----:B-1----:R1:W4:Y:S01]  /*24dd0*/  LDG.E.U8 R25, desc[UR10][R6.64] ;  /* 0x0000000a06197981 */ /* 0x002322000c1e1100 */
[----:B0-----:R-:W-:-:S03]  /*24de0*/  IADD3 R8, P3, R13, UR5, RZ ;  /* 0x000000050d087c10 */ /* 0x001fc6000ff7e0ff */
[----:B------:R-:W4:Y:S01]  /*24df0*/  LDL R13, [R1+0xf70] ;  /* 0x000f7000010d7983 */ /* 0x000f220000100800 */
[----:B------:R-:W-:-:S03]  /*24e00*/  IADD3.X R9, R10, UR9, RZ, P3, !PT ;  /* 0x000000090a097c10 */ /* 0x000fc60009ffe4ff */
[----:B------:R-:W4:Y:S01]  /*24e10*/  LDL R10, [R1+0xf4c] ;  /* 0x000f4c00010a7983 */ /* 0x000f220000100800 */
[----:B-1----:R-:W-:-:S03]  /*24e20*/  IADD3 R6, P2, R20, UR5, RZ ;  /* 0x0000000514067c10 */ /* 0x002fc6000ff5e0ff */
[----:B------:R0:W-:Y:S04]  /*24e30*/  STL [R1+0x13c], R24 ;  /* 0x00013c1801007387 */ /* 0x0001e80000100800 */
[----:B------:R1:W-:Y:S04]  /*24e40*/  STL [R1+0x138], R23 ;  /* 0x0001381701007387 */ /* 0x0003e80000100800 */
[----:B0-----:R0:W4:Y:S04]  /*24e50*/  LDG.E.U8 R24, desc[UR10][R4.64] ;  /* 0x0000000a04187981 */ /* 0x001128000c1e1100 */
[----:B-1----:R-:W4:Y:S01]  /*24e60*/  LDG.E.U8 R23, desc[UR10][R8.64] ;  /* 0x0000000a08177981 */ /* 0x002f22000c1e1100 */
[----:B0-----:R-:W-:-:S03]  /*24e70*/  IADD3 R4, P3, R19, UR5, RZ ;  /* 0x0000000513047c10 */ /* 0x001fc6000ff7e0ff */
[----:B------:R-:W4:Y:S04]  /*24e80*/  LDL R19, [R1+0xf50] ;  /* 0x000f500001137983 */ /* 0x000f280000100800 */
[----:B------:R-:W4:Y:S01]  /*24e90*/  LDL R8, [R1+0xf44] ;  /* 0x000f440001087983 */ /* 0x000f220000100800 */
[----:B--2---:R-:W-:-:S03]  /*24ea0*/  IADD3.X R7, R11, UR9, RZ, P2, !PT ;  /* 0x000000090b077c10 */ /* 0x004fc600097fe4ff */
[----:B------:R-:W2:Y:S04]  /*24eb0*/  LDL R11, [R1+0xf48] ;  /* 0x000f4800010b7983 */ /* 0x000ea80000100800 */
[----:B------:R3:W2:Y:S01]  /*24ec0*/  LDG.E.U8 R20, desc[UR10][R6.64] ;  /* 0x0000000a06147981 */ /* 0x0006a2000c1e1100 */
[----:B------:R-:W-:-:S03]  /*24ed0*/  IADD3.X R5, R15, UR9, RZ, P3, !PT ;  /* 0x000000090f057c10 */ /* 0x000fc60009ffe4ff */
[----:B------:R-:W2:Y:S04]  /*24ee0*/  LDL R15, [R1+0xf54] ;  /* 0x000f5400010f7983 */ /* 0x000ea80000100800 */
[----:B------:R0:W-:Y:S01]  /*24ef0*/  STL [R1+0x134], R28 ;  /* 0x0001341c01007387 */ /* 0x0001e20000100800 */
[----:B---3--:R-:W-:-:S03]  /*24f00*/  IADD3 R6, P2, R14, UR5, RZ ;  /* 0x000000050e067c10 */ /* 0x008fc6000ff5e0ff */
[----:B------:R-:W3:Y:S04]  /*24f10*/  LDL R14, [R1+0xf58] ;  /* 0x000f5800010e7983 */ /* 0x000ee80000100800 */
[----:B0-----:R4:W3:Y:S02]  /*24f20*/  LDG.E.U8 R28, desc[UR10][R4.64] ;  /* 0x0000000a041c7981 */ /* 0x0018e4000c1e1100 */
[----:B----4-:R-:W-:Y:S02]  /*24f30*/  IADD3 R4, P3, R13, UR5, RZ ;  /* 0x000000050d047c10 */ /* 0x010fe4000ff7e0ff */
[----:B------:R-:W4:Y:S01]  /*24f40*/  LDL R13, [R1+0xf34] ;  /* 0x000f3400010d7983 */ /* 0x000f220000100800 */
[----:B------:R-:W-:Y:S02]  /*24f50*/  IADD3.X R7, R12, UR9, RZ, P2, !PT ;  /* 0x000000090c077c10 */ /* 0x000fe400097fe4ff */
[----:B------:R-:W-:Y:S01]  /*24f60*/  IADD3.X R5, R10, UR9, RZ, P3, !PT ;  /* 0x000000090a057c10 */ /* 0x000fe20009ffe4ff */
[----:B------:R-:W-:Y:S04]  /*24f70*/  STL [R1+0x130], R27 ;  /* 0x0001301b01007387 */ /* 0x000fe80000100800 */
[----:B------:R0:W-:Y:S04]  /*24f80*/  STL [R1+0x12c], R25 ;  /* 0x00012c1901007387 */ /* 0x0001e80000100800 */
[----:B------:R-:W4:Y:S04]  /*24f90*/  LDL R12, [R1+0xf38] ;  /* 0x000f3800010c7983 */ /* 0x000f280000100800 */
[----:B------:R-:W4:Y:S04]  /*24fa0*/  LDL R10, [R1+0xf30] ;  /* 0x000f3000010a7983 */ /* 0x000f280000100800 */
[----:B0-----:R0:W4:Y:S04]  /*24fb0*/  LDG.E.U8 R25, desc[UR10][R4.64] ;  /* 0x0000000a04197981 */ /* 0x001128000c1e1100 */
[----:B------:R1:W-:Y:S04]  /*24fc0*/  STL [R1+0x128], R24 ;  /* 0x0001281801007387 */ /* 0x0003e80000100800 */
[----:B------:R-:W4:Y:S01]  /*24fd0*/  LDL R9, [R1+0xf2c] ;  /* 0x000f2c0001097983 */ /* 0x000f220000100800 */
[----:B0-----:R-:W-:-:S03]  /*24fe0*/  IADD3 R4, P2, R19, UR5, RZ ;  /* 0x0000000513047c10 */ /* 0x001fc6000ff5e0ff */
[----:B------:R-:W4:Y:S01]  /*24ff0*/  LDG.E.U8 R27, desc[UR10][R6.64] ;  /* 0x0000000a061b7981 */ /* 0x000f22000c1e1100 */
[----:B--2---:R-:W-:-:S03]  /*25000*/  IADD3.X R5, R11, UR9, RZ, P2, !PT ;  /* 0x000000090b057c10 */ /* 0x004fc600097fe4ff */
[----:B------:R-:W2:Y:S04]  /*25010*/  LDL R11, [R1+0xf3c] ;  /* 0x000f3c00010b7983 */ /* 0x000ea80000100800 */
[----:B-1----:R0:W2:Y:S04]  /*25020*/  LDG.E.U8 R24, desc[UR10][R4.64] ;  /* 0x0000000a04187981 */ /* 0x0020a8000c1e1100 */
[----:B------:R1:W-:Y:S04]  /*25030*/  STL [R1+0x120], R23 ;  /* 0x0001201701007387 */ /* 0x0003e80000100800 */
[----:B------:R-:W2:Y:S01]  /*25040*/  LDL R7, [R1+0xf1c] ;  /* 0x000f1c0001077983 */ /* 0x000ea20000100800 */
[----:B0-----:R-:W-:-:S04]  /*25050*/  IADD3 R4, P2, R15, UR5, RZ ;  /* 0x000000050f047c10 */ /* 0x001fc8000ff5e0ff */
[----:B------:R-:W-:Y:S02]  /*25060*/  IADD3.X R5, R8, UR9, RZ, P2, !PT ;  /* 0x0000000908057c10 */ /* 0x000fe400097fe4ff */
[----:B------:R-:W2:Y:S04]  /*25070*/  LDL R8, [R1+0xf40] ;  /* 0x000f400001087983 */ /* 0x000ea80000100800 */
[----:B-1----:R3:W2:Y:S04]  /*25080*/  LDG.E.U8 R23, desc[UR10][R4.64] ;  /* 0x0000000a04177981 */ /* 0x0026a8000c1e1100 */
[----:B------:R0:W-:Y:S04]  /*25090*/  STL [R1+0x124], R20 ;  /* 0x0001241401007387 */ /* 0x0001e80000100800 */
[----:B------:R-:W2:Y:S01]  /*250a0*/  LDL R6, [R1+0xf18] ;  /* 0x000f180001067983 */ /* 0x000ea20000100800 */
[----:B---3--:R-:W-:-:S04]  /*250b0*/  IADD3 R4, P2, R14, UR5, RZ ;  /* 0x000000050e047c10 */ /* 0x008fc8000ff5e0ff */
[----:B----4-:R-:W-:Y:S02]  /*250c0*/  IADD3.X R5, R13, UR9, RZ, P2, !PT ;  /* 0x000000090d057c10 */ /* 0x010fe400097fe4ff */
[----:B------:R-:W3:Y:S04]  /*250d0*/  LDL R13, [R1+0xf20] ;  /* 0x000f2000010d7983 */ /* 0x000ee80000100800 */
[----:B0-----:R0:W4:Y:S02]  /*250e0*/  LDG.E.U8 R20, desc[UR10][R4.64] ;  /* 0x0000000a04147981 */ /* 0x001124000c1e1100 */
[----:B0-----:R-:W-:Y:S02]  /*250f0*/  IADD3 R4, P2, R12, UR5, RZ ;  /* 0x000000050c047c10 */ /* 0x001fe4000ff5e0ff */
[----:B------:R-:W4:Y:S02]  /*25100*/  LDL R12, [R1+0xf24] ;  /* 0x000f2400010c7983 */ /* 0x000f240000100800 */
[----:B------:R-:W-:-:S02]  /*25110*/  IADD3.X R5, R10, UR9, RZ, P2, !PT ;  /* 0x000000090a057c10 */ /* 0x000fc400097fe4ff */
[----:B------:R-:W4:Y:S04]  /*25120*/  LDL R10, [R1+0xf14] ;  /* 0x000f1400010a7983 */ /* 0x000f280000100800 */
[----:B------:R2:W4:Y:S04]  /*25130*/  LDG.E.U8 R19, desc[UR10][R4.64] ;  /* 0x0000000a04137981 */ /* 0x000528000c1e1100 */
[----:B------:R-:W-:Y:S01]  /*25140*/  STL [R1+0x104], R28 ;  /* 0x0001041c01007387 */ /* 0x000fe20000100800 */
[----:B--2---:R-:W-:-:S03]  /*25150*/  IADD3 R4, P2, R11, UR5, RZ ;  /* 0x000000050b047c10 */ /* 0x004fc6000ff5e0ff */
[----:B------:R-:W2:Y:S01]  /*25160*/  LDL R11, [R1+0xf28] ;  /* 0x000f2800010b7983 */ /* 0x000ea20000100800 */
[----:B------:R-:W-:-:S03]  /*25170*/  IADD3.X R5, R9, UR9, RZ, P2, !PT ;  /* 0x0000000909057c10 */ /* 0x000fc600097fe4ff */
[----:B------:R-:W2:Y:S04]  /*25180*/  LDL R9, [R1+0xf04] ;  /* 0x000f040001097983 */ /* 0x000ea80000100800 */
[----:B------:R0:W2:Y:S04]  /*25190*/  LDG.E.U8 R15, desc[UR10][R4.64] ;  /* 0x0000000a040f7981 */ /* 0x0000a8000c1e1100 */
[----:B------:R-:W-:Y:S04]  /*251a0*/  STL [R1+0x114], R27 ;  /* 0x0001141b01007387 */ /* 0x000fe80000100800 */
[----:B------:R1:W-:Y:S01]  /*251b0*/  STL [R1+0x11c], R25 ;  /* 0x00011c1901007387 */ /* 0x0003e20000100800 */
[----:B0-----:R-:W-:-:S03]  /*251c0*/  IADD3 R4, P2, R8, UR5, RZ ;  /* 0x0000000508047c10 */ /* 0x001fc6000ff5e0ff */
[----:B------:R-:W2:Y:S01]  /*251d0*/  LDL R8, [R1+0xf08] ;  /* 0x000f080001087983 */ /* 0x000ea20000100800 */
[----:B------:R-:W-:-:S03]  /*251e0*/  IADD3.X R5, R7, UR9, RZ, P2, !PT ;  /* 0x0000000907057c10 */ /* 0x000fc600097fe4ff */
[----:B------:R-:W2:Y:S04]  /*251f0*/  LDL R7, [R1+0xf00] ;  /* 0x000f000001077983 */ /* 0x000ea80000100800 */
[----:B------:R3:W2:Y:S04]  /*25200*/  LDG.E.U8 R14, desc[UR10][R4.64] ;  /* 0x0000000a040e7981 */ /* 0x0006a8000c1e1100 */
[----:B------:R0:W-:Y:S01]  /*25210*/  STL [R1+0x118], R24 ;  /* 0x0001181801007387 */ /* 0x0001e20000100800 */
[----:B---3--:R-:W-:-:S03]  /*25220*/  IADD3 R4, P2, R13, UR5, RZ ;  /* 0x000000050d047c10 */ /* 0x008fc6000ff5e0ff */
[----:B------:R-:W3:Y:S01]  /*25230*/  LDL R13, [R1+0xf0c] ;  /* 0x000f0c00010d7983 */ /* 0x000ee20000100800 */
[----:B------:R-:W-:-:S03]  /*25240*/  IADD3.X R5, R6, UR9, RZ, P2, !PT ;  /* 0x0000000906057c10 */ /* 0x000fc600097fe4ff */
[----:B------:R-:W3:Y:S04]  /*25250*/  LDL R6, [R1+0xefc] ;  /* 0x000efc0001067983 */ /* 0x000ee80000100800 */
[----:B-1----:R4:W3:Y:S04]  /*25260*/  LDG.E.U8 R25, desc[UR10][R4.64] ;  /* 0x0000000a04197981 */ /* 0x0028e8000c1e1100 */
[----:B------:R1:W-:Y:S01]  /*25270*/  STL [R1+0xf4], R23 ;  /* 0x0000f41701007387 */ /* 0x0003e20000100800 */
[----:B----4-:R-:W-:-:S03]  /*25280*/  IADD3 R4, P2, R12, UR5, RZ ;  /* 0x000000050c047c10 */ /* 0x010fc6000ff5e0ff */
[----:B------:R-:W4:Y:S01]  /*25290*/  LDL R12, [R1+0xf10] ;  /* 0x000f1000010c7983 */ /* 0x000f220000100800 */
[----:B------:R-:W-:-:S03]  /*252a0*/  IADD3.X R5, R10, UR9, RZ, P2, !PT ;  /* 0x000000090a057c10 */ /* 0x000fc600097fe4ff */
[----:B------:R-:W4:Y:S04]  /*252b0*/  LDL R10, [R1+0xeec] ;  /* 0x000eec00010a7983 */ /* 0x000f280000100800 */
[----:B0-----:R2:W4:Y:S04]  /*252c0*/  LDG.E.U8 R24, desc[UR10][R4.64] ;  /* 0x0000000a04187981 */ /* 0x001528000c1e1100 */
[----:B------:R0:W-:Y:S01]  /*252d0*/  STL [R1+0x110], R20 ;  /* 0x0001101401007387 */ /* 0x0001e20000100800 */
[----:B--2---:R-:W-:-:S03]  /*252e0*/  IADD3 R4, P2, R11, UR5, RZ ;  /* 0x000000050b047c10 */ /* 0x004fc6000ff5e0ff */
[----:B------:R-:W2:Y:S01]  /*252f0*/  LDL R11, [R1+0xef0] ;  /* 0x000ef000010b7983 */ /* 0x000ea20000100800 */
[----:B------:R-:W-:-:S03]  /*25300*/  IADD3.X R5, R9, UR9, RZ, P2, !PT ;  /* 0x0000000909057c10 */ /* 0x000fc600097fe4ff */
[----:B------:R-:W2:Y:S04]  /*25310*/  LDL R9, [R1+0xee8] ;  /* 0x000ee80001097983 */ /* 0x000ea80000100800 */
[----:B-1----:R1:W2:Y:S04]  /*25320*/  LDG.E.U8 R23, desc[UR10][R4.64] ;  /* 0x0000000a04177981 */ /* 0x0022a8000c1e1100 */
[----:B------:R3:W-:Y:S01]  /*25330*/  STL [R1+0x10c], R19 ;  /* 0x00010c1301007387 */ /* 0x0007e20000100800 */
[----:B-1----:R-:W-:-:S03]  /*25340*/  IADD3 R4, P2, R8, UR5, RZ ;  /* 0x0000000508047c10 */ /* 0x002fc6000ff5e0ff */
[----:B------:R-:W2:Y:S01]  /*25350*/  LDL R8, [R1+0xef4] ;  /* 0x000ef40001087983 */ /* 0x000ea20000100800 */
[----:B------:R-:W-:-:S03]  /*25360*/  IADD3.X R5, R7, UR9, RZ, P2, !PT ;  /* 0x0000000907057c10 */ /* 0x000fc600097fe4ff */
[----:B------:R-:W2:Y:S04]  /*25370*/  LDL R7, [R1+0xee4] ;  /* 0x000ee40001077983 */ /* 0x000ea80000100800 */
[----:B0-----:R3:W2:Y:S04]  /*25380*/  LDG.E.U8 R20, desc[UR10][R4.64] ;  /* 0x0000000a04147981 */ /* 0x0016a8000c1e1100 */
[----:B------:R0:W-:Y:S01]  /*25390*/  STL [R1+0x108], R15 ;  /* 0x0001080f01007387 */ /* 0x0001e20000100800 */
[----:B---3--:R-:W-:-:S03]  /*253a0*/  IADD3 R4, P2, R13, UR5, RZ ;  /* 0x000000050d047c10 */ /* 0x008fc6000ff5e0ff */
[----:B------:R-:W3:Y:S01]  /*253b0*/  LDL R13, [R1+0xef8] ;  /* 0x000ef800010d7983 */ /* 0x000ee20000100800 */
[----:B------:R-:W-:-:S03]  /*253c0*/  IADD3.X R5, R6, UR9, RZ, P2, !PT ;  /* 0x0000000906057c10 */ /* 0x000fc600097fe4ff */
[----:B------:R-:W3:Y:S04]  /*253d0*/  LDL R6, [R1+0xed4] ;  /* 0x000ed40001067983 */ /* 0x000ee80000100800 */
[----:B------:R4:W3:Y:S04]  /*253e0*/  LDG.E.U8 R19, desc[UR10][R4.64] ;  /* 0x0000000a04137981 */ /* 0x0008e8000c1e1100 */
        /* <DEDUP_REMOVED lines=227> */
[----:B-1----:R1:W2:Y:S02]  /*26220*/  LDG.E.U8 R25, desc[UR10][R4.64] ;  /* 0x0000000a04197981 */ /* 0x0022a4000c1e1100 */
[----:B-1----:R-:W-:Y:S02]  /*26230*/  IADD3 R4, P2, R8, UR5, RZ ;  /* 0x0000000508047c10 */ /* 0x002fe4000ff5e0ff */
[----:B------:R-:W2:Y:S02]  /*26240*/  LDL R8, [R1+0xdc0] ;  /* 0x000dc00001087983 */ /* 0x000ea40000100800 */
[----:B------:R-:W-:-:S02]  /*26250*/  IADD3.X R5, R7, UR9, RZ, P2, !PT ;  /* 0x0000000907057c10 */ /* 0x000fc400097fe4ff */
[----:B------:R1:W-:Y:S04]  /*26260*/  STL [R1+0x7c], R23 ;  /* 0x00007c1701007387 */ /* 0x0003e80000100800 */
[----:B------:R-:W2:Y:S04]  /*26270*/  LDL R7, [R1+0xd9c] ;  /* 0x000d9c0001077983 */ /* 0x000ea80000100800 */
[----:B0-----:R3:W2:Y:S04]  /*26280*/  LDG.E.U8 R24, desc[UR10][R4.64] ;  /* 0x0000000a04187981 */ /* 0x0016a8000c1e1100 */
        /* <DEDUP_REMOVED lines=13> */
[----:B--2---:R-:W-:-:S04]  /*26360*/  IADD3 R4, P2, R11, UR5, RZ ;  /* 0x000000050b047c10 */ /* 0x004fc8000ff5e0ff */
[----:B------:R-:W-:Y:S02]  /*26370*/  IADD3.X R5, R9, UR9, RZ, P2, !PT ;  /* 0x0000000909057c10 */ /* 0x000fe400097fe4ff */
[----:B------:R-:W2:Y:S04]  /*26380*/  LDL R9, [R1+0xda8] ;  /* 0x000da80001097983 */ /* 0x000ea80000100800 */
[----:B-1----:R1:W2:Y:S02]  /*26390*/  LDG.E.U8 R19, desc[UR10][R4.64] ;  /* 0x0000000a04137981 */ /* 0x0022a4000c1e1100 */
[----:B-1----:R-:W-:Y:S02]  /*263a0*/  IADD3 R4, P2, R8, UR5, RZ ;  /* 0x0000000508047c10 */ /* 0x002fe4000ff5e0ff */
[----:B------:R-:W2:Y:S04]  /*263b0*/  LDL R8, [R1+0xd84] ;  /* 0x000d840001087983 */ /* 0x000ea80000100800 */
[----:B------:R1:W-:Y:S04]  /*263c0*/  STL [R1+0x70], R14 ;  /* 0x0000700e01007387 */ /* 0x0003e80000100800 */
[----:B------:R-:W2:Y:S01]  /*263d0*/  LDL R11, [R1+0xd88] ;  /* 0x000d8800010b7983 */ /* 0x000ea20000100800 */
[----:B------:R-:W-:-:S03]  /*263e0*/  IADD3.X R5, R7, UR9, RZ, P2, !PT ;  /* 0x0000000907057c10 */ /* 0x000fc600097fe4ff */
[----:B------:R-:W2:Y:S04]  /*263f0*/  LDL R7, [R1+0xd80] ;  /* 0x000d800001077983 */ /* 0x000ea80000100800 */
[----:B0-----:R3:W2:Y:S02]  /*26400*/  LDG.E.U8 R15, desc[UR10][R4.64] ;  /* 0x0000000a040f7981 */ /* 0x0016a4000c1e1100 */
[----:B---3--:R-:W-:-:S04]  /*26410*/  IADD3 R4, P2, R13, UR5, RZ ;  /* 0x000000050d047c10 */ /* 0x008fc8000ff5e0ff */
[----:B------:R-:W-:-:S05]  /*26420*/  IADD3.X R5, R6, UR9, RZ, P2, !PT ;  /* 0x0000000906057c10 */ /* 0x000fca00097fe4ff */
[----:B-1----:R4:W3:Y:S02]  /*26430*/  LDG.E.U8 R14, desc[UR10][R4.64] ;  /* 0x0000000a040e7981 */ /* 0x0028e4000c1e1100 */
[----:B----4-:R-:W-:-:S04]  /*26440*/  IADD3 R4, P2, R12, UR5, RZ ;  /* 0x000000050c047c10 */ /* 0x010fc8000ff5e0ff */
[----:B------:R-:W-:Y:S01]  /*26450*/  IADD3.X R5, R10, UR9, RZ, P2, !PT ;  /* 0x000000090a057c10 */ /* 0x000fe200097fe4ff */
[----:B------:R0:W-:Y:S04]  /*26460*/  STL [R1+0x6c], R25 ;  /* 0x00006c1901007387 */ /* 0x0001e80000100800 */
[----:B------:R-:W4:Y:S04]  /*26470*/  LDL R13, [R1+0xd8c] ;  /* 0x000d8c00010d7983 */ /* 0x000f280000100800 */
[----:B------:R-:W3:Y:S04]  /*26480*/  LDL R6, [R1+0xd7c] ;  /* 0x000d7c0001067983 */ /* 0x000ee80000100800 */
[----:B0-----:R2:W3:Y:S04]  /*26490*/  LDG.E.U8 R25, desc[UR10][R4.64] ;  /* 0x0000000a04197981 */ /* 0x0014e8000c1e1100 */
[----:B------:R-:W3:Y:S04]  /*264a0*/  LDL R10, [R1+0xd90] ;  /* 0x000d9000010a7983 */ /* 0x000ee80000100800 */
[----:B------:R0:W-:Y:S04]  /*264b0*/  STL [R1+0x18], R24 ;  /* 0x0000181801007387 */ /* 0x0001e80000100800 */
[----:B------:R-:W3:Y:S01]  /*264c0*/  LDL R12, [R1+0xd6c] ;  /* 0x000d6c00010c7983 */ /* 0x000ee20000100800 */
[----:B--2---:R-:W-:-:S03]  /*264d0*/  IADD3 R4, P2, R9, UR5, RZ ;  /* 0x0000000509047c10 */ /* 0x004fc6000ff5e0ff */
[----:B------:R-:W2:Y:S04]  /*264e0*/  LDL R9, [R1+0xd70] ;  /* 0x000d700001097983 */ /* 0x000ea80000100800 */
[----:B------:R-:W-:Y:S01]  /*264f0*/  STL [R1+0x64], R23 ;  /* 0x0000641701007387 */ /* 0x000fe20000100800 */
[----:B------:R-:W-:-:S03]  /*26500*/  IADD3.X R5, R8, UR9, RZ, P2, !PT ;  /* 0x0000000908057c10 */ /* 0x000fc600097fe4ff */
[----:B------:R-:W2:Y:S04]  /*26510*/  LDL R8, [R1+0xd68] ;  /* 0x000d680001087983 */ /* 0x000ea80000100800 */
[----:B0-----:R0:W2:Y:S02]  /*26520*/  LDG.E.U8 R24, desc[UR10][R4.64] ;  /* 0x0000000a04187981 */ /* 0x0010a4000c1e1100 */
[----:B0-----:R-:W-:Y:S02]  /*26530*/  IADD3 R4, P2, R11, UR5, RZ ;  /* 0x000000050b047c10 */ /* 0x001fe4000ff5e0ff */
[----:B------:R-:W2:Y:S02]  /*26540*/  LDL R11, [R1+0xd74] ;  /* 0x000d7400010b7983 */ /* 0x000ea40000100800 */
[----:B------:R-:W-:-:S05]  /*26550*/  IADD3.X R5, R7, UR9, RZ, P2, !PT ;  /* 0x0000000907057c10 */ /* 0x000fca00097fe4ff */
[----:B------:R4:W2:Y:S04]  /*26560*/  LDG.E.U8 R27, desc[UR10][R4.64] ;  /* 0x0000000a041b7981 */ /* 0x0008a8000c1e1100 */
[----:B------:R0:W-:Y:S04]  /*26570*/  STL [R1+0x60], R20 ;  /* 0x0000601401007387 */ /* 0x0001e80000100800 */
[----:B------:R-:W2:Y:S01]  /*26580*/  LDL R7, [R1+0xd64] ;  /* 0x000d640001077983 */ /* 0x000ea20000100800 */
[----:B----4-:R-:W-:-:S04]  /*26590*/  IADD3 R4, P2, R13, UR5, RZ ;  /* 0x000000050d047c10 */ /* 0x010fc8000ff5e0ff */
[----:B---3--:R-:W-:-:S05]  /*265a0*/  IADD3.X R5, R6, UR9, RZ, P2, !PT ;  /* 0x0000000906057c10 */ /* 0x008fca00097fe4ff */
[----:B0-----:R0:W3:Y:S02]  /*265b0*/  LDG.E.U8 R20, desc[UR10][R4.64] ;  /* 0x0000000a04147981 */ /* 0x0010e4000c1e1100 */
[----:B0-----:R-:W-:-:S04]  /*265c0*/  IADD3 R4, P2, R10, UR5, RZ ;  /* 0x000000050a047c10 */ /* 0x001fc8000ff5e0ff */
[----:B------:R-:W-:-:S05]  /*265d0*/  IADD3.X R5, R12, UR9, RZ, P2, !PT ;  /* 0x000000090c057c10 */ /* 0x000fca00097fe4ff */
[----:B------:R2:W4:Y:S02]  /*265e0*/  LDG.E.U8 R23, desc[UR10][R4.64] ;  /* 0x0000000a04177981 */ /* 0x000524000c1e1100 */
[----:B--2---:R-:W-:-:S04]  /*265f0*/  IADD3 R4, P2, R9, UR5, RZ ;  /* 0x0000000509047c10 */ /* 0x004fc8000ff5e0ff */
[----:B------:R-:W-:Y:S01]  /*26600*/  IADD3.X R5, R8, UR9, RZ, P2, !PT ;  /* 0x0000000908057c10 */ /* 0x000fe200097fe4ff */
[----:B------:R-:W-:Y:S04]  /*26610*/  STL [R1+0x1b84], R27 ;  /* 0x001b841b01007387 */ /* 0x000fe80000100800 */
[----:B------:R0:W-:Y:S04]  /*26620*/  STL [R1+0x5c], R19 ;  /* 0x00005c1301007387 */ /* 0x0001e80000100800 */
[----:B------:R-:W2:Y:S04]  /*26630*/  LDL R6, [R1+0xd78] ;  /* 0x000d780001067983 */ /* 0x000ea80000100800 */
[----:B------:R-:W3:Y:S04]  /*26640*/  LDL R10, [R1+0xd54] ;  /* 0x000d5400010a7983 */ /* 0x000ee80000100800 */
[----:B0-----:R0:W4:Y:S04]  /*26650*/  LDG.E.U8 R19, desc[UR10][R4.64] ;  /* 0x0000000a04137981 */ /* 0x001128000c1e1100 */
[----:B------:R1:W-:Y:S04]  /*26660*/  STL [R1+0x14], R15 ;  /* 0x0000140f01007387 */ /* 0x0003e80000100800 */
[----:B------:R-:W4:Y:S01]  /*26670*/  LDL R9, [R1+0xd50] ;  /* 0x000d500001097983 */ /* 0x000f220000100800 */
[----:B0-----:R-:W-:-:S03]  /*26680*/  IADD3 R4, P2, R11, UR5, RZ ;  /* 0x000000050b047c10 */ /* 0x001fc6000ff5e0ff */
[----:B-1----:R-:W4:Y:S01]  /*26690*/  LDL R15, [R1+0xd58] ;  /* 0x000d5800010f7983 */ /* 0x002f220000100800 */
[----:B------:R-:W-:-:S03]  /*266a0*/  IADD3.X R5, R7, UR9, RZ, P2, !PT ;  /* 0x0000000907057c10 */ /* 0x000fc600097fe4ff */
[----:B------:R0:W-:Y:S04]  /*266b0*/  STL [R1+0x54], R14 ;  /* 0x0000540e01007387 */ /* 0x0001e80000100800 */
[----:B------:R-:W4:Y:S04]  /*266c0*/  LDG.E.U8 R4, desc[UR10][R4.64] ;  /* 0x0000000a04047981 */ /* 0x000f28000c1e1100 */
[----:B------:R-:W4:Y:S04]  /*266d0*/  LDL R8, [R1+0xd4c] ;  /* 0x000d4c0001087983 */ /* 0x000f280000100800 */
[----:B0-----:R-:W4:Y:S04]  /*266e0*/  LDL R14, [R1+0xd5c] ;  /* 0x000d5c00010e7983 */ /* 0x001f280000100800 */
[----:B------:R-:W4:Y:S04]  /*266f0*/  LDL R12, [R1+0xd60] ;  /* 0x000d6000010c7983 */ /* 0x000f280000100800 */
[----:B------:R0:W-:Y:S04]  /*26700*/  STL [R1+0x50], R25 ;  /* 0x0000501901007387 */ /* 0x0001e80000100800 */
[----:B------:R-:W4:Y:S01]  /*26710*/  LDL R11, [R1+0xd3c] ;  /* 0x000d3c00010b7983 */ /* 0x000f220000100800 */
[----:B--2---:R-:W-:-:S04]  /*26720*/  IADD3 R6, P2, R6, UR5, RZ ;  /* 0x0000000506067c10 */ /* 0x004fc8000ff5e0ff */
[----:B---3--:R-:W-:-:S05]  /*26730*/  IADD3.X R7, R10, UR9, RZ, P2, !PT ;  /* 0x000000090a077c10 */ /* 0x008fca00097fe4ff */
[----:B0-----:R4:W2:Y:S02]  /*26740*/  LDG.E.U8 R25, desc[UR10][R6.64] ;  /* 0x0000000a06197981 */ /* 0x0018a4000c1e1100 */
[----:B----4-:R-:W-:-:S04]  /*26750*/  IADD3 R6, P2, R15, UR5, RZ ;  /* 0x000000050f067c10 */ /* 0x010fc8000ff5e0ff */
[----:B------:R-:W-:Y:S01]  /*26760*/  IADD3.X R7, R9, UR9, RZ, P2, !PT ;  /* 0x0000000909077c10 */ /* 0x000fe200097fe4ff */
[----:B------:R-:W-:Y:S04]  /*26770*/  STL [R1+0x1b88], R4 ;  /* 0x001b880401007387 */ /* 0x000fe80000100800 */
[----:B------:R0:W-:Y:S04]  /*26780*/  STL [R1+0x4c], R24 ;  /* 0x00004c1801007387 */ /* 0x0001e80000100800 */
[----:B------:R-:W3:Y:S04]  /*26790*/  LDL R13, [R1+0xd40] ;  /* 0x000d4000010d7983 */ /* 0x000ee80000100800 */
[----:B------:R-:W4:Y:S04]  /*267a0*/  LDL R10, [R1+0xd38] ;  /* 0x000d3800010a7983 */ /* 0x000f280000100800 */
[----:B0-----:R0:W2:Y:S04]  /*267b0*/  LDG.E.U8 R24, desc[UR10][R6.64] ;  /* 0x0000000a06187981 */ /* 0x0010a8000c1e1100 */
[----:B------:R-:W2:Y:S04]  /*267c0*/  LDL R9, [R1+0xd28] ;  /* 0x000d280001097983 */ /* 0x000ea80000100800 */
[----:B------:R-:W2:Y:S01]  /*267d0*/  LDL R4, [R1+0xd14] ;  /* 0x000d140001047983 */ /* 0x000ea20000100800 */
[----:B0-----:R-:W-:-:S04]  /*267e0*/  IADD3 R6, P2, R14, UR5, RZ ;  /* 0x000000050e067c10 */ /* 0x001fc8000ff5e0ff */
[----:B------:R-:W-:Y:S02]  /*267f0*/  IADD3.X R7, R8, UR9, RZ, P2, !PT ;  /* 0x0000000908077c10 */ /* 0x000fe400097fe4ff */
[----:B------:R-:W2:Y:S04]  /*26800*/  LDL R8, [R1+0xd20] ;  /* 0x000d200001087983 */ /* 0x000ea80000100800 */
[----:B------:R0:W-:Y:S04]  /*26810*/  STL [R1+0x44], R20 ;  /* 0x0000441401007387 */ /* 0x0001e80000100800 */
[----:B------:R-:W2:Y:S04]  /*26820*/  LDL R15, [R1+0xd04] ;  /* 0x000d0400010f7983 */ /* 0x000ea80000100800 */
[----:B0-----:R0:W2:Y:S02]  /*26830*/  LDG.E.U8 R20, desc[UR10][R6.64] ;  /* 0x0000000a06147981 */ /* 0x0010a4000c1e1100 */
[----:B0-----:R-:W-:-:S04]  /*26840*/  IADD3 R6, P2, R12, UR5, RZ ;  /* 0x000000050c067c10 */ /* 0x001fc8000ff5e0ff */
[----:B------:R-:W-:-:S05]  /*26850*/  IADD3.X R7, R11, UR9, RZ, P2, !PT ;  /* 0x000000090b077c10 */ /* 0x000fca00097fe4ff */
[----:B------:R3:W2:Y:S04]  /*26860*/  LDG.E.U8 R5, desc[UR10][R6.64] ;  /* 0x0000000a06057981 */ /* 0x0006a8000c1e1100 */
[----:B------:R0:W-:Y:S04]  /*26870*/  STL [R1+0x40], R23 ;  /* 0x0000401701007387 */ /* 0x0001e80000100800 */
[----:B------:R-:W2:Y:S04]  /*26880*/  LDL R12, [R1+0xd00] ;  /* 0x000d0000010c7983 */ /* 0x000ea80000100800 */
[----:B------:R-:W2:Y:S01]  /*26890*/  LDL R11, [R1+0xcc8] ;  /* 0x000cc800010b7983 */ /* 0x000ea20000100800 */
[----:B---3--:R-:W-:-:S04]  /*268a0*/  IADD3 R6, P2, R13, UR5, RZ ;  /* 0x000000050d067c10 */ /* 0x008fc8000ff5e0ff */
[----:B----4-:R-:W-:-:S05]  /*268b0*/  IADD3.X R7, R10, UR9, RZ, P2, !PT ;  /* 0x000000090a077c10 */ /* 0x010fca00097fe4ff */
[----:B0-----:R0:W3:Y:S04]  /*268c0*/  LDG.E.U8 R23, desc[UR10][R6.64] ;  /* 0x0000000a06177981 */ /* 0x0010e8000c1e1100 */
[----:B--2---:R-:W-:Y:S04]  /*268d0*/  STL [R1+0x1b8c], R5 ;  /* 0x001b8c0501007387 */ /* 0x004fe80000100800 */
[----:B------:R1:W-:Y:S04]  /*268e0*/  STL [R1+0x3c], R19 ;  /* 0x00003c1301007387 */ /* 0x0003e80000100800 */
[----:B------:R-:W2:Y:S01]  /*268f0*/  LDL R10, [R1+0xce4] ;  /* 0x000ce400010a7983 */ /* 0x000ea20000100800 */
[----:B0-----:R-:W-:-:S03]  /*26900*/  IADD3 R6, P2, R9, UR5, RZ ;  /* 0x0000000509067c10 */ /* 0x001fc6000ff5e0ff */
[----:B------:R-:W4:Y:S04]  /*26910*/  LDL R14, [R1+0xd44] ;  /* 0x000d4400010e7983 */ /* 0x000f280000100800 */
[----:B-1----:R-:W3:Y:S01]  /*26920*/  LDL R19, [R1+0xcb4] ;  /* 0x000cb40001137983 */ /* 0x002ee20000100800 */
[----:B------:R-:W-:Y:S02]  /*26930*/  IADD3.X R7, R8, UR9, RZ, P2, !PT ;  /* 0x0000000908077c10 */ /* 0x000fe400097fe4ff */
[----:B------:R-:W-:Y:S01]  /*26940*/  IADD3 R8, P2, R4, UR5, RZ ;  /* 0x0000000504087c10 */ /* 0x000fe2000ff5e0ff */
[----:B------:R-:W4:Y:S04]  /*26950*/  LDL R13, [R1+0xd34] ;  /* 0x000d3400010d7983 */ /* 0x000f280000100800 */
[----:B------:R-:W4:Y:S01]  /*26960*/  LDG.E.U8 R6, desc[UR10][R6.64] ;  /* 0x0000000a06067981 */ /* 0x000f22000c1e1100 */
[----:B------:R-:W-:-:S05]  /*26970*/  IADD3.X R9, R15, UR9, RZ, P2, !PT ;  /* 0x000000090f097c10 */ /* 0x000fca00097fe4ff */
[----:B------:R0:W4:Y:S02]  /*26980*/  LDG.E.U8 R7, desc[UR10][R8.64] ;  /* 0x0000000a08077981 */ /* 0x000124000c1e1100 */
[----:B0-----:R-:W-:-:S04]  /*26990*/  IADD3 R8, P2, R12, UR5, RZ ;  /* 0x000000050c087c10 */ /* 0x001fc8000ff5e0ff */
[----:B------:R-:W-:-:S05]  /*269a0*/  IADD3.X R9, R11, UR9, RZ, P2, !PT ;  /* 0x000000090b097c10 */ /* 0x000fca00097fe4ff */
[----:B------:R-:W4:Y:S01]  /*269b0*/  LDG.E.U8 R8, desc[UR10][R8.64] ;  /* 0x0000000a08087981 */ /* 0x000f22000c1e1100 */
[----:B--2---:R-:W-:-:S04]  /*269c0*/  IADD3 R10, P2, R10, UR5, RZ ;  /* 0x000000050a0a7c10 */ /* 0x004fc8000ff5e0ff */
[----:B---3--:R-:W-:-:S05]  /*269d0*/  IADD3.X R11, R19, UR9, RZ, P2, !PT ;  /* 0x00000009130b7c10 */ /* 0x008fca00097fe4ff */
[----:B------:R0:W2:Y:S04]  /*269e0*/  LDG.E.U8 R9, desc[UR10][R10.64] ;  /* 0x0000000a0a097981 */ /* 0x0000a8000c1e1100 */
[----:B----4-:R-:W-:Y:S04]  /*269f0*/  STL [R1+0x1b90], R6 ;  /* 0x001b900601007387 */ /* 0x010fe80000100800 */
[----:B------:R-:W-:Y:S04]  /*26a00*/  STL [R1+0x34], R25 ;  /* 0x0000341901007387 */ /* 0x000fe80000100800 */
[----:B------:R-:W3:Y:S04]  /*26a10*/  LDL R4, [R1+0xd48] ;  /* 0x000d480001047983 */ /* 0x000ee80000100800 */
[----:B------:R-:W4:Y:S04]  /*26a20*/  LDL R5, [R1+0xd24] ;  /* 0x000d240001057983 */ /* 0x000f280000100800 */
[----:B------:R-:W-:Y:S04]  /*26a30*/  STL [R1+0x1b94], R7 ;  /* 0x001b940701007387 */ /* 0x000fe80000100800 */
[----:B------:R-:W-:Y:S04]  /*26a40*/  STL [R1+0x30], R24 ;  /* 0x0000301801007387 */ /* 0x000fe80000100800 */
[----:B------:R-:W4:Y:S04]  /*26a50*/  LDL R15, [R1+0xd2c] ;  /* 0x000d2c00010f7983 */ /* 0x000f280000100800 */
[----:B------:R-:W4:Y:S04]  /*26a60*/  LDL R12, [R1+0xd1c] ;  /* 0x000d1c00010c7983 */ /* 0x000f280000100800 */
[----:B------:R-:W-:Y:S04]  /*26a70*/  STL [R1+0x1b98], R8 ;  /* 0x001b980801007387 */ /* 0x000fe80000100800 */
[----:B------:R1:W-:Y:S01]  /*26a80*/  STL [R1+0x2c], R20 ;  /* 0x00002c1401007387 */ /* 0x0003e20000100800 */
[----:B0-----:R-:W-:-:S04]  /*26a90*/  IADD3 R10, P2, R14, UR5, RZ ;  /* 0x000000050e0a7c10 */ /* 0x001fc8000ff5e0ff */
[----:B------:R-:W-:-:S05]  /*26aa0*/  IADD3.X R11, R13, UR9, RZ, P2, !PT ;  /* 0x000000090d0b7c10 */ /* 0x000fca00097fe4ff */
[----:B-1----:R3:W4:Y:S04]  /*26ab0*/  LDG.E.U8 R20, desc[UR10][R10.64] ;  /* 0x0000000a0a147981 */ /* 0x002728000c1e1100 */
[----:B--2---:R0:W-:Y:S04]  /*26ac0*/  STL [R1+0x1b9c], R9 ;  /* 0x001b9c0901007387 */ /* 0x0041e80000100800 */
[----:B------:R-:W2:Y:S04]  /*26ad0*/  LDL R7, [R1+0xd30] ;  /* 0x000d300001077983 */ /* 0x000ea80000100800 */
[----:B------:R-:W2:Y:S04]  /*26ae0*/  LDL R14, [R1+0xd0c] ;  /* 0x000d0c00010e7983 */ /* 0x000ea80000100800 */
[----:B------:R-:W2:Y:S01]  /*26af0*/  LDL R6, [R1+0xd18] ;  /* 0x000d180001067983 */ /* 0x000ea20000100800 */
[----:B---3--:R-:W-:-:S03]  /*26b00*/  IADD3 R10, P2, R4, UR5, RZ ;  /* 0x00000005040a7c10 */ /* 0x008fc6000ff5e0ff */
[----:B------:R1:W-:Y:S04]  /*26b10*/  STL [R1+0x24], R23 ;  /* 0x0000241701007387 */ /* 0x0003e80000100800 */
[----:B------:R-:W3:Y:S01]  /*26b20*/  LDL R4, [R1+0xcf4] ;  /* 0x000cf40001047983 */ /* 0x000ee20000100800 */
[----:B----4-:R-:W-:-:S03]  /*26b30*/  IADD3.X R11, R5, UR9, RZ, P2, !PT ;  /* 0x00000009050b7c10 */ /* 0x010fc600097fe4ff */
[----:B------:R-:W4:Y:S04]  /*26b40*/  LDL R13, [R1+0xcd0] ;  /* 0x000cd000010d7983 */ /* 0x000f280000100800 */
[----:B------:R1:W4:Y:S04]  /*26b50*/  LDG.E.U8 R19, desc[UR10][R10.64] ;  /* 0x0000000a0a137981 */ /* 0x000328000c1e1100 */
[----:B------:R-:W4:Y:S04]  /*26b60*/  LDL R5, [R1+0xccc] ;  /* 0x000ccc0001057983 */ /* 0x000f280000100800 */
[----:B0-----:R-:W4:Y:S01]  /*26b70*/  LDL R9, [R1+0xcb8] ;  /* 0x000cb80001097983 */ /* 0x001f220000100800 */
[----:B-1----:R-:W-:-:S03]  /*26b80*/  IADD3 R10, P2, R15, UR5, RZ ;  /* 0x000000050f0a7c10 */ /* 0x002fc6000ff5e0ff */
[----:B------:R-:W4:Y:S01]  /*26b90*/  LDL R8, [R1+0xd10] ;  /* 0x000d100001087983 */ /* 0x000f220000100800 */
[----:B------:R-:W-:-:S03]  /*26ba0*/  IADD3.X R11, R12, UR9, RZ, P2, !PT ;  /* 0x000000090c0b7c10 */ /* 0x000fc600097fe4ff */
[----:B------:R-:W4:Y:S04]  /*26bb0*/  LDL R12, [R1+0xce8] ;  /* 0x000ce800010c7983 */ /* 0x000f280000100800 */
[----:B------:R2:W4:Y:S02]  /*26bc0*/  LDG.E.U8 R15, desc[UR10][R10.64] ;  /* 0x0000000a0a0f7981 */ /* 0x000524000c1e1100 */
[----:B--2---:R-:W-:Y:S02]  /*26bd0*/  IADD3 R10, P2, R7, UR5, RZ ;  /* 0x00000005070a7c10 */ /* 0x004fe4000ff5e0ff */
[----:B------:R-:W2:Y:S02]  /*26be0*/  LDL R7, [R1+0xd08] ;  /* 0x000d080001077983 */ /* 0x000ea40000100800 */
[----:B------:R-:W-:-:S05]  /*26bf0*/  IADD3.X R11, R14, UR9, RZ, P2, !PT ;  /* 0x000000090e0b7c10 */ /* 0x000fca00097fe4ff */
[----:B------:R0:W2:Y:S02]  /*26c00*/  LDG.E.U8 R14, desc[UR10][R10.64] ;  /* 0x0000000a0a0e7981 */ /* 0x0000a4000c1e1100 */
[----:B0-----:R-:W-:Y:S02]  /*26c10*/  IADD3 R10, P2, R6, UR5, RZ ;  /* 0x00000005060a7c10 */ /* 0x001fe4000ff5e0ff */
[----:B------:R-:W2:Y:S02]  /*26c20*/  LDL R6, [R1+0xcf8] ;  /* 0x000cf80001067983 */ /* 0x000ea40000100800 */
[----:B---3--:R-:W-:Y:S02]  /*26c30*/  IADD3.X R11, R4, UR9, RZ, P2, !PT ;  /* 0x00000009040b7c10 */ /* 0x008fe400097fe4ff */
[----:B------:R-:W3:Y:S04]  /*26c40*/  LDL R4, [R1+0xcf0] ;  /* 0x000cf00001047983 */ /* 0x000ee80000100800 */
[----:B------:R4:W3:Y:S02]  /*26c50*/  LDG.E.U8 R24, desc[UR10][R10.64] ;  /* 0x0000000a0a187981 */ /* 0x0008e4000c1e1100 */
[----:B----4-:R-:W-:-:S04]  /*26c60*/  IADD3 R10, P2, R13, UR5, RZ ;  /* 0x000000050d0a7c10 */ /* 0x010fc8000ff5e0ff */
[----:B------:R-:W-:Y:S02]  /*26c70*/  IADD3.X R11, R5, UR9, RZ, P2, !PT ;  /* 0x00000009050b7c10 */ /* 0x000fe400097fe4ff */
[----:B------:R-:W4:Y:S04]  /*26c80*/  LDL R5, [R1+0xcfc] ;  /* 0x000cfc0001057983 */ /* 0x000f280000100800 */
[----:B------:R0:W3:Y:S02]  /*26c90*/  LDG.E.U8 R28, desc[UR10][R10.64] ;  /* 0x0000000a0a1c7981 */ /* 0x0000e4000c1e1100 */
[----:B0-----:R-:W-:-:S04]  /*26ca0*/  IADD3 R10, P2, R12, UR5, RZ ;  /* 0x000000050c0a7c10 */ /* 0x001fc8000ff5e0ff */
[----:B------:R-:W-:-:S05]  /*26cb0*/  IADD3.X R11, R9, UR9, RZ, P2, !PT ;  /* 0x00000009090b7c10 */ /* 0x000fca00097fe4ff */
[----:B------:R-:W4:Y:S01]  /*26cc0*/  LDG.E.U8 R10, desc[UR10][R10.64] ;  /* 0x0000000a0a0a7981 */ /* 0x000f22000c1e1100 */
[----:B------:R-:W-:-:S04]  /*26cd0*/  IADD3 R12, P2, R8, UR5, RZ ;  /* 0x00000005080c7c10 */ /* 0x000fc8000ff5e0ff */
[----:B--2---:R-:W-:-:S05]  /*26ce0*/  IADD3.X R13, R7, UR9, RZ, P2, !PT ;  /* 0x00000009070d7c10 */ /* 0x004fca00097fe4ff */
[----:B------:R-:W2:Y:S04]  /*26cf0*/  LDG.E.U8 R11, desc[UR10][R12.64] ;  /* 0x0000000a0c0b7981 */ /* 0x000ea8000c1e1100 */
[----:B---3--:R-:W-:Y:S04]  /*26d00*/  STL [R1+0x1b70], R28 ;  /* 0x001b701c01007387 */ /* 0x008fe80000100800 */
[----:B------:R0:W-:Y:S04]  /*26d10*/  STL [R1+0x10], R20 ;  /* 0x0000101401007387 */ /* 0x0001e80000100800 */
[----:B----4-:R-:W-:Y:S04]  /*26d20*/  STL [R1+0x1b74], R10 ;  /* 0x001b740a01007387 */ /* 0x010fe80000100800 */
[----:B------:R-:W3:Y:S04]  /*26d30*/  LDL R23, [R1+0xcc4] ;  /* 0x000cc40001177983 */ /* 0x000ee80000100800 */
[----:B0-----:R-:W4:Y:S04]  /*26d40*/  LDL R20, [R1+0xcd8] ;  /* 0x000cd80001147983 */ /* 0x001f280000100800 */
[----:B------:R0:W-:Y:S04]  /*26d50*/  STL [R1+0xc], R19 ;  /* 0x00000c1301007387 */ /* 0x0001e80000100800 */
[----:B0-----:R-:W4:Y:S04]  /*26d60*/  LDL R19, [R1+0xcd4] ;  /* 0x000cd40001137983 */ /* 0x001f280000100800 */
[----:B--2---:R-:W-:Y:S04]  /*26d70*/  STL [R1+0x1b00], R11 ;  /* 0x001b000b01007387 */ /* 0x004fe80000100800 */
[----:B------:R-:W2:Y:S04]  /*26d80*/  LDL R10, [R1+0xce0] ;  /* 0x000ce000010a7983 */ /* 0x000ea80000100800 */
[----:B------:R-:W2:Y:S01]  /*26d90*/  LDL R9, [R1+0xcdc] ;  /* 0x000cdc0001097983 */ /* 0x000ea20000100800 */
[----:B------:R-:W-:-:S03]  /*26da0*/  IADD3 R12, P2, R6, UR5, RZ ;  /* 0x00000005060c7c10 */ /* 0x000fc6000ff5e0ff */
[----:B------:R-:W2:Y:S01]  /*26db0*/  LDL R8, [R1+0xcec] ;  /* 0x000cec0001087983 */ /* 0x000ea20000100800 */
[----:B------:R-:W-:-:S03]  /*26dc0*/  IADD3.X R13, R4, UR9, RZ, P2, !PT ;  /* 0x00000009040d7c10 */ /* 0x000fc600097fe4ff */
[----:B------:R-:W-:Y:S04]  /*26dd0*/  STL [R1+0x8], R15 ;  /* 0x0000080f01007387 */ /* 0x000fe80000100800 */
[----:B------:R-:W2:Y:S04]  /*26de0*/  LDL R4, [R1+0xcbc] ;  /* 0x000cbc0001047983 */ /* 0x000ea80000100800 */
[----:B------:R-:W2:Y:S04]  /*26df0*/  LDL.LU R7, [R1+0x228] ;  /* 0x0002280001077983 */ /* 0x000ea80000300800 */
[----:B------:R-:W2:Y:S04]  /*26e00*/  LDL.LU R6, [R1+0x224] ;  /* 0x0002240001067983 */ /* 0x000ea80000300800 */
[----:B------:R0:W-:Y:S04]  /*26e10*/  STL [R1+0x4], R14 ;  /* 0x0000040e01007387 */ /* 0x0001e80000100800 */
[----:B------:R-:W2:Y:S01]  /*26e20*/  LDG.E.U8 R12, desc[UR10][R12.64] ;  /* 0x0000000a0c0c7981 */ /* 0x000ea2000c1e1100 */
[----:B0-----:R-:W-:-:S04]  /*26e30*/  IADD3 R14, P2, R5, UR5, RZ ;  /* 0x00000005050e7c10 */ /* 0x001fc8000ff5e0ff */
[----:B---3--:R-:W-:-:S05]  /*26e40*/  IADD3.X R15, R23, UR9, RZ, P2, !PT ;  /* 0x00000009170f7c10 */ /* 0x008fca00097fe4ff */
[----:B------:R4:W3:Y:S02]  /*26e50*/  LDG.E.U8 R13, desc[UR10][R14.64] ;  /* 0x0000000a0e0d7981 */ /* 0x0008e4000c1e1100 */
[----:B----4-:R-:W-:Y:S02]  /*26e60*/  IADD3 R14, P2, R20, UR5, RZ ;  /* 0x00000005140e7c10 */ /* 0x010fe4000ff5e0ff */
[----:B------:R-:W0:Y:S02]  /*26e70*/  S2R R20, SR_TID.X ;  /* 0x0000000000147919 */ /* 0x000e240000002100 */
[----:B------:R-:W-:-:S05]  /*26e80*/  IADD3.X R15, R19, UR9, RZ, P2, !PT ;  /* 0x00000009130f7c10 */ /* 0x000fca00097fe4ff */
[----:B------:R2:W4:Y:S01]  /*26e90*/  LDG.E.U8 R19, desc[UR10][R14.64] ;  /* 0x0000000a0e137981 */ /* 0x000522000c1e1100 */
[----:B0-----:R-:W-:Y:S02]  /*26ea0*/  LOP3.LUT R23, R20, 0x1c, RZ, 0xc0, !PT ;  /* 0x0000001c14177812 */ /* 0x001fe400078ec0ff */
[----:B--2---:R-:W-:-:S04]  /*26eb0*/  IADD3 R14, P2, R10, UR5, RZ ;  /* 0x000000050a0e7c10 */ /* 0x004fc8000ff5e0ff */
[----:B------:R-:W-:-:S05]  /*26ec0*/  IADD3.X R15, R9, UR9, RZ, P2, !PT ;  /* 0x00000009090f7c10 */ /* 0x000fca00097fe4ff */
[----:B------:R0:W2:Y:S02]  /*26ed0*/  LDG.E.U8 R20, desc[UR10][R14.64] ;  /* 0x0000000a0e147981 */ /* 0x0000a4000c1e1100 */
[----:B0-----:R-:W-:Y:S02]  /*26ee0*/  IADD3 R14, P2, R8, UR5, RZ ;  /* 0x00000005080e7c10 */ /* 0x001fe4000ff5e0ff */
[----:B------:R-:W-:Y:S04]  /*26ef0*/  STL [R1+0x1b50], R12 ;  /* 0x001b500c01007387 */ /* 0x000fe80000100800 */
[----:B------:R-:W2:Y:S04]  /*26f00*/  LDL.LU R5, [R1+0x220] ;  /* 0x0002200001057983 */ /* 0x000ea80000300800 */
[----:B------:R-:W2:Y:S04]  /*26f10*/  LDL.LU R27, [R1+0x20c] ;  /* 0x00020c00011b7983 */ /* 0x000ea80000300800 */
[----:B------:R-:W-:Y:S01]  /*26f20*/  STL [R1], R24 ;  /* 0x0000001801007387 */ /* 0x000fe20000100800 */
[----:B------:R-:W-:-:S03]  /*26f30*/  IADD3.X R15, R4, UR9, RZ, P2, !PT ;  /* 0x00000009040f7c10 */ /* 0x000fc600097fe4ff */
[----:B---3--:R-:W-:Y:S04]  /*26f40*/  STL [R1+0x1b04], R13 ;  /* 0x001b040d01007387 */ /* 0x008fe80000100800 */
[----:B----4-:R-:W-:Y:S01]  /*26f50*/  STL [R1+0x1b54], R19 ;  /* 0x001b541301007387 */ /* 0x010fe20000100800 */
[----:B------:R-:W-:-:S05]  /*26f60*/  LEA R23, R23, UR7, 0x3 ;  /* 0x0000000717177c11 */ /* 0x000fca000f8e18ff */
[----:B------:R0:W1:Y:S04]  /*26f70*/  LDS R25, [R23] ;  /* 0x0000000017197984 */ /* 0x0000680000000800 */
[----:B0-----:R-:W3:Y:S04]  /*26f80*/  LDG.E.U8 R23, desc[UR10][R14.64] ;  /* 0x0000000a0e177981 */ /* 0x001ee8000c1e1100 */
[----:B--2---:R-:W-:Y:S04]  /*26f90*/  STL [R1+0x1b08], R20 ;  /* 0x001b081401007387 */ /* 0x004fe80000100800 */
[----:B------:R-:W1:Y:S04]  /*26fa0*/  LDL.LU R11, [R1+0x538] ;  /* 0x00053800010b7983 */ /* 0x000e680000300800 */
[----:B------:R-:W2:Y:S04]  /*26fb0*/  LDL R10, [R1+0xcc0] ;  /* 0x000cc000010a7983 */ /* 0x000ea80000100800 */
[----:B------:R-:W4:Y:S01]  /*26fc0*/  LDL R4, [R1+0xcb0] ;  /* 0x000cb00001047983 */ /* 0x000f220000100800 */
[----:B------:R-:W-:-:S02]  /*26fd0*/  F2FP.SATFINITE.E4M3.F32.PACK_AB_MERGE_C R24, R18, R17, RZ ;  /* 0x000000111218723e */ /* 0x000fc400048070ff */
[----:B------:R-:W-:Y:S02]  /*26fe0*/  F2FP.SATFINITE.E4M3.F32.PACK_AB_MERGE_C R21, R6, R7, RZ ;  /* 0x000000070615723e */ /* 0x000fe400048070ff */
[----:B------:R-:W-:Y:S02]  /*26ff0*/  F2FP.SATFINITE.E4M3.F32.PACK_AB_MERGE_C R18, R27, R5, RZ ;  /* 0x000000051b12723e */ /* 0x000fe400048070ff */
[----:B------:R-:W0:Y:S01]  /*27000*/  S2R R27, SR_TID.X ;  /* 0x00000000001b7919 */ /* 0x000e220000002100 */
[----:B------:R-:W-:Y:S01]  /*27010*/  F2FP.SATFINITE.E4M3.F32.PACK_AB_MERGE_C R17, R26, R29, RZ ;  /* 0x0000001d1a11723e */ /* 0x000fe200048070ff */
[----:B---3--:R-:W-:Y:S04]  /*27020*/  STL [R1+0x1b58], R23 ;  /* 0x001b581701007387 */ /* 0x008fe80000100800 */
[----:B------:R-:W3:Y:S04]  /*27030*/  LDL.LU R28, [R1+0x4e8] ;  /* 0x0004e800011c7983 */ /* 0x000ee80000300800 */
[----:B------:R-:W3:Y:S04]  /*27040*/  LDL.LU R9, [R1+0x3e8] ;  /* 0x0003e80001097983 */ /* 0x000ee80000300800 */
[----:B------:R-:W3:Y:S04]  /*27050*/  LDL.LU R8, [R1+0x3d8] ;  /* 0x0003d80001087983 */ /* 0x000ee80000300800 */
[----:B------:R-:W-:Y:S04]  /*27060*/  STL [R1+0x1b0c], R22 ;  /* 0x001b0c1601007387 */ /* 0x000fe80000100800 */
[----:B------:R-:W-:Y:S04]  /*27070*/  STL [R1+0x1b10], R24 ;  /* 0x001b101801007387 */ /* 0x000fe80000100800 */
[----:B------:R-:W3:Y:S04]  /*27080*/  LDL.LU R7, [R1+0x1e4] ;  /* 0x0001e40001077983 */ /* 0x000ee80000300800 */
[----:B------:R-:W3:Y:S04]  /*27090*/  LDL.LU R6, [R1+0x1e0] ;  /* 0x0001e00001067983 */ /* 0x000ee80000300800 */
[----:B------:R-:W-:Y:S04]  /*270a0*/  STL [R1+0x1b14], R21 ;  /* 0x001b141501007387 */ /* 0x000fe80000100800 */
[----:B------:R-:W3:Y:S04]  /*270b0*/  LDL.LU R5, [R1+0x3d0] ;  /* 0x0003d00001057983 */ /* 0x000ee80000300800 */
[----:B------:R-:W-:Y:S04]  /*270c0*/  STL [R1+0x1b18], R18 ;  /* 0x001b181201007387 */ /* 0x000fe80000100800 */
[----:B------:R-:W-:Y:S04]  /*270d0*/  STL [R1+0x1b1c], R17 ;  /* 0x001b1c1101007387 */ /* 0x000fe80000100800 */
[----:B------:R-:W-:Y:S01]  /*270e0*/  STL [R1+0x1b20], R0 ;  /* 0x001b200001007387 */ /* 0x000fe20000100800 */
[----:B--2---:R-:W-:Y:S01]  /*270f0*/  IADD3 R14, P2, R10, UR5, RZ ;  /* 0x000000050a0e7c10 */ /* 0x004fe2000ff5e0ff */
[----:B-1----:R-:W-:-:S02]  /*27100*/  FFMA R11, R0, R11, R25 ;  /* 0x0000000b000b7223 */ /* 0x002fc40000000019 */
[----:B------:R3:W1:Y:S01]  /*27110*/  LDS R10, [R16] ;  /* 0x00000000100a7984 */ /* 0x0006620000000800 */
[----:B----4-:R-:W-:-:S03]  /*27120*/  IADD3.X R15, R4, UR9, RZ, P2, !PT ;  /* 0x00000009040f7c10 */ /* 0x010fc600097fe4ff */
[----:B------:R-:W2:Y:S04]  /*27130*/  LDS R0, [R2] ;  /* 0x0000000002007984 */ /* 0x000ea80000000800 */
[----:B------:R4:W2:Y:S01]  /*27140*/  LDG.E.U8 R25, desc[UR10][R14.64] ;  /* 0x0000000a0e197981 */ /* 0x0008a2000c1e1100 */
[----:B------:R-:W-:Y:S01]  /*27150*/  BAR.SYNC.DEFER_BLOCKING 0x0 ;  /* 0x0000000000007b1d */ /* 0x000fe20000010000 */
[----:B0-----:R-:W-:-:S05]  /*27160*/  LOP3.LUT P2, RZ, R27, 0x80, RZ, 0xc0, !PT ;  /* 0x000000801bff7812 */ /* 0x001fca000784c0ff */
[----:B------:R-:W-:Y:S04]  /*27170*/  STL [R1+0x538], R11 ;  /* 0x0005380b01007387 */ /* 0x000fe80000100800 */
[----:B------:R-:W2:Y:S04]  /*27180*/  LDL.LU R4, [R1+0x240] ;  /* 0x0002400001047983 */ /* 0x000ea80000300800 */
[----:B------:R-:W2:Y:S01]  /*27190*/  LDL.LU R27, [R1+0x234] ;  /* 0x00023400011b7983 */ /* 0x000ea20000300800 */
[----:B----4-:R-:W-:Y:S02]  /*271a0*/  SEL R14, RZ, 0x90, !P2 ;  /* 0x00000090ff0e7807 */ /* 0x010fe40005000000 */
[----:B---3--:R-:W-:Y:S01]  /*271b0*/  F2FP.SATFINITE.E4M3.F32.PACK_AB_MERGE_C R16, R6, R7, RZ ;  /* 0x000000070610723e */ /* 0x008fe200048070ff */
[----:B--2---:R0:W-:Y:S02]  /*271c0*/  STL [R1+0x1b24], R25 ;  /* 0x001b241901007387 */ /* 0x0041e40000100800 */
[----:B0-----:R-:W0:Y:S02]  /*271d0*/  S2R R25, SR_TID.X ;  /* 0x0000000000197919 */ /* 0x001e240000002100 */
[----:B-1----:R-:W-:Y:S04]  /*271e0*/  STL [R1+0x520], R10 ;  /* 0x0005200a01007387 */ /* 0x002fe80000100800 */
[----:B------:R0:W-:Y:S02]  /*271f0*/  STL [R1+0x51c], R3 ;  /* 0x00051c0301007387 */ /* 0x0001e40000100800 */
[----:B0-----:R-:W-:-:S02]  /*27200*/  LOP3.LUT R3, R25, 0x7, RZ, 0xc0, !PT ;  /* 0x0000000719037812 */ /* 0x001fc400078ec0ff */
[----:B------:R-:W-:Y:S01]  /*27210*/  LOP3.LUT R26, R14, 0x7f, R25, 0x78, !PT ;  /* 0x0000007f0e1a7812 */ /* 0x000fe200078e7819 */
[----:B------:R-:W-:Y:S02]  /*27220*/  IMAD.SHL.U32 R14, R25, 0x2, RZ ;  /* 0x00000002190e7824 */ /* 0x000fe400078e00ff */
[----:B------:R-:W-:-:S05]  /*27230*/  IMAD.SHL.U32 R2, R3, 0x10, RZ ;  /* 0x0000001003027824 */ /* 0x000fca00078e00ff */
[----:B------:R-:W-:Y:S02]  /*27240*/  LOP3.LUT R2, R2, 0x30, R14, 0x78, !PT ;  /* 0x0000003002027812 */ /* 0x000fe400078e780e */
[----:B------:R-:W-:-:S05]  /*27250*/  LOP3.LUT R14, R25, 0xe0, RZ, 0xc0, !PT ;  /* 0x000000e0190e7812 */ /* 0x000fca00078ec0ff */
[----:B------:R-:W-:Y:S01]  /*27260*/  IMAD R3, R3, 0x4, R14 ;  /* 0x0000000403037824 */ /* 0x000fe200078e020e */
[----:B------:R-:W-:Y:S03]  /*27270*/  STL [R1+0x518], R0 ;  /* 0x0005180001007387 */ /* 0x000fe60000100800 */
[----:B------:R-:W-:Y:S01]  /*27280*/  IMAD.U32 R2, R3, 0x20, R2 ;  /* 0x0000002003027824 */ /* 0x000fe200078e0002 */
[----:B------:R-:W-:Y:S01]  /*27290*/  LOP3.LUT R3, R25, 0x3, RZ, 0xc0, !PT ;  /* 0x0000000319037812 */ /* 0x000fe200078ec0ff */
[----:B------:R-:W-:Y:S04]  /*272a0*/  STL [R1+0x1b28], R16 ;  /* 0x001b281001007387 */ /* 0x000fe80000100800 */
[----:B------:R0:W-:Y:S01]  /*272b0*/  STL [R1+0x1b2c], R2 ;  /* 0x001b2c0201007387 */ /* 0x0001e20000100800 */
[----:B------:R-:W-:Y:S01]  /*272c0*/  IMAD.SHL.U32 R3, R3, 0x20, RZ ;  /* 0x0000002003037824 */ /* 0x000fe200078e00ff */
[----:B0-----:R-:W-:-:S05]  /*272d0*/  LOP3.LUT R2, R25, 0xf, RZ, 0xc0, !PT ;  /* 0x0000000f19027812 */ /* 0x001fca00078ec0ff */
[----:B------:R-:W-:Y:S01]  /*272e0*/  IMAD R3, R2, 0x100, R3 ;  /* 0x0000010002037824 */ /* 0x000fe200078e0203 */
[----:B------:R0:W-:Y:S04]  /*272f0*/  STL [R1+0x1b80], R2 ;  /* 0x001b800201007387 */ /* 0x0001e80000100800 */
[----:B0-----:R-:W2:Y:S04]  /*27300*/  LDL.LU R2, [R1+0x22c] ;  /* 0x00022c0001027983 */ /* 0x001ea80000300800 */
[----:B------:R-:W3:Y:S04]  /*27310*/  LDL.LU R16, [R1+0x3cc] ;  /* 0x0003cc0001107983 */ /* 0x000ee80000300800 */
[----:B------:R-:W4:Y:S04]  /*27320*/  LDL.LU R0, [R1+0x3bc] ;  /* 0x0003bc0001007983 */ /* 0x000f280000300800 */
        /* <DEDUP_REMOVED lines=11> */
[----:B------:R0:W-:Y:S04]  /*273e0*/  STS.U8 [R26+UR7], R28 ;  /* 0x0000001c1a007988 */ /* 0x0001e80008000007 */
[----:B------:R-:W2:Y:S01]  /*273f0*/  LDL.LU R10, [R1+0x2ec] ;  /* 0x0002ec00010a7983 */ /* 0x000ea20000300800 */
[----:B------:R-:W-:-:S03]  /*27400*/  F2FP.SATFINITE.E4M3.F32.PACK_AB_MERGE_C R15, R27, R4, RZ ;  /* 0x000000041b0f723e */ /* 0x000fc600048070ff */
[----:B------:R1:W-:Y:S04]  /*27410*/  STS.U8 [R26+UR7+0x400], R9 ;  /* 0x000400091a007988 */ /* 0x0003e80008000007 */
[----:B0-----:R-:W2:Y:S04]  /*27420*/  LDL.LU R28, [R1+0x2dc] ;  /* 0x0002dc00011c7983 */ /* 0x001ea80000300800 */
[----:B------:R0:W-:Y:S04]  /*27430*/  STS.U8 [R26+UR7+0x800], R8 ;  /* 0x000800081a007988 */ /* 0x0001e80008000007 */
[----:B-1----:R-:W2:Y:S04]  /*27440*/  LDL.LU R9, [R1+0x2cc] ;  /* 0x0002cc0001097983 */ /* 0x002ea80000300800 */
[----:B------:R1:W-:Y:S04]  /*27450*/  STS.U8 [R26+UR7+0xc00], R5 ;  /* 0x000c00051a007988 */ /* 0x0003e80008000007 */
[----:B0-----:R-:W2:Y:S04]  /*27460*/  LDL.LU R8, [R1+0x2a8] ;  /* 0x0002a80001087983 */ /* 0x001ea80000300800 */
[----:B------:R-:W2:Y:S04]  /*27470*/  LDL.LU R7, [R1+0x298] ;  /* 0x0002980001077983 */ /* 0x000ea80000300800 */
[----:B------:R-:W2:Y:S04]  /*27480*/  LDL.LU R6, [R1+0x288] ;  /* 0x0002880001067983 */ /* 0x000ea80000300800 */
[----:B-1----:R-:W2:Y:S04]  /*27490*/  LDL.LU R5, [R1+0x278] ;  /* 0x0002780001057983 */ /* 0x002ea80000300800 */
[----:B------:R-:W2:Y:S04]  /*274a0*/  LDL.LU R4, [R1+0x268] ;  /* 0x0002680001047983 */ /* 0x000ea80000300800 */
[----:B------:R-:W2:Y:S04]  /*274b0*/  LDL.LU R27, [R1+0x258] ;  /* 0x00025800011b7983 */ /* 0x000ea80000300800 */
[----:B------:R0:W-:Y:S04]  /*274c0*/  STL [R1+0x1b30], R15 ;  /* 0x001b300f01007387 */ /* 0x0001e80000100800 */
[----:B0-----:R-:W2:Y:S01]  /*274d0*/  LDL.LU R15, [R1+0x230] ;  /* 0x00023000010f7983 */ /* 0x001ea20000300800 */
[----:B------:R-:W-:-:S02]  /*274e0*/  SHF.R.U32.HI R14, RZ, 0x1, R14 ;  /* 0x00000001ff0e7819 */ /* 0x000fc4000001160e */
[----:B------:R-:W-:Y:S02]  /*274f0*/  LOP3.LUT R29, R25, 0x10, RZ, 0xc0, !PT ;  /* 0x00000010191d7812 */ /* 0x000fe400078ec0ff */
[----:B------:R-:W-:Y:S02]  /*27500*/  LOP3.LUT R3, R3, R14, RZ, 0x3c, !PT ;  /* 0x0000000e03037212 */ /* 0x000fe400078e3cff */
[----:B------:R-:W-:Y:S01]  /*27510*/  LEA R29, R29, UR7, 0x3 ;  /* 0x000000071d1d7c11 */ /* 0x000fe2000f8e18ff */
[----:B------:R-:W-:Y:S04]  /*27520*/  STL [R1+0x1ba0], R25 ;  /* 0x001ba01901007387 */ /* 0x000fe80000100800 */
[----:B------:R-:W-:Y:S01]  /*27530*/  IMAD.IADD R3, R3, 0x1, R29 ;  /* 0x0000000103037824 */ /* 0x000fe200078e021d */
[----:B---3--:R-:W-:Y:S04]  /*27540*/  STS.U8 [R26+UR7+0x1000], R16 ;  /* 0x001000101a007988 */ /* 0x008fe80008000007 */
[----:B----4-:R-:W-:Y:S04]  /*27550*/  STS.U8 [R26+UR7+0x1400], R0 ;  /* 0x001400001a007988 */ /* 0x010fe80008000007 */
[----:B--2---:R-:W-:Y:S04]  /*27560*/  STS.U8 [R26+UR7+0x1800], R17 ;  /* 0x001800111a007988 */ /* 0x004fe80008000007 */
[----:B------:R-:W-:Y:S04]  /*27570*/  STS.U8 [R26+UR7+0x1c00], R18 ;  /* 0x001c00121a007988 */ /* 0x000fe80008000007 */
[----:B------:R0:W-:Y:S04]  /*27580*/  STS.U8 [R26+UR7+0x3400], R19 ;  /* 0x003400131a007988 */ /* 0x0001e80008000007 */
[----:B------:R1:W-:Y:S04]  /*27590*/  STS.U8 [R26+UR7+0x3800], R13 ;  /* 0x0038000d1a007988 */ /* 0x0003e80008000007 */
[----:B------:R2:W-:Y:S04]  /*275a0*/  STS.U8 [R26+UR7+0x4800], R28 ;  /* 0x0048001c1a007988 */ /* 0x0005e80008000007 */
[----:B------:R3:W-:Y:S04]  /*275b0*/  STS.U8 [R26+UR7+0x4c00], R9 ;  /* 0x004c00091a007988 */ /* 0x0007e80008000007 */
[----:B------:R4:W-:Y:S04]  /*275c0*/  STS.U8 [R26+UR7+0x5000], R8 ;  /* 0x005000081a007988 */ /* 0x0009e80008000007 */
[----:B------:R4:W-:Y:S04]  /*275d0*/  STS.U8 [R26+UR7+0x5400], R7 ;  /* 0x005400071a007988 */ /* 0x0009e80008000007 */
[----:B------:R4:W-:Y:S04]  /*275e0*/  STS.U8 [R26+UR7+0x5800], R6 ;  /* 0x005800061a007988 */ /* 0x0009e80008000007 */
[----:B------:R4:W-:Y:S04]  /*275f0*/  STS.U8 [R26+UR7+0x5c00], R5 ;  /* 0x005c00051a007988 */ /* 0x0009e80008000007 */
[----:B------:R4:W-:Y:S01]  /*27600*/  STS.U8 [R26+UR7+0x6000], R4 ;  /* 0x006000041a007988 */ /* 0x0009e20008000007 */
[----:B------:R-:W-:-:S05]  /*27610*/  F2FP.SATFINITE.E4M3.F32.PACK_AB_MERGE_C R14, R2, R15, RZ ;  /* 0x0000000f020e723e */ /* 0x000fca00048070ff */
[----:B------:R-:W-:Y:S04]  /*27620*/  STL [R1+0x1b34], R14 ;  /* 0x001b340e01007387 */ /* 0x000fe80000100800 */
[----:B------:R-:W-:Y:S04]  /*27630*/  STL [R1+0x1b38], R3 ;  /* 0x001b380301007387 */ /* 0x000fe80000100800 */
[----:B0-----:R-:W4:Y:S04]  /*27640*/  LDL.LU R19, [R1+0x248] ;  /* 0x0002480001137983 */ /* 0x001f280000300800 */
[----:B-1----:R-:W4:Y:S04]  /*27650*/  LDL.LU R13, [R1+0x21c] ;  /* 0x00021c00010d7983 */ /* 0x002f280000300800 */
[----:B--2---:R-:W2:Y:S04]  /*27660*/  LDL.LU R28, [R1+0x208] ;  /* 0x00020800011c7983 */ /* 0x004ea80000300800 */
[----:B------:R-:W2:Y:S04]  /*27670*/  LDL.LU R25, [R1+0x1f4] ;  /* 0x0001f40001197983 */ /* 0x000ea80000300800 */
[----:B---3--:R-:W3:Y:S04]  /*27680*/  LDL.LU R9, [R1+0x1dc] ;  /* 0x0001dc0001097983 */ /* 0x008ee80000300800 */
[----:B----4-:R-:W4:Y:S04]  /*27690*/  LDL.LU R8, [R1+0x1cc] ;  /* 0x0001cc0001087983 */ /* 0x010f280000300800 */
[----:B------:R-:W4:Y:S04]  /*276a0*/  LDL.LU R7, [R1+0x1bc] ;  /* 0x0001bc0001077983 */ /* 0x000f280000300800 */
[----:B------:R-:W4:Y:S04]  /*276b0*/  LDL.LU R6, [R1+0x1ac] ;  /* 0x0001ac0001067983 */ /* 0x000f280000300800 */
[----:B------:R-:W4:Y:S04]  /*276c0*/  LDL.LU R5, [R1+0x19c] ;  /* 0x00019c0001057983 */ /* 0x000f280000300800 */
[----:B------:R0:W-:Y:S04]  /*276d0*/  STS.U8 [R26+UR7+0x6400], R27 ;  /* 0x0064001b1a007988 */ /* 0x0001e80008000007 */
[----:B------:R-:W4:Y:S04]  /*276e0*/  LDL.LU R4, [R1+0x18c] ;  /* 0x00018c0001047983 */ /* 0x000f280000300800 */
        /* <DEDUP_REMOVED lines=9> */
[----:B------:R0:W-:Y:S04]  /*27780*/  STS.U8 [R26+UR7+0x2000], R21 ;  /* 0x002000151a007988 */ /* 0x0001e80008000007 */
[----:B------:R-:W4:Y:S04]  /*27790*/  LDL.LU R18, [R1+0xd4] ;  /* 0x0000d40001127983 */ /* 0x000f280000300800 */
[----:B------:R1:W-:Y:S04]  /*277a0*/  STS.U8 [R26+UR7+0x2400], R24 ;  /* 0x002400181a007988 */ /* 0x0003e80008000007 */
[----:B0-----:R-:W4:Y:S04]  /*277b0*/  LDL.LU R21, [R1+0xac] ;  /* 0x0000ac0001157983 */ /* 0x001f280000300800 */
[----:B------:R0:W-:Y:S04]  /*277c0*/  STS.U8 [R26+UR7+0x2800], R22 ;  /* 0x002800161a007988 */ /* 0x0001e80008000007 */
[----:B-1----:R-:W4:Y:S04]  /*277d0*/  LDL.LU R24, [R1+0x9c] ;  /* 0x00009c0001187983 */ /* 0x002f280000300800 */
[----:B------:R1:W-:Y:S04]  /*277e0*/  STS.U8 [R26+UR7+0x3c00], R12 ;  /* 0x003c000c1a007988 */ /* 0x0003e80008000007 */
[----:B0-----:R-:W4:Y:S04]  /*277f0*/  LDL.LU R22, [R1+0x8c] ;  /* 0x00008c0001167983 */ /* 0x001f280000300800 */
[----:B------:R0:W-:Y:S04]  /*27800*/  STS.U8 [R26+UR7+0x4000], R11 ;  /* 0x0040000b1a007988 */ /* 0x0001e80008000007 */
[----:B-1----:R-:W4:Y:S04]  /*27810*/  LDL.LU R12, [R1+0x58] ;  /* 0x00005800010c7983 */ /* 0x002f280000300800 */
[----:B------:R1:W-:Y:S04]  /*27820*/  STS.U8 [R26+UR7+0x4400], R10 ;  /* 0x0044000a1a007988 */ /* 0x0003e80008000007 */
[----:B0-----:R-:W4:Y:S04]  /*27830*/  LDL.LU R11, [R1+0x48] ;  /* 0x00004800010b7983 */ /* 0x001f280000300800 */
[----:B-1----:R-:W4:Y:S04]  /*27840*/  LDL.LU R10, [R1+0x38] ;  /* 0x00003800010a7983 */ /* 0x002f280000300800 */
[----:B------:R0:W-:Y:S04]  /*27850*/  STS.U8 [R26+UR7+0x2c00], R23 ;  /* 0x002c00171a007988 */ /* 0x0001e80008000007 */
[----:B------:R1:W-:Y:S04]  /*27860*/  STS.U8 [R26+UR7+0x3000], R20 ;  /* 0x003000141a007988 */ /* 0x0003e80008000007 */
[----:B0-----:R-:W4:Y:S04]  /*27870*/  LDL.LU R23, [R1+0x28] ;  /* 0x0000280001177983 */ /* 0x001f280000300800 */
[----:B-1----:R-:W4:Y:S04]  /*27880*/  LDL.LU R20, [R1+0x20] ;  /* 0x0000200001147983 */ /* 0x002f280000300800 */
[----:B------:R0:W-:Y:S04]  /*27890*/  STS.U8 [R26+UR7+0x6800], R19 ;  /* 0x006800131a007988 */ /* 0x0001e80008000007 */
[----:B------:R1:W-:Y:S04]  /*278a0*/  STS.U8 [R26+UR7+0x6c00], R13 ;  /* 0x006c000d1a007988 */ /* 0x0003e80008000007 */
[----:B--2---:R2:W-:Y:S04]  /*278b0*/  STS.U8 [R26+UR7+0x7000], R28 ;  /* 0x0070001c1a007988 */ /* 0x0045e80008000007 */
[----:B0-----:R-:W4:Y:S04]  /*278c0*/  LDL.LU R19, [R1+0x1c] ;  /* 0x00001c0001137983 */ /* 0x001f280000300800 */
[----:B-1----:R-:W4:Y:S04]  /*278d0*/  LDL.LU R13, [R1+0x18] ;  /* 0x00001800010d7983 */ /* 0x002f280000300800 */
[----:B--2---:R-:W2:Y:S04]  /*278e0*/  LDL.LU R28, [R1+0x14] ;  /* 0x00001400011c7983 */ /* 0x004ea80000300800 */
[----:B------:R0:W-:Y:S04]  /*278f0*/  STS.U8 [R26+UR7+0x7400], R25 ;  /* 0x007400191a007988 */ /* 0x0001e80008000007 */
[----:B---3--:R1:W-:Y:S04]  /*27900*/  STS.U8 [R26+UR7+0x7800], R9 ;  /* 0x007800091a007988 */ /* 0x0083e80008000007 */
[----:B----4-:R3:W-:Y:S04]  /*27910*/  STS.U8 [R26+UR7+0x7c00], R8 ;  /* 0x007c00081a007988 */ /* 0x0107e80008000007 */
[----:B0-----:R-:W4:Y:S04]  /*27920*/  LDL.LU R25, [R1+0x1ba0] ;  /* 0x001ba00001197983 */ /* 0x001f280000300800 */
[----:B-1----:R-:W4:Y:S04]  /*27930*/  LDL.LU R9, [R1+0x1b9c] ;  /* 0x001b9c0001097983 */ /* 0x002f280000300800 */
[----:B---3--:R-:W3:Y:S04]  /*27940*/  LDL.LU R8, [R1+0x1b98] ;  /* 0x001b980001087983 */ /* 0x008ee80000300800 */
[----:B------:R0:W-:Y:S04]  /*27950*/  STS.U8 [R26+UR7+0x8000], R7 ;  /* 0x008000071a007988 */ /* 0x0001e80008000007 */
[----:B------:R1:W-:Y:S04]  /*27960*/  STS.U8 [R26+UR7+0x8400], R6 ;  /* 0x008400061a007988 */ /* 0x0003e80008000007 */
[----:B------:R1:W-:Y:S04]  /*27970*/  STS.U8 [R26+UR7+0x8800], R5 ;  /* 0x008800051a007988 */ /* 0x0003e80008000007 */
[----:B0-----:R-:W4:Y:S04]  /*27980*/  LDL.LU R7, [R1+0x1b94] ;  /* 0x001b940001077983 */ /* 0x001f280000300800 */
[----:B-1----:R-:W4:Y:S04]  /*27990*/  LDL.LU R6, [R1+0x1b90] ;  /* 0x001b900001067983 */ /* 0x002f280000300800 */
[----:B------:R-:W4:Y:S04]  /*279a0*/  LDL.LU R5, [R1+0x1b8c] ;  /* 0x001b8c0001057983 */ /* 0x000f280000300800 */
[----:B------:R0:W-:Y:S04]  /*279b0*/  STS.U8 [R26+UR7+0x8c00], R4 ;  /* 0x008c00041a007988 */ /* 0x0001e80008000007 */
[----:B------:R1:W-:Y:S04]  /*279c0*/  STS.U8 [R26+UR7+0x9000], R27 ;  /* 0x0090001b1a007988 */ /* 0x0003e80008000007 */
[----:B0-----:R-:W4:Y:S04]  /*279d0*/  LDL.LU R4, [R1+0x1b88] ;  /* 0x001b880001047983 */ /* 0x001f280000300800 */
[----:B-1----:R-:W4:Y:S04]  /*279e0*/  LDL.LU R27, [R1+0x1b84] ;  /* 0x001b8400011b7983 */ /* 0x002f280000300800 */
[----:B------:R-:W-:Y:S04]  /*279f0*/  STS.U8 [R26+UR7+0xa400], R2 ;  /* 0x00a400021a007988 */ /* 0x000fe80008000007 */
[----:B------:R0:W-:Y:S04]  /*27a00*/  STS.U8 [R26+UR7+0xc400], R12 ;  /* 0x00c4000c1a007988 */ /* 0x0001e80008000007 */
[----:B------:R1:W-:Y:S04]  /*27a10*/  STS.U8 [R26+UR7+0xc800], R11 ;  /* 0x00c8000b1a007988 */ /* 0x0003e80008000007 */
[----:B0-----:R-:W4:Y:S04]  /*27a20*/  LDL.LU R12, [R1+0x4f4] ;  /* 0x0004f400010c7983 */ /* 0x001f280000300800 */
[----:B------:R0:W-:Y:S04]  /*27a30*/  STS.U8 [R26+UR7+0xcc00], R10 ;  /* 0x00cc000a1a007988 */ /* 0x0001e80008000007 */
[----:B-1----:R-:W4:Y:S04]  /*27a40*/  LDL.LU R11, [R1+0x4f0] ;  /* 0x0004f000010b7983 */ /* 0x002f280000300800 */
[----:B0-----:R-:W4:Y:S04]  /*27a50*/  LDL.LU R10, [R1+0x4e0] ;  /* 0x0004e000010a7983 */ /* 0x001f280000300800 */
[----:B------:R-:W4:Y:S04]  /*27a60*/  LDL.LU R2, [R1+0x3e0] ;  /* 0x0003e00001027983 */ /* 0x000f280000300800 */
        /* <DEDUP_REMOVED lines=13> */
[----:B--2---:R0:W-:Y:S04]  /*27b40*/  STS.U8 [R26+UR7+0xe000], R28 ;  /* 0x00e0001c1a007988 */ /* 0x0041e80008000007 */
[----:B0-----:R-:W2:Y:S04]  /*27b50*/  LDL.LU R28, [R1+0x3c8] ;  /* 0x0003c800011c7983 */ /* 0x001ea80000300800 */
[----:B------:R-:W2:Y:S04]  /*27b60*/  LDL.LU R3, [R1+0x348] ;  /* 0x0003480001037983 */ /* 0x000ea80000300800 */
[----:B------:R-:W2:Y:S04]  /*27b70*/  LDL.LU R29, [R1+0x330] ;  /* 0x00033000011d7983 */ /* 0x000ea80000300800 */
[----:B------:R-:W2:Y:S04]  /*27b80*/  LDL.LU R14, [R1+0x318] ;  /* 0x00031800010e7983 */ /* 0x000ea80000300800 */
[----:B------:R-:W2:Y:S04]  /*27b90*/  LDL.LU R15, [R1+0x308] ;  /* 0x00030800010f7983 */ /* 0x000ea80000300800 */
[----:B------:R-:W2:Y:S04]  /*27ba0*/  LDL.LU R16, [R1+0x2f8] ;  /* 0x0002f80001107983 */ /* 0x000ea80000300800 */
[----:B---3--:R-:W-:Y:S04]  /*27bb0*/  STS.U8 [R26+UR7+0xf800], R8 ;  /* 0x00f800081a007988 */ /* 0x008fe80008000007 */
[----:B----4-:R-:W-:Y:S04]  /*27bc0*/  STS.U8 [R26+UR7+0xfc00], R9 ;  /* 0x00fc00091a007988 */ /* 0x010fe80008000007 */
[----:B------:R-:W-:Y:S04]  /*27bd0*/  STS.U8 [R26+UR7+0xf400], R7 ;  /* 0x00f400071a007988 */ /* 0x000fe80008000007 */
[----:B------:R-:W-:Y:S04]  /*27be0*/  STS.U8 [R26+UR7+0xf000], R6 ;  /* 0x00f000061a007988 */ /* 0x000fe80008000007 */
[----:B------:R-:W-:Y:S04]  /*27bf0*/  STS.U8 [R26+UR7+0xec00], R5 ;  /* 0x00ec00051a007988 */ /* 0x000fe80008000007 */
[----:B------:R-:W-:Y:S04]  /*27c00*/  STS.U8 [R26+UR7+0xd800], R19 ;  /* 0x00d800131a007988 */ /* 0x000fe80008000007 */
[----:B------:R-:W-:Y:S04]  /*27c10*/  STS.U8 [R26+UR7+0xdc00], R13 ;  /* 0x00dc000d1a007988 */ /* 0x000fe80008000007 */
[----:B------:R0:W-:Y:S04]  /*27c20*/  STS.U8 [R26+UR7+0xe400], R27 ;  /* 0x00e4001b1a007988 */ /* 0x0001e80008000007 */
[----:B------:R1:W-:Y:S04]  /*27c30*/  STS.U8 [R26+UR7+0xe800], R4 ;  /* 0x00e800041a007988 */ /* 0x0003e80008000007 */
[----:B0-----:R-:W3:Y:S04]  /*27c40*/  LDL.LU R27, [R1+0x358] ;  /* 0x00035800011b7983 */ /* 0x001ee80000300800 */
[----:B------:R-:W4:Y:S04]  /*27c50*/  LDL.LU R5, [R1+0x368] ;  /* 0x0003680001057983 */ /* 0x000f280000300800 */
[----:B------:R-:W4:Y:S01]  /*27c60*/  LDL.LU R6, [R1+0x378] ;  /* 0x0003780001067983 */ /* 0x000f220000300800 */
[----:B-1----:R-:W-:-:S03]  /*27c70*/  LOP3.LUT R4, R26, 0x20, RZ, 0x3c, !PT ;  /* 0x000000201a047812 */ /* 0x002fc600078e3cff */
[----:B------:R-:W4:Y:S04]  /*27c80*/  LDL.LU R7, [R1+0x388] ;  /* 0x0003880001077983 */ /* 0x000f280000300800 */
[----:B------:R-:W4:Y:S04]  /*27c90*/  LDL.LU R8, [R1+0x398] ;  /* 0x0003980001087983 */ /* 0x000f280000300800 */
[----:B------:R-:W4:Y:S04]  /*27ca0*/  LDL.LU R9, [R1+0x3a8] ;  /* 0x0003a80001097983 */ /* 0x000f280000300800 */
[----:B------:R0:W-:Y:S04]  /*27cb0*/  STL [R1+0x1b78], R26 ;  /* 0x001b781a01007387 */ /* 0x0001e80000100800 */
        /* <DEDUP_REMOVED lines=18> */
[----:B-1----:R-:W4:Y:S04]  /*27de0*/  LDL.LU R2, [R1+0x1b80] ;  /* 0x001b800001027983 */ /* 0x002f280000300800 */
[----:B--2---:R0:W-:Y:S04]  /*27df0*/  STS.U8 [R4+UR7+0x1100], R28 ;  /* 0x0011001c04007988 */ /* 0x0041e80008000007 */
[----:B0-----:R-:W2:Y:S04]  /*27e00*/  LDL.LU R28, [R1+0x1d8] ;  /* 0x0001d800011c7983 */ /* 0x001ea80000300800 */
[----:B---3--:R0:W-:Y:S02]  /*27e10*/  STS.U8 [R4+UR7+0x2d00], R27 ;  /* 0x002d001b04007988 */ /* 0x0081e40008000007 */
[----:B0-----:R-:W-:-:S02]  /*27e20*/  LOP3.LUT R27, R25, 0x1c, RZ, 0xc0, !PT ;  /* 0x0000001c191b7812 */ /* 0x001fc400078ec0ff */
[----:B----4-:R-:W-:Y:S04]  /*27e30*/  STS.U8 [R4+UR7+0x1500], R26 ;  /* 0x0015001a04007988 */ /* 0x010fe80008000007 */
[----:B------:R0:W-:Y:S04]  /*27e40*/  STS.U8 [R4+UR7+0x6d00], R12 ;  /* 0x006d000c04007988 */ /* 0x0001e80008000007 */
[----:B------:R1:W-:Y:S01]  /*27e50*/  STS.U8 [R4+UR7+0x7100], R11 ;  /* 0x0071000b04007988 */ /* 0x0003e20008000007 */
[----:B------:R-:W-:-:S05]  /*27e60*/  IMAD R27, R27, 0x8, R2 ;  /* 0x000000081b1b7824 */ /* 0x000fca00078e0202 */
[----:B------:R-:W-:Y:S04]  /*27e70*/  STL [R1+0x1b3c], R27 ;  /* 0x001b3c1b01007387 */ /* 0x000fe80000100800 */
[----:B0-----:R-:W3:Y:S04]  /*27e80*/  LDL.LU R12, [R1+0x1c8] ;  /* 0x0001c800010c7983 */ /* 0x001ee80000300800 */
[----:B-1----:R-:W4:Y:S04]  /*27e90*/  LDL.LU R11, [R1+0x1b8] ;  /* 0x0001b800010b7983 */ /* 0x002f280000300800 */
[----:B------:R-:W2:Y:S04]  /*27ea0*/  LDL.LU R26, [R1+0x198] ;  /* 0x00019800011a7983 */ /* 0x000ea80000300800 */
[----:B------:R-:W-:Y:S04]  /*27eb0*/  STS.U8 [R4+UR7+0x7500], R10 ;  /* 0x0075000a04007988 */ /* 0x000fe80008000007 */
[----:B------:R-:W-:Y:S04]  /*27ec0*/  STS.U8 [R4+UR7+0x1900], R9 ;  /* 0x0019000904007988 */ /* 0x000fe80008000007 */
[----:B------:R-:W-:Y:S04]  /*27ed0*/  STS.U8 [R4+UR7+0x1d00], R8 ;  /* 0x001d000804007988 */ /* 0x000fe80008000007 */
[----:B------:R-:W-:Y:S04]  /*27ee0*/  STS.U8 [R4+UR7+0x2100], R7 ;  /* 0x0021000704007988 */ /* 0x000fe80008000007 */
[----:B------:R-:W-:Y:S04]  /*27ef0*/  STS.U8 [R4+UR7+0x2500], R6 ;  /* 0x0025000604007988 */ /* 0x000fe80008000007 */
[----:B--2---:R0:W-:Y:S04]  /*27f00*/  STL [R1+0x1b7c], R26 ;  /* 0x001b7c1a01007387 */ /* 0x0041e80000100800 */
[----:B0-----:R-:W2:Y:S04]  /*27f10*/  LDL.LU R26, [R1+0x1a8] ;  /* 0x0001a800011a7983 */ /* 0x001ea80000300800 */
[----:B------:R0:W-:Y:S04]  /*27f20*/  STS.U8 [R4+UR7+0x7900], R28 ;  /* 0x0079001c04007988 */ /* 0x0001e80008000007 */
[----:B------:R-:W2:Y:S04]  /*27f30*/  LDL.LU R10, [R1+0x188] ;  /* 0x00018800010a7983 */ /* 0x000ea80000300800 */
[----:B0-----:R-:W2:Y:S04]  /*27f40*/  LDL.LU R28, [R1+0x178] ;  /* 0x00017800011c7983 */ /* 0x001ea80000300800 */
[----:B------:R-:W2:Y:S04]  /*27f50*/  LDL.LU R27, [R1+0x168] ;  /* 0x00016800011b7983 */ /* 0x000ea80000300800 */
[----:B------:R-:W2:Y:S04]  /*27f60*/  LDL.LU R9, [R1+0x158] ;  /* 0x0001580001097983 */ /* 0x000ea80000300800 */
        /* <DEDUP_REMOVED lines=8> */
[----:B------:R1:W-:Y:S04]  /*27ff0*/  STS.U8 [R4+UR7+0x3900], R14 ;  /* 0x0039000e04007988 */ /* 0x0003e80008000007 */
[----:B0-----:R-:W2:Y:S04]  /*28000*/  LDL.LU R29, [R1+0x100] ;  /* 0x00010000011d7983 */ /* 0x001ea80000300800 */
[----:B------:R0:W-:Y:S04]  /*28010*/  STS.U8 [R4+UR7+0x3d00], R15 ;  /* 0x003d000f04007988 */ /* 0x0001e80008000007 */
[----:B-1----:R-:W2:Y:S04]  /*28020*/  LDL.LU R14, [R1+0xf0] ;  /* 0x0000f000010e7983 */ /* 0x002ea80000300800 */
[----:B------:R1:W-:Y:S04]  /*28030*/  STS.U8 [R4+UR7+0x4100], R16 ;  /* 0x0041001004007988 */ /* 0x0003e80008000007 */
[----:B0-----:R-:W2:Y:S04]  /*28040*/  LDL.LU R15, [R1+0xe0] ;  /* 0x0000e000010f7983 */ /* 0x001ea80000300800 */
[----:B------:R-:W2:Y:S04]  /*28050*/  LDL.LU R2, [R1+0xd0] ;  /* 0x0000d00001027983 */ /* 0x000ea80000300800 */
[----:B-1----:R-:W2:Y:S04]  /*28060*/  LDL.LU R16, [R1+0xc4] ;  /* 0x0000c40001107983 */ /* 0x002ea80000300800 */
        /* <DEDUP_REMOVED lines=20> */
[----:B---3--:R0:W-:Y:S04]  /*281b0*/  STS.U8 [R4+UR7+0x7d00], R12 ;  /* 0x007d000c04007988 */ /* 0x0081e80008000007 */
[----:B-1----:R-:W3:Y:S04]  /*281c0*/  LDL.LU R13, [R1+0x24] ;  /* 0x00002400010d7983 */ /* 0x002ee80000300800 */
[----:B----4-:R1:W-:Y:S04]  /*281d0*/  STS.U8 [R4+UR7+0x8100], R11 ;  /* 0x0081000b04007988 */ /* 0x0103e80008000007 */
[----:B0-----:R-:W4:Y:S04]  /*281e0*/  LDL.LU R12, [R1+0x8] ;  /* 0x00000800010c7983 */ /* 0x001f280000300800 */
[----:B-1----:R-:W4:Y:S04]  /*281f0*/  LDL.LU R11, [R1] ;  /* 0x00000000010b7983 */ /* 0x002f280000300800 */
[----:B--2---:R0:W-:Y:S04]  /*28200*/  STS.U8 [R4+UR7+0x8500], R26 ;  /* 0x0085001a04007988 */ /* 0x0041e80008000007 */
[----:B0-----:R-:W2:Y:S04]  /*28210*/  LDL.LU R26, [R1+0x1b7c] ;  /* 0x001b7c00011a7983 */ /* 0x001ea80000300800 */
[----:B--2---:R0:W-:Y:S04]  /*28220*/  STS.U8 [R4+UR7+0x8900], R26 ;  /* 0x0089001a04007988 */ /* 0x0041e80008000007 */
[----:B0-----:R-:W2:Y:S04]  /*28230*/  LDL.LU R26, [R1+0x1b78] ;  /* 0x001b7800011a7983 */ /* 0x001ea80000300800 */
[----:B------:R0:W-:Y:S04]  /*28240*/  STS.U8 [R4+UR7+0x8d00], R10 ;  /* 0x008d000a04007988 */ /* 0x0001e80008000007 */
[----:B------:R1:W-:Y:S04]  /*28250*/  STS.U8 [R4+UR7+0x9100], R28 ;  /* 0x0091001c04007988 */ /* 0x0003e80008000007 */
[----:B------:R2:W-:Y:S04]  /*28260*/  STS.U8 [R4+UR7+0xa900], R5 ;  /* 0x00a9000504007988 */ /* 0x0005e80008000007 */
[----:B0-----:R-:W4:Y:S04]  /*28270*/  LDL.LU R10, [R1+0x1b74] ;  /* 0x001b7400010a7983 */ /* 0x001f280000300800 */
[----:B-1----:R-:W4:Y:S01]  /*28280*/  LDL.LU R28, [R1+0x1b70] ;  /* 0x001b7000011c7983 */ /* 0x002f220000300800 */
[----:B--2---:R-:W-:-:S03]  /*28290*/  LOP3.LUT R5, R26, 0x40, RZ, 0x3c, !PT ;  /* 0x000000401a057812 */ /* 0x004fc600078e3cff */
[----:B------:R0:W-:Y:S04]  /*282a0*/  STL [R1+0x1b5c], R26 ;  /* 0x001b5c1a01007387 */ /* 0x0001e80000100800 */
[----:B0-----:R-:W2:Y:S04]  /*282b0*/  LDL.LU R26, [R1+0x3b4] ;  /* 0x0003b400011a7983 */ /* 0x001ea80000300800 */
[----:B--2---:R0:W-:Y:S04]  /*282c0*/  STL [R1+0x1b68], R26 ;  /* 0x001b681a01007387 */ /* 0x0041e80000100800 */
[----:B0-----:R-:W2:Y:S04]  /*282d0*/  LDL.LU R26, [R1+0x4ec] ;  /* 0x0004ec00011a7983 */ /* 0x001ea80000300800 */
[----:B------:R-:W-:Y:S04]  /*282e0*/  STS.U8 [R4+UR7+0x9500], R27 ;  /* 0x0095001b04007988 */ /* 0x000fe80008000007 */
[----:B------:R-:W-:Y:S04]  /*282f0*/  STS.U8 [R4+UR7+0x9900], R9 ;  /* 0x0099000904007988 */ /* 0x000fe80008000007 */
[----:B------:R-:W-:Y:S04]  /*28300*/  STS.U8 [R4+UR7+0x9d00], R8 ;  /* 0x009d000804007988 */ /* 0x000fe80008000007 */
[----:B------:R-:W-:Y:S04]  /*28310*/  STS.U8 [R4+UR7+0xa100], R7 ;  /* 0x00a1000704007988 */ /* 0x000fe80008000007 */
[----:B------:R-:W-:Y:S04]  /*28320*/  STS.U8 [R4+UR7+0xa500], R6 ;  /* 0x00a5000604007988 */ /* 0x000fe80008000007 */
[----:B--2---:R0:W-:Y:S04]  /*28330*/  STL [R1+0x1b6c], R26 ;  /* 0x001b6c1a01007387 */ /* 0x0041e80000100800 */
        /* <DEDUP_REMOVED lines=41> */
[----:B------:R0:W-:Y:S04]  /*285d0*/  STS.U8 [R4+UR7+0xf500], R11 ;  /* 0x00f5000b04007988 */ /* 0x0001e80008000007 */
[----:B-1----:R-:W4:Y:S04]  /*285e0*/  LDL.LU R12, [R1+0x200] ;  /* 0x00020000010c7983 */ /* 0x002f280000300800 */
[----:B------:R1:W-:Y:S04]  /*285f0*/  STS.U8 [R4+UR7+0xf900], R28 ;  /* 0x00f9001c04007988 */ /* 0x0003e80008000007 */
[----:B0-----:R-:W3:Y:S04]  /*28600*/  LDL.LU R11, [R1+0x1ec] ;  /* 0x0001ec00010b7983 */ /* 0x001ee80000300800 */
[----:B------:R0:W-:Y:S04]  /*28610*/  STS.U8 [R4+UR7+0xfd00], R10 ;  /* 0x00fd000a04007988 */ /* 0x0001e80008000007 */
[----:B-1----:R-:W4:Y:S04]  /*28620*/  LDL.LU R28, [R1+0x3c4] ;  /* 0x0003c400011c7983 */ /* 0x002f280000300800 */
[----:B0-----:R-:W4:Y:S04]  /*28630*/  LDL.LU R10, [R1+0x3ec] ;  /* 0x0003ec00010a7983 */ /* 0x001f280000300800 */
[----:B------:R-:W4:Y:S04]  /*28640*/  LDL.LU R4, [R1+0x3dc] ;  /* 0x0003dc0001047983 */ /* 0x000f280000300800 */
[----:B--2---:R0:W-:Y:S04]  /*28650*/  STS.U8 [R5+UR7+0x200], R26 ;  /* 0x0002001a05007988 */ /* 0x0041e80008000007 */
[----:B0-----:R-:W2:Y:S04]  /*28660*/  LDL.LU R26, [R1+0x1b6c] ;  /* 0x001b6c00011a7983 */ /* 0x001ea80000300800 */
[----:B--2---:R0:W-:Y:S04]  /*28670*/  STS.U8 [R5+UR7+0x600], R26 ;  /* 0x0006001a05007988 */ /* 0x0041e80008000007 */
[----:B0-----:R-:W2:Y:S04]  /*28680*/  LDL.LU R26, [R1+0x1b68] ;  /* 0x001b6800011a7983 */ /* 0x001ea80000300800 */
[----:B---3--:R0:W-:Y:S04]  /*28690*/  STS.U8 [R5+UR7+0x7600], R11 ;  /* 0x0076000b05007988 */ /* 0x0081e80008000007 */
[----:B0-----:R-:W3:Y:S04]  /*286a0*/  LDL.LU R11, [R1+0x1d4] ;  /* 0x0001d400010b7983 */ /* 0x001ee80000300800 */
[----:B--2---:R0:W-:Y:S04]  /*286b0*/  STS.U8 [R5+UR7+0x1600], R26 ;  /* 0x0016001a05007988 */ /* 0x0041e80008000007 */
[----:B0-----:R-:W2:Y:S04]  /*286c0*/  LDL.LU R26, [R1+0x1a4] ;  /* 0x0001a400011a7983 */ /* 0x001ea80000300800 */
[----:B--2---:R0:W-:Y:S04]  /*286d0*/  STL [R1+0x1b60], R26 ;  /* 0x001b601a01007387 */ /* 0x0041e80000100800 */
[----:B0-----:R-:W2:Y:S04]  /*286e0*/  LDL.LU R26, [R1+0x1b4] ;  /* 0x0001b400011a7983 */ /* 0x001ea80000300800 */
[----:B------:R-:W-:Y:S04]  /*286f0*/  STS.U8 [R5+UR7+0x6200], R23 ;  /* 0x0062001705007988 */ /* 0x000fe80008000007 */
[----:B------:R-:W-:Y:S04]  /*28700*/  STS.U8 [R5+UR7+0x6a00], R19 ;  /* 0x006a001305007988 */ /* 0x000fe80008000007 */
[----:B----4-:R-:W-:Y:S04]  /*28710*/  STS.U8 [R5+UR7+0x7200], R12 ;  /* 0x0072000c05007988 */ /* 0x010fe80008000007 */
[----:B------:R-:W-:Y:S04]  /*28720*/  STS.U8 [R5+UR7+0xa00], R10 ;  /* 0x000a000a05007988 */ /* 0x000fe80008000007 */
[----:B------:R-:W-:Y:S04]  /*28730*/  STS.U8 [R5+UR7+0xe00], R4 ;  /* 0x000e000405007988 */ /* 0x000fe80008000007 */
[----:B--2---:R0:W-:Y:S04]  /*28740*/  STL [R1+0x1b64], R26 ;  /* 0x001b641a01007387 */ /* 0x0041e80000100800 */
[----:B0-----:R-:W2:Y:S04]  /*28750*/  LDL.LU R26, [R1+0x1c4] ;  /* 0x0001c400011a7983 */ /* 0x001ea80000300800 */
        /* <DEDUP_REMOVED lines=46> */
[----:B---3--:R1:W-:Y:S04]  /*28a40*/  STS.U8 [R5+UR7+0x7a00], R11 ;  /* 0x007a000b05007988 */ /* 0x0083e80008000007 */
[----:B0-----:R-:W3:Y:S04]  /*28a50*/  LDL.LU R13, [R1+0x10] ;  /* 0x00001000010d7983 */ /* 0x001ee80000300800 */
[----:B-1----:R-:W3:Y:S04]  /*28a60*/  LDL.LU R11, [R1+0x4] ;  /* 0x00000400010b7983 */ /* 0x002ee80000300800 */
[----:B--2---:R0:W-:Y:S04]  /*28a70*/  STS.U8 [R5+UR7+0x7e00], R26 ;  /* 0x007e001a05007988 */ /* 0x0041e80008000007 */
[----:B0-----:R-:W2:Y:S04]  /*28a80*/  LDL.LU R26, [R1+0x1b64] ;  /* 0x001b6400011a7983 */ /* 0x001ea80000300800 */
[----:B--2---:R0:W-:Y:S04]  /*28a90*/  STS.U8 [R5+UR7+0x8200], R26 ;  /* 0x0082001a05007988 */ /* 0x0041e80008000007 */
[----:B0-----:R-:W2:Y:S04]  /*28aa0*/  LDL.LU R26, [R1+0x1b60] ;  /* 0x001b6000011a7983 */ /* 0x001ea80000300800 */
[----:B----4-:R-:W-:Y:S04]  /*28ab0*/  STS.U8 [R5+UR7+0x8a00], R23 ;  /* 0x008a001705007988 */ /* 0x010fe80008000007 */
[----:B------:R-:W-:Y:S04]  /*28ac0*/  STS.U8 [R5+UR7+0x8e00], R19 ;  /* 0x008e001305007988 */ /* 0x000fe80008000007 */
[----:B------:R-:W-:Y:S04]  /*28ad0*/  STS.U8 [R5+UR7+0x9200], R12 ;  /* 0x0092000c05007988 */ /* 0x000fe80008000007 */
[----:B------:R-:W-:Y:S04]  /*28ae0*/  STS.U8 [R5+UR7+0x9600], R10 ;  /* 0x0096000a05007988 */ /* 0x000fe80008000007 */
[----:B--2---:R0:W-:Y:S04]  /*28af0*/  STS.U8 [R5+UR7+0x8600], R26 ;  /* 0x0086001a05007988 */ /* 0x0041e80008000007 */
[----:B0-----:R-:W2:Y:S04]  /*28b00*/  LDL.LU R26, [R1+0x1b5c] ;  /* 0x001b5c00011a7983 */ /* 0x001ea80000300800 */
[----:B------:R-:W4:Y:S04]  /*28b10*/  LDL.LU R23, [R1+0x1b58] ;  /* 0x001b580001177983 */ /* 0x000f280000300800 */
[----:B------:R-:W4:Y:S04]  /*28b20*/  LDL.LU R19, [R1+0x1b54] ;  /* 0x001b540001137983 */ /* 0x000f280000300800 */
[----:B------:R-:W4:Y:S04]  /*28b30*/  LDL.LU R12, [R1+0x1b50] ;  /* 0x001b5000010c7983 */ /* 0x000f280000300800 */
[----:B------:R-:W3:Y:S04]  /*28b40*/  LDL.LU R10, [R1+0x3b0] ;  /* 0x0003b000010a7983 */ /* 0x000ee80000300800 */
[----:B------:R-:W-:Y:S04]  /*28b50*/  STS.U8 [R5+UR7+0x9a00], R4 ;  /* 0x009a000405007988 */ /* 0x000fe80008000007 */
[----:B------:R-:W-:Y:S04]  /*28b60*/  STS.U8 [R5+UR7+0x9e00], R28 ;  /* 0x009e001c05007988 */ /* 0x000fe80008000007 */
[----:B------:R-:W-:Y:S04]  /*28b70*/  STS.U8 [R5+UR7+0xa200], R27 ;  /* 0x00a2001b05007988 */ /* 0x000fe80008000007 */
[----:B------:R-:W-:Y:S04]  /*28b80*/  STS.U8 [R5+UR7+0xa600], R9 ;  /* 0x00a6000905007988 */ /* 0x000fe80008000007 */
[----:B------:R-:W-:Y:S04]  /*28b90*/  STS.U8 [R5+UR7+0xaa00], R8 ;  /* 0x00aa000805007988 */ /* 0x000fe80008000007 */
[----:B---3--:R0:W-:Y:S04]  /*28ba0*/  STL [R1+0x1b4c], R10 ;  /* 0x001b4c0a01007387 */ /* 0x0081e80000100800 */
[----:B0-----:R-:W3:Y:S04]  /*28bb0*/  LDL.LU R10, [R1+0x4f8] ;  /* 0x0004f800010a7983 */ /* 0x001ee80000300800 */
[----:B------:R-:W3:Y:S04]  /*28bc0*/  LDL.LU R4, [R1+0x3a0] ;  /* 0x0003a00001047983 */ /* 0x000ee80000300800 */
[----:B------:R-:W3:Y:S04]  /*28bd0*/  LDL.LU R28, [R1+0x390] ;  /* 0x00039000011c7983 */ /* 0x000ee80000300800 */
[----:B------:R-:W3:Y:S04]  /*28be0*/  LDL.LU R27, [R1+0x380] ;  /* 0x00038000011b7983 */ /* 0x000ee80000300800 */
[----:B------:R-:W3:Y:S04]  /*28bf0*/  LDL.LU R9, [R1+0x370] ;  /* 0x0003700001097983 */ /* 0x000ee80000300800 */
[----:B------:R0:W-:Y:S04]  /*28c00*/  STS.U8 [R5+UR7+0xae00], R7 ;  /* 0x00ae000705007988 */ /* 0x0001e80008000007 */
[----:B------:R-:W3:Y:S04]  /*28c10*/  LDL.LU R8, [R1+0x360] ;  /* 0x0003600001087983 */ /* 0x000ee80000300800 */
[----:B------:R1:W-:Y:S04]  /*28c20*/  STS.U8 [R5+UR7+0xb200], R6 ;  /* 0x00b2000605007988 */ /* 0x0003e80008000007 */
[----:B0-----:R-:W3:Y:S04]  /*28c30*/  LDL.LU R7, [R1+0x350] ;  /* 0x0003500001077983 */ /* 0x001ee80000300800 */
[----:B------:R0:W-:Y:S04]  /*28c40*/  STS.U8 [R5+UR7+0xb600], R3 ;  /* 0x00b6000305007988 */ /* 0x0001e80008000007 */
[----:B-1----:R-:W3:Y:S04]  /*28c50*/  LDL.LU R6, [R1+0x33c] ;  /* 0x00033c0001067983 */ /* 0x002ee80000300800 */
        /* <DEDUP_REMOVED lines=21> */
[----:B0-----:R-:W3:Y:S01]  /*28db0*/  LDL.LU R21, [R1+0x26c] ;  /* 0x00026c0001157983 */ /* 0x001ee20000300800 */
[----:B--2---:R-:W-:-:S03]  /*28dc0*/  LOP3.LUT R26, R26, 0x60, RZ, 0x3c, !PT ;  /* 0x000000601a1a7812 */ /* 0x004fc600078e3cff */
        /* <DEDUP_REMOVED lines=8> */
[----:B----4-:R0:W-:Y:S04]  /*28e50*/  STS.U8 [R5+UR7+0xf600], R12 ;  /* 0x00f6000c05007988 */ /* 0x0101e80008000007 */
[----:B-1----:R-:W4:Y:S04]  /*28e60*/  LDL.LU R11, [R1+0x1fc] ;  /* 0x0001fc00010b7983 */ /* 0x002f280000300800 */
[----:B------:R1:W-:Y:S04]  /*28e70*/  STS.U8 [R5+UR7+0xfa00], R19 ;  /* 0x00fa001305007988 */ /* 0x0003e80008000007 */
[----:B0-----:R-:W2:Y:S04]  /*28e80*/  LDL.LU R12, [R1+0x3c0] ;  /* 0x0003c000010c7983 */ /* 0x001ea80000300800 */
[----:B------:R0:W-:Y:S04]  /*28e90*/  STS.U8 [R5+UR7+0xfe00], R23 ;  /* 0x00fe001705007988 */ /* 0x0001e80008000007 */
[----:B-1----:R-:W4:Y:S04]  /*28ea0*/  LDL.LU R19, [R1+0x3d4] ;  /* 0x0003d40001137983 */ /* 0x002f280000300800 */
[----:B0-----:R-:W4:Y:S04]  /*28eb0*/  LDL.LU R23, [R1+0x4e4] ;  /* 0x0004e40001177983 */ /* 0x001f280000300800 */
[----:B------:R-:W4:Y:S04]  /*28ec0*/  LDL.LU R5, [R1+0x3e4] ;  /* 0x0003e40001057983 */ /* 0x000f280000300800 */
[----:B---3--:R0:W-:Y:S04]  /*28ed0*/  STS.U8 [R26+UR7+0x300], R10 ;  /* 0x0003000a1a007988 */ /* 0x0081e80008000007 */
[----:B0-----:R-:W3:Y:S04]  /*28ee0*/  LDL.LU R10, [R1+0x1b4c] ;  /* 0x001b4c00010a7983 */ /* 0x001ee80000300800 */
[----:B------:R-:W-:Y:S04]  /*28ef0*/  STS.U8 [R26+UR7+0x1b00], R4 ;  /* 0x001b00041a007988 */ /* 0x000fe80008000007 */
[----:B--2---:R-:W-:Y:S04]  /*28f00*/  STS.U8 [R26+UR7+0x1300], R12 ;  /* 0x0013000c1a007988 */ /* 0x004fe80008000007 */
[----:B----4-:R-:W-:Y:S04]  /*28f10*/  STS.U8 [R26+UR7+0xf00], R19 ;  /* 0x000f00131a007988 */ /* 0x010fe80008000007 */
[----:B------:R-:W-:Y:S04]  /*28f20*/  STS.U8 [R26+UR7+0x700], R23 ;  /* 0x000700171a007988 */ /* 0x000fe80008000007 */
[----:B------:R-:W-:Y:S04]  /*28f30*/  STS.U8 [R26+UR7+0xb00], R5 ;  /* 0x000b00051a007988 */ /* 0x000fe80008000007 */
[----:B---3--:R-:W-:Y:S04]  /*28f40*/  STS.U8 [R26+UR7+0x1700], R10 ;  /* 0x0017000a1a007988 */ /* 0x008fe80008000007 */
[----:B------:R-:W-:Y:S04]  /*28f50*/  STS.U8 [R26+UR7+0x1f00], R28 ;  /* 0x001f001c1a007988 */ /* 0x000fe80008000007 */
[----:B------:R0:W-:Y:S04]  /*28f60*/  STS.U8 [R26+UR7+0x2300], R27 ;  /* 0x0023001b1a007988 */ /* 0x0001e80008000007 */
[----:B0-----:R-:W2:Y:S04]  /*28f70*/  LDL.LU R27, [R1+0x1b0] ;  /* 0x0001b000011b7983 */ /* 0x001ea80000300800 */
[----:B--2---:R0:W-:Y:S04]  /*28f80*/  STL [R1+0x1b40], R27 ;  /* 0x001b401b01007387 */ /* 0x0041e80000100800 */
        /* <DEDUP_REMOVED lines=10> */
[----:B------:R-:W3:Y:S04]  /*29030*/  LDL.LU R3, [R1+0x1a0] ;  /* 0x0001a00001037983 */ /* 0x000ee80000300800 */
        /* <DEDUP_REMOVED lines=40> */
[----:B0-----:R-:W4:Y:S04]  /*292c0*/  LDL.LU R29, [R1+0xc] ;  /* 0x00000c00011d7983 */ /* 0x001f280000300800 */
[----:B--2---:R0:W-:Y:S04]  /*292d0*/  STS.U8 [R26+UR7+0x7700], R27 ;  /* 0x0077001b1a007988 */ /* 0x0041e80008000007 */
[----:B0-----:R-:W2:Y:S04]  /*292e0*/  LDL.LU R27, [R1+0x1b48] ;  /* 0x001b4800011b7983 */ /* 0x001ea80000300800 */
[----:B--2---:R0:W-:Y:S04]  /*292f0*/  STS.U8 [R26+UR7+0x7b00], R27 ;  /* 0x007b001b1a007988 */ /* 0x0041e80008000007 */
[----:B0-----:R-:W2:Y:S04]  /*29300*/  LDL.LU R27, [R1+0x1b44] ;  /* 0x001b4400011b7983 */ /* 0x001ea80000300800 */
[----:B--2---:R0:W-:Y:S04]  /*29310*/  STS.U8 [R26+UR7+0x7f00], R27 ;  /* 0x007f001b1a007988 */ /* 0x0041e80008000007 */
[----:B0-----:R-:W2:Y:S04]  /*29320*/  LDL.LU R27, [R1+0x1b40] ;  /* 0x001b4000011b7983 */ /* 0x001ea80000300800 */
[----:B---3--:R-:W-:Y:S04]  /*29330*/  STS.U8 [R26+UR7+0x8700], R3 ;  /* 0x008700031a007988 */ /* 0x008fe80008000007 */
[----:B----4-:R-:W-:Y:S04]  /*29340*/  STS.U8 [R26+UR7+0x8b00], R14 ;  /* 0x008b000e1a007988 */ /* 0x010fe80008000007 */
        /* <DEDUP_REMOVED lines=15> */
[----:B------:R-:W3:Y:S04]  /*29440*/  LDL.LU R3, [R1+0x1b38] ;  /* 0x001b380001037983 */ /* 0x000ee80000300800 */
[----:B------:R-:W4:Y:S04]  /*29450*/  LDL.LU R14, [R1+0x1b34] ;  /* 0x001b3400010e7983 */ /* 0x000f280000300800 */
[----:B------:R-:W3:Y:S04]  /*29460*/  LDL.LU R15, [R1+0x1b30] ;  /* 0x001b3000010f7983 */ /* 0x000ee80000300800 */
[----:B------:R-:W4:Y:S04]  /*29470*/  LDL.LU R2, [R1+0x1b2c] ;  /* 0x001b2c0001027983 */ /* 0x000f280000300800 */
[----:B------:R-:W3:Y:S04]  /*29480*/  LDL.LU R16, [R1+0x1b28] ;  /* 0x001b280001107983 */ /* 0x000ee80000300800 */
[----:B------:R-:W4:Y:S04]  /*29490*/  LDL.LU R25, [R1+0x1b24] ;  /* 0x001b240001197983 */ /* 0x000f280000300800 */
[----:B------:R-:W3:Y:S04]  /*294a0*/  LDL.LU R0, [R1+0x1b20] ;  /* 0x001b200001007983 */ /* 0x000ee80000300800 */
        /* <DEDUP_REMOVED lines=8> */
[----:B------:R-:W-:Y:S04]  /*29530*/  STS.U8 [R26+UR7+0xc300], R23 ;  /* 0x00c300171a007988 */ /* 0x000fe80008000007 */
[----:B------:R-:W-:Y:S04]  /*29540*/  STS.U8 [R26+UR7+0xc700], R5 ;  /* 0x00c700051a007988 */ /* 0x000fe80008000007 */
[----:B------:R2:W-:Y:S04]  /*29550*/  STS.U8 [R26+UR7+0xcb00], R19 ;  /* 0x00cb00131a007988 */ /* 0x0005e80008000007 */
[----:B------:R-:W-:Y:S04]  /*29560*/  STS.U8 [R26+UR7+0xcf00], R12 ;  /* 0x00cf000c1a007988 */ /* 0x000fe80008000007 */
[----:B------:R-:W-:Y:S04]  /*29570*/  STS.U8 [R26+UR7+0xd300], R10 ;  /* 0x00d3000a1a007988 */ /* 0x000fe80008000007 */
[----:B------:R0:W-:Y:S04]  /*29580*/  STS.U8 [R26+UR7+0xd700], R4 ;  /* 0x00d700041a007988 */ /* 0x0001e80008000007 */
[----:B------:R-:W-:Y:S04]  /*29590*/  STS.U8 [R26+UR7+0xdb00], R28 ;  /* 0x00db001c1a007988 */ /* 0x000fe80008000007 */
[----:B------:R-:W-:Y:S04]  /*295a0*/  STS.U8 [R26+UR7+0xdf00], R9 ;  /* 0x00df00091a007988 */ /* 0x000fe80008000007 */
[----:B------:R-:W-:Y:S04]  /*295b0*/  STS.U8 [R26+UR7+0xe300], R8 ;  /* 0x00e300081a007988 */ /* 0x000fe80008000007 */
[----:B------:R-:W-:Y:S04]  /*295c0*/  STS.U8 [R26+UR7+0xe700], R7 ;  /* 0x00e700071a007988 */ /* 0x000fe80008000007 */
[----:B------:R1:W-:Y:S04]  /*295d0*/  STS.U8 [R26+UR7+0xeb00], R6 ;  /* 0x00eb00061a007988 */ /* 0x0003e80008000007 */
[----:B------:R-:W-:Y:S01]  /*295e0*/  STS.U8 [R26+UR7+0xef00], R29 ;  /* 0x00ef001d1a007988 */ /* 0x000fe20008000007 */
[----:B--2---:R-:W-:-:S03]  /*295f0*/  IMAD.SHL.U32 R19, R27, 0x8, RZ ;  /* 0x000000081b137824 */ /* 0x004fc600078e00ff */
[----:B----4-:R-:W-:Y:S04]  /*29600*/  STS.U8 [R26+UR7+0xff00], R25 ;  /* 0x00ff00191a007988 */ /* 0x010fe80008000007 */
[----:B---3--:R-:W-:Y:S04]  /*29610*/  STS.U8 [R26+UR7+0xfb00], R20 ;  /* 0x00fb00141a007988 */ /* 0x008fe80008000007 */
[----:B------:R-:W-:Y:S04]  /*29620*/  STS.U8 [R26+UR7+0xf700], R13 ;  /* 0x00f7000d1a007988 */ /* 0x000fe80008000007 */
[----:B------:R-:W-:Y:S01]  /*29630*/  STS.U8 [R26+UR7+0xf300], R11 ;  /* 0x00f3000b1a007988 */ /* 0x000fe20008000007 */
[----:B------:R-:W-:Y:S01]  /*29640*/  F2FP.F16.E4M3.UNPACK_B R5, R24 ;  /* 0x00000018ff05723e */ /* 0x000fe200020006ff */
[----:B------:R-:W-:Y:S06]  /*29650*/  BAR.SYNC.DEFER_BLOCKING 0x0 ;  /* 0x0000000000007b1d */ /* 0x000fec0000010000 */
[----:B------:R-:W2:Y:S01]  /*29660*/  LDSM.16.M88.4 R24, [R2+UR7] ;  /* 0x000000070218783b */ /* 0x000ea20008000200 */
[----:B0-----:R-:W-:-:S02]  /*29670*/  F2FP.F16.E4M3.UNPACK_B R4, R22 ;  /* 0x00000016ff04723e */ /* 0x001fc400020006ff */
[----:B-1----:R-:W-:Y:S02]  /*29680*/  F2FP.F16.E4M3.UNPACK_B R6, R21 ;  /* 0x00000015ff06723e */ /* 0x002fe400020006ff */
[----:B------:R-:W0:Y:S04]  /*29690*/  LDSM.16.M88.4 R20, [R2+UR7+0x2000] ;  /* 0x002000070214783b */ /* 0x000e280008000200 */
[----:B--2---:R-:W-:Y:S04]  /*296a0*/  STL.64 [R1+0x100], R24 ;  /* 0x0001001801007387 */ /* 0x004fe80000100a00 */
[----:B------:R-:W-:Y:S04]  /*296b0*/  STL.64 [R1+0x108], R26 ;  /* 0x0001081a01007387 */ /* 0x000fe80000100a00 */
[----:B------:R-:W1:Y:S04]  /*296c0*/  LDSM.16.M88.4 R24, [R2+UR7+0x4000] ;  /* 0x004000070218783b */ /* 0x000e680008000200 */
[----:B0-----:R-:W-:Y:S04]  /*296d0*/  STL.64 [R1+0x110], R20 ;  /* 0x0001101401007387 */ /* 0x001fe80000100a00 */
[----:B------:R0:W-:Y:S04]  /*296e0*/  STL.64 [R1+0x118], R22 ;  /* 0x0001181601007387 */ /* 0x0001e80000100a00 */
[----:B-1----:R-:W-:Y:S01]  /*296f0*/  STL.64 [R1+0x120], R24 ;  /* 0x0001201801007387 */ /* 0x002fe20000100a00 */
[----:B0-----:R-:W-:-:S02]  /*29700*/  IMAD.MOV.U32 R23, RZ, RZ, R24 ;  /* 0x000000ffff177224 */ /* 0x001fc400078e0018 */
[----:B------:R-:W-:Y:S01]  /*29710*/  IMAD.MOV.U32 R22, RZ, RZ, R25 ;  /* 0x000000ffff167224 */ /* 0x000fe200078e0019 */
[----:B------:R-:W-:Y:S04]  /*29720*/  STL.64 [R1+0x128], R26 ;  /* 0x0001281a01007387 */ /* 0x000fe80000100a00 */
[----:B------:R-:W0:Y:S04]  /*29730*/  LDSM.16.M88.4 R24, [R2+UR7+0x6000] ;  /* 0x006000070218783b */ /* 0x000e280008000200 */
[----:B------:R-:W-:Y:S04]  /*29740*/  STL.64 [R1+0x1af8], R22 ;  /* 0x001af81601007387 */ /* 0x000fe80000100a00 */
[----:B0-----:R-:W-:Y:S01]  /*29750*/  STL.64 [R1+0x160], R24 ;  /* 0x0001601801007387 */ /* 0x001fe20000100a00 */
[----:B------:R-:W-:-:S02]  /*29760*/  IMAD.MOV.U32 R21, RZ, RZ, R24 ;  /* 0x000000ffff157224 */ /* 0x000fc400078e0018 */
[----:B------:R-:W-:Y:S01]  /*29770*/  IMAD.MOV.U32 R20, RZ, RZ, R25 ;  /* 0x000000ffff147224 */ /* 0x000fe200078e0019 */
[----:B------:R-:W-:Y:S04]  /*29780*/  STL.64 [R1+0x168], R26 ;  /* 0x0001681a01007387 */ /* 0x000fe80000100a00 */
[----:B------:R-:W0:Y:S04]  /*29790*/  LDSM.16.M88.4 R24, [R2+UR7+0x8000] ;  /* 0x008000070218783b */ /* 0x000e280008000200 */
[----:B0-----:R-:W-:Y:S04]  /*297a0*/  STL.64 [R1+0x170], R24 ;  /* 0x0001701801007387 */ /* 0x001fe80000100a00 */
[----:B------:R-:W-:Y:S04]  /*297b0*/  STL.64 [R1+0x178], R26 ;  /* 0x0001781a01007387 */ /* 0x000fe80000100a00 */
[----:B------:R-:W0:Y:S04]  /*297c0*/  LDSM.16.M88.4 R24, [R2+UR7+0xa000] ;  /* 0x00a000070218783b */ /* 0x000e280008000200 */
[----:B0-----:R-:W-:Y:S04]  /*297d0*/  STL.64 [R1+0x1d0], R24 ;  /* 0x0001d01801007387 */ /* 0x001fe80000100a00 */
[----:B------:R-:W-:Y:S04]  /*297e0*/  STL.64 [R1+0x1d8], R26 ;  /* 0x0001d81a01007387 */ /* 0x000fe80000100a00 */
[----:B------:R-:W0:Y:S01]  /*297f0*/  LDSM.16.M88.4 R24, [R2+UR7+0xc000] ;  /* 0x00c000070218783b */ /* 0x000e220008000200 */
[----:B------:R-:W-:-:S03]  /*29800*/  LOP3.LUT R12, R2, 0x40, RZ, 0x3c, !PT ;  /* 0x00000040020c7812 */ /* 0x000fc600078e3cff */
[----:B0-----:R-:W-:Y:S04]  /*29810*/  STL.64 [R1+0x220], R24 ;  /* 0x0002201801007387 */ /* 0x001fe80000100a00 */
[----:B------:R-:W-:Y:S04]  /*29820*/  STL.64 [R1+0x228], R26 ;  /* 0x0002281a01007387 */ /* 0x000fe80000100a00 */
[----:B------:R-:W0:Y:S04]  /*29830*/  LDSM.16.M88.4 R24, [R2+UR7+0xe000] ;  /* 0x00e000070218783b */ /* 0x000e280008000200 */
[----:B0-----:R-:W-:Y:S04]  /*29840*/  STL.64 [R1+0x210], R24 ;  /* 0x0002101801007387 */ /* 0x001fe80000100a00 */
[----:B------:R-:W-:Y:S04]  /*29850*/  STL.64 [R1+0x218], R26 ;  /* 0x0002181a01007387 */ /* 0x000fe80000100a00 */
[----:B------:R-:W0:Y:S04]  /*29860*/  LDSM.16.M88.4 R24, [R12+UR7] ;  /* 0x000000070c18783b */ /* 0x000e280008000200 */
[----:B0-----:R-:W-:Y:S04]  /*29870*/  STL.64 [R1+0x230], R24 ;  /* 0x0002301801007387 */ /* 0x001fe80000100a00 */
[----:B------:R-:W-:Y:S04]  /*29880*/  STL.64 [R1+0x238], R26 ;  /* 0x0002381a01007387 */ /* 0x000fe80000100a00 */
[----:B------:R-:W0:Y:S04]  /*29890*/  LDSM.16.M88.4 R24, [R12+UR7+0x2000] ;  /* 0x002000070c18783b */ /* 0x000e280008000200 */
        /* <DEDUP_REMOVED lines=12> */
[----:B------:R-:W-:-:S03]  /*29960*/  F2FP.F16.E4M3.UNPACK_B R10, R15 ;  /* 0x0000000fff0a723e */ /* 0x000fc600020006ff */
[----:B0-----:R-:W-:Y:S04]  /*29970*/  STL.64 [R1+0x280], R24 ;  /* 0x0002801801007387 */ /* 0x001fe80000100a00 */
[----:B------:R-:W-:Y:S04]  /*29980*/  STL.64 [R1+0x288], R26 ;  /* 0x0002881a01007387 */ /* 0x000fe80000100a00 */
[----:B------:R-:W0:Y:S04]  /*29990*/  LDSM.16.M88.4 R24, [R12+UR7+0xc000] ;  /* 0x00c000070c18783b */ /* 0x000e280008000200 */
[----:B------:R-:W2:Y:S04]  /*299a0*/  LDL.LU R15, [R1+0x500] ;  /* 0x00050000010f7983 */ /* 0x000ea80000300800 */
[----:B------:R-:W3:Y:S01]  /*299b0*/  LDL.LU R13, [R1+0x504] ;  /* 0x00050400010d7983 */ /* 0x000ee20000300800 */
[----:B------:R-:W-:-:S02]  /*299c0*/  F2FP.F16.E4M3.UNPACK_B R7, R18 ;  /* 0x00000012ff07723e */ /* 0x000fc400020006ff */
[----:B------:R-:W-:Y:S02]  /*299d0*/  F2FP.F16.E4M3.UNPACK_B R8, R17 ;  /* 0x00000011ff08723e */ /* 0x000fe400020006ff */
[----:B------:R-:W-:Y:S02]  /*299e0*/  F2FP.F16.E4M3.UNPACK_B R9, R16 ;  /* 0x00000010ff09723e */ /* 0x000fe400020006ff */
[----:B------:R-:W-:Y:S01]  /*299f0*/  F2FP.F16.E4M3.UNPACK_B R11, R14 ;  /* 0x0000000eff0b723e */ /* 0x000fe200020006ff */
[----:B0-----:R-:W-:Y:S04]  /*29a00*/  STL.64 [R1+0x2a0], R24 ;  /* 0x0002a01801007387 */ /* 0x001fe80000100a00 */
[----:B------:R-:W-:Y:S04]  /*29a10*/  STL.64 [R1+0x2a8], R26 ;  /* 0x0002a81a01007387 */ /* 0x000fe80000100a00 */
[----:B------:R-:W0:Y:S01]  /*29a20*/  LDSM.16.M88.4 R24, [R12+UR7+0xe000] ;  /* 0x00e000070c18783b */ /* 0x000e220008000200 */
[----:B------:R-:W-:Y:S01]  /*29a30*/  BAR.SYNC.DEFER_BLOCKING 0x0 ;  /* 0x0000000000007b1d */ /* 0x000fe20000010000 */
[----:B------:R-:W-:-:S05]  /*29a40*/  LOP3.LUT R16, R19, 0x20, RZ, 0x3c, !PT ;  /* 0x0000002013107812 */ /* 0x000fca00078e3cff */
[----:B------:R-:W4:Y:S04]  /*29a50*/  LDL.LU R14, [R1+0x508] ;  /* 0x00050800010e7983 */ /* 0x000f280000300800 */
[----:B------:R-:W4:Y:S04]  /*29a60*/  LDL.LU R2, [R1+0x50c] ;  /* 0x00050c0001027983 */ /* 0x000f280000300800 */
[----:B------:R-:W-:Y:S04]  /*29a70*/  STSM.16.M88.4 [R3], R4 ;  /* 0x0000000403007844 */ /* 0x000fe80000000200 */
[----:B------:R-:W-:Y:S01]  /*29a80*/  STSM.16.M88.4 [R3+0x1000], R8 ;  /* 0x0010000803007844 */ /* 0x000fe20000000200 */
[----:B------:R-:W-:Y:S06]  /*29a90*/  BAR.SYNC.DEFER_BLOCKING 0x0 ;  /* 0x0000000000007b1d */ /* 0x000fec0000010000 */
[----:B0-----:R-:W-:Y:S04]  /*29aa0*/  STL.64 [R1+0x290], R24 ;  /* 0x0002901801007387 */ /* 0x001fe80000100a00 */
[----:B------:R-:W-:Y:S04]  /*29ab0*/  STL.64 [R1+0x298], R26 ;  /* 0x0002981a01007387 */ /* 0x000fe80000100a00 */
[----:B------:R-:W0:Y:S04]  /*29ac0*/  LDS.64 R24, [R19+UR7] ;  /* 0x0000000713187984 */ /* 0x000e280008000a00 */
[----:B------:R-:W1:Y:S04]  /*29ad0*/  LDS.64 R4, [R19+UR7+0x800] ;  /* 0x0008000713047984 */ /* 0x000e680008000a00 */
[----:B------:R-:W1:Y:S04]  /*29ae0*/  LDS.64 R26, [R16+UR7] ;  /* 0x00000007101a7984 */ /* 0x000e680008000a00 */
[----:B------:R-:W1:Y:S04]  /*29af0*/  LDS.64 R6, [R16+UR7+0x800] ;  /* 0x0008000710067984 */ /* 0x000e680008000a00 */
[----:B0-----:R0:W-:Y:S04]  /*29b00*/  STL [R1+0x1ad0], R25 ;  /* 0x001ad01901007387 */ /* 0x0011e80000100800 */
[----:B0-----:R-:W4:Y:S04]  /*29b10*/  LDL.LU R25, [R1+0x104] ;  /* 0x0001040001197983 */ /* 0x001f280000300800 */
[----:B-1----:R0:W-:Y:S04]  /*29b20*/  STL [R1+0x1ad4], R5 ;  /* 0x001ad40501007387 */ /* 0x0021e80000100800 */
[----:B0-----:R-:W4:Y:S04]  /*29b30*/  LDL.LU R5, [R1+0x100] ;  /* 0x0001000001057983 */ /* 0x001f280000300800 */
[----:B------:R0:W-:Y:S04]  /*29b40*/  STL [R1+0x1ad8], R27 ;  /* 0x001ad81b01007387 */ /* 0x0001e80000100800 */
[----:B0-----:R-:W4:Y:S04]  /*29b50*/  LDL R27, [R1+0x2bc] ;  /* 0x0002bc00011b7983 */ /* 0x001f280000100800 */
[----:B------:R-:W4:Y:S04]  /*29b60*/  LDL.LU R8, [R1+0x3f0] ;  /* 0x0003f00001087983 */ /* 0x000f280000300800 */
[----:B------:R0:W-:Y:S01]  /*29b70*/  STL [R1+0x1adc], R7 ;  /* 0x001adc0701007387 */ /* 0x0001e20000100800 */
[----:B------:R-:W-:-:S03]  /*29b80*/  IMAD.MOV.U32 R16, RZ, RZ, R24 ;  /* 0x000000ffff107224 */ /* 0x000fc600078e0018 */
[----:B------:R-:W4:Y:S01]  /*29b90*/  LDL.LU R9, [R1+0x3f4] ;  /* 0x0003f40001097983 */ /* 0x000f220000300800 */
[----:B------:R-:W-:-:S03]  /*29ba0*/  IMAD.MOV.U32 R17, RZ, RZ, R4 ;  /* 0x000000ffff117224 */ /* 0x000fc600078e0004 */
[----:B------:R-:W4:Y:S01]  /*29bb0*/  LDL.LU R10, [R1+0x3f8] ;  /* 0x0003f800010a7983 */ /* 0x000f220000300800 */
[----:B------:R-:W-:Y:S02]  /*29bc0*/  IMAD.MOV.U32 R18, RZ, RZ, R26 ;  /* 0x000000ffff127224 */ /* 0x000fe400078e001a */
[----:B------:R-:W-:Y:S01]  /*29bd0*/  IMAD.MOV.U32 R19, RZ, RZ, R6 ;  /* 0x000000ffff137224 */ /* 0x000fe200078e0006 */
[----:B------:R-:W4:Y:S04]  /*29be0*/  LDL.LU R11, [R1+0x3fc] ;  /* 0x0003fc00010b7983 */ /* 0x000f280000300800 */
[----:B------:R-:W4:Y:S04]  /*29bf0*/  LDL.LU R28, [R1+0x400] ;  /* 0x00040000011c7983 */ /* 0x000f280000300800 */
[----:B0-----:R-:W4:Y:S04]  /*29c00*/  LDL.LU R7, [R1+0x404] ;  /* 0x0004040001077983 */ /* 0x001f280000300800 */
[----:B------:R-:W4:Y:S01]  /*29c10*/  LDL.LU R3, [R1+0x408] ;  /* 0x0004080001037983 */ /* 0x000f220000300800 */
[C---:B--2---:R-:W-:Y:S01]  /*29c20*/  FMUL R12, R0.reuse, R15 ;  /* 0x0000000f000c7220 */ /* 0x044fe20000400000 */
[----:B---3--:R-:W-:Y:S01]  /*29c30*/  FMUL R13, R0, R13 ;  /* 0x0000000d000d7220 */ /* 0x008fe20000400000 */
[----:B----4-:R-:W-:-:S02]  /*29c40*/  F2FP.F16.E4M3.UNPACK_B R23, R25 ;  /* 0x00000019ff17723e */ /* 0x010fc400020006ff */
[----:B------:R-:W-:Y:S01]  /*29c50*/  F2FP.F16.E4M3.UNPACK_B R22, R5 ;  /* 0x00000005ff16723e */ /* 0x000fe200020006ff */
[C---:B------:R-:W-:Y:S01]  /*29c60*/  FMUL R14, R27.reuse, R14 ;  /* 0x0000000e1b0e7220 */ /* 0x040fe20000400000 */
[----:B------:R-:W-:Y:S02]  /*29c70*/  FMUL R15, R27, R2 ;  /* 0x000000021b0f7220 */ /* 0x000fe40000400000 */
[----:B------:R-:W2:Y:S04]  /*29c80*/  LDL.LU R2, [R1+0x40c] ;  /* 0x00040c0001027983 */ /* 0x000ea80000300800 */
[----:B------:R-:W-:Y:S01]  /*29c90*/  STL [R1+0x1ae0], R5 ;  /* 0x001ae00501007387 */ /* 0x000fe20000100800 */
[----:B------:R-:W-:Y:S03]  /*29ca0*/  HMMA.16816.F32 R12, R16, R22, R12 ;  /* 0x00000016100c723c */ /* 0x000fe6000000180c */
[----:B------:R-:W-:Y:S04]  /*29cb0*/  STL [R1+0x1ae4], R25 ;  /* 0x001ae41901007387 */ /* 0x000fe80000100800 */
[----:B------:R-:W-:Y:S04]  /*29cc0*/  STL [R1+0x60], R22 ;  /* 0x0000601601007387 */ /* 0x000fe80000100800 */
[----:B------:R0:W-:Y:S04]  /*29cd0*/  STL [R1+0x64], R23 ;  /* 0x0000641701007387 */ /* 0x0001e80000100800 */
[----:B0-----:R-:W3:Y:S01]  /*29ce0*/  LDL.LU.64 R22, [R1+0x1af8] ;  /* 0x001af80001167983 */ /* 0x001ee20000300a00 */
[C---:B------:R-:W-:Y:S01]  /*29cf0*/  FMUL R8, R0.reuse, R8 ;  /* 0x0000000800087220 */ /* 0x040fe20000400000 */
[----:B------:R-:W-:-:S06]  /*29d00*/  FMUL R9, R0, R9 ;  /* 0x0000000900097220 */ /* 0x000fcc0000400000 */
[----:B------:R0:W-:Y:S01]  /*29d10*/  STL.64 [R1+0x50], R12 ;  /* 0x0000500c01007387 */ /* 0x0001e20000100a00 */
[C---:B------:R-:W-:Y:S01]  /*29d20*/  FMUL R10, R27.reuse, R10 ;  /* 0x0000000a1b0a7220 */ /* 0x040fe20000400000 */
[----:B------:R-:W-:Y:S01]  /*29d30*/  FMUL R11, R27, R11 ;  /* 0x0000000b1b0b7220 */ /* 0x000fe20000400000 */
[C---:B0-----:R-:W-:Y:S01]  /*29d40*/  FMUL R12, R0.reuse, R28 ;  /* 0x0000001c000c7220 */ /* 0x041fe20000400000 */
[----:B------:R0:W-:Y:S01]  /*29d50*/  STL.64 [R1+0x58], R14 ;  /* 0x0000580e01007387 */ /* 0x0001e20000100a00 */
[----:B------:R-:W-:-:S03]  /*29d60*/  FMUL R13, R0, R7 ;  /* 0x00000007000d7220 */ /* 0x000fc60000400000 */
[----:B------:R-:W4:Y:S04]  /*29d70*/  LDL R25, [R1+0x174] ;  /* 0x0001740001197983 */ /* 0x000f280000100800 */
[----:B------:R-:W4:Y:S01]  /*29d80*/  LDL R5, [R1+0x1d0] ;  /* 0x0001d00001057983 */ /* 0x000f220000100800 */
[C---:B0-----:R-:W-:Y:S01]  /*29d90*/  FMUL R14, R27.reuse, R3 ;  /* 0x000000031b0e7220 */ /* 0x041fe20000400000 */
[----:B------:R-:W-:Y:S02]  /*29da0*/  F2FP.F16.E4M3.UNPACK_B R3, R20 ;  /* 0x00000014ff03723e */ /* 0x000fe400020006ff */
[----:B------:R-:W4:Y:S01]  /*29db0*/  LDL R7, [R1+0x1d4] ;  /* 0x0001d40001077983 */ /* 0x000f220000100800 */
[----:B------:R-:W-:Y:S02]  /*29dc0*/  IMAD.MOV.U32 R20, RZ, RZ, R24 ;  /* 0x000000ffff147224 */ /* 0x000fe400078e0018 */
[----:B--2---:R-:W-:Y:S01]  /*29dd0*/  FMUL R15, R27, R2 ;  /* 0x000000021b0f7220 */ /* 0x004fe20000400000 */
[----:B------:R-:W-:-:S02]  /*29de0*/  F2FP.F16.E4M3.UNPACK_B R2, R21 ;  /* 0x00000015ff02723e */ /* 0x000fc400020006ff */
[----:B---3--:R-:W-:Y:S02]  /*29df0*/  F2FP.F16.E4M3.UNPACK_B R28, R23 ;  /* 0x00000017ff1c723e */ /* 0x008fe400020006ff */
[----:B------:R-:W-:-:S07]  /*29e00*/  F2FP.F16.E4M3.UNPACK_B R29, R22 ;  /* 0x00000016ff1d723e */ /* 0x000fce00020006ff */
[----:B------:R-:W-:Y:S01]  /*29e10*/  HMMA.16816.F32 R16, R16, R28, R8 ;  /* 0x0000001c1010723c */ /* 0x000fe20000001808 */
[----:B------:R-:W-:Y:S04]  /*29e20*/  STL [R1+0xb8], R2 ;  /* 0x0000b80201007387 */ /* 0x000fe80000100800 */
[----:B------:R-:W-:Y:S01]  /*29e30*/  STL [R1+0xbc], R3 ;  /* 0x0000bc0301007387 */ /* 0x000fe20000100800 */
[----:B------:R-:W-:-:S03]  /*29e40*/  IMAD.MOV.U32 R21, RZ, RZ, R4 ;  /* 0x000000ffff157224 */ /* 0x000fc600078e0004 */
[----:B------:R-:W2:Y:S01]  /*29e50*/  LDL.LU R8, [R1+0x410] ;  /* 0x0004100001087983 */ /* 0x000ea20000300800 */
[----:B------:R-:W-:-:S03]  /*29e60*/  IMAD.MOV.U32 R22, RZ, RZ, R26 ;  /* 0x000000ffff167224 */ /* 0x000fc600078e001a */
[----:B------:R-:W3:Y:S01]  /*29e70*/  LDL.LU R9, [R1+0x414] ;  /* 0x0004140001097983 */ /* 0x000ee20000300800 */
[----:B------:R-:W-:-:S09]  /*29e80*/  IMAD.MOV.U32 R23, RZ, RZ, R6 ;  /* 0x000000ffff177224 */ /* 0x000fd200078e0006 */
[----:B------:R0:W-:Y:S04]  /*29e90*/  STL.64 [R1+0x40], R16 ;  /* 0x0000401001007387 */ /* 0x0001e80000100a00 */
[----:B------:R1:W-:Y:S04]  /*29ea0*/  STL.64 [R1+0x48], R18 ;  /* 0x0000481201007387 */ /* 0x0003e80000100a00 */
[----:B------:R-:W4:Y:S04]  /*29eb0*/  LDL.LU R10, [R1+0x418] ;  /* 0x00041800010a7983 */ /* 0x000f280000300800 */
[----:B------:R-:W4:Y:S04]  /*29ec0*/  LDL.LU R11, [R1+0x41c] ;  /* 0x00041c00010b7983 */ /* 0x000f280000300800 */
[----:B0-----:R-:W2:Y:S01]  /*29ed0*/  LDL.LU R16, [R1+0x424] ;  /* 0x0004240001107983 */ /* 0x001ea20000300800 */
[----:B------:R-:W-:Y:S03]  /*29ee0*/  HMMA.16816.F32 R20, R20, R2, R12 ;  /* 0x000000021414723c */ /* 0x000fe6000000180c */
[----:B------:R-:W3:Y:S04]  /*29ef0*/  LDL.LU R17, [R1+0x428] ;  /* 0x0004280001117983 */ /* 0x000ee80000300800 */
[----:B-1----:R-:W4:Y:S04]  /*29f00*/  LDL.LU R18, [R1+0x42c] ;  /* 0x00042c0001127983 */ /* 0x002f280000300800 */
[----:B------:R-:W4:Y:S04]  /*29f10*/  LDL R19, [R1+0x170] ;  /* 0x0001700001137983 */ /* 0x000f280000100800 */
[----:B------:R0:W-:Y:S04]  /*29f20*/  STL.64 [R1+0x1a58], R28 ;  /* 0x001a581c01007387 */ /* 0x0001e80000100a00 */
[----:B------:R-:W2:Y:S04]  /*29f30*/  LDL.LU R15, [R1+0x420] ;  /* 0x00042000010f7983 */ /* 0x000ea80000300800 */
[----:B------:R-:W3:Y:S04]  /*29f40*/  LDL.LU R3, [R1+0x220] ;  /* 0x0002200001037983 */ /* 0x000ee80000300800 */
[----:B------:R-:W-:Y:S04]  /*29f50*/  STL.64 [R1+0x20], R20 ;  /* 0x0000201401007387 */ /* 0x000fe80000100a00 */
[----:B------:R-:W-:Y:S04]  /*29f60*/  STL.64 [R1+0x28], R22 ;  /* 0x0000281601007387 */ /* 0x000fe80000100a00 */
[----:B---3--:R1:W-:Y:S04]  /*29f70*/  STL [R1+0x1ae8], R3 ;  /* 0x001ae80301007387 */ /* 0x0083e80000100800 */
[----:B------:R-:W3:Y:S04]  /*29f80*/  LDL.LU R2, [R1+0x224] ;  /* 0x0002240001027983 */ /* 0x000ee80000300800 */
[----:B0-----:R-:W3:Y:S04]  /*29f90*/  LDL.LU R28, [R1+0x210] ;  /* 0x00021000011c7983 */ /* 0x001ee80000300800 */
[----:B------:R-:W3:Y:S01]  /*29fa0*/  LDL.LU R29, [R1+0x214] ;  /* 0x00021400011d7983 */ /* 0x000ee20000300800 */
[C---:B--2---:R-:W-:Y:S01]  /*29fb0*/  FMUL R12, R0.reuse, R15 ;  /* 0x0000000f000c7220 */ /* 0x044fe20000400000 */
[C---:B------:R-:W-:Y:S01]  /*29fc0*/  FMUL R13, R0.reuse, R16 ;  /* 0x00000010000d7220 */ /* 0x040fe20000400000 */
[C---:B------:R-:W-:Y:S01]  /*29fd0*/  FMUL R14, R27.reuse, R17 ;  /* 0x000000111b0e7220 */ /* 0x040fe20000400000 */
[C---:B----4-:R-:W-:Y:S01]  /*29fe0*/  FMUL R15, R27.reuse, R18 ;  /* 0x000000121b0f7220 */ /* 0x050fe20000400000 */
[C---:B------:R-:W-:Y:S01]  /*29ff0*/  FMUL R8, R0.reuse, R8 ;  /* 0x0000000800087220 */ /* 0x040fe20000400000 */
[----:B------:R-:W-:Y:S01]  /*2a000*/  FMUL R9, R0, R9 ;  /* 0x0000000900097220 */ /* 0x000fe20000400000 */
[C---:B------:R-:W-:Y:S01]  /*2a010*/  FMUL R10, R27.reuse, R10 ;  /* 0x0000000a1b0a7220 */ /* 0x040fe20000400000 */
[----:B------:R-:W-:Y:S01]  /*2a020*/  FMUL R11, R27, R11 ;  /* 0x0000000b1b0b7220 */ /* 0x000fe20000400000 */
[----:B------:R-:W-:-:S02]  /*2a030*/  IMAD.MOV.U32 R16, RZ, RZ, R24 ;  /* 0x000000ffff107224 */ /* 0x000fc400078e0018 */
[----:B------:R-:W-:Y:S02]  /*2a040*/  IMAD.MOV.U32 R17, RZ, RZ, R4 ;  /* 0x000000ffff117224 */ /* 0x000fe400078e0004 */
[----:B------:R-:W-:Y:S01]  /*2a050*/  IMAD.MOV.U32 R18, RZ, RZ, R26 ;  /* 0x000000ffff127224 */ /* 0x000fe200078e001a */
[----:B-1----:R-:W-:Y:S01]  /*2a060*/  F2FP.F16.E4M3.UNPACK_B R3, R5 ;  /* 0x00000005ff03723e */ /* 0x002fe200020006ff */
[----:B---3--:R0:W-:Y:S02]  /*2a070*/  STL.64 [R1+0x1af0], R28 ;  /* 0x001af01c01007387 */ /* 0x0081e40000100a00 */
[----:B0-----:R-:W-:Y:S01]  /*2a080*/  F2FP.F16.E4M3.UNPACK_B R28, R19 ;  /* 0x00000013ff1c723e */ /* 0x001fe200020006ff */
[----:B------:R-:W-:Y:S01]  /*2a090*/  IMAD.MOV.U32 R19, RZ, RZ, R6 ;  /* 0x000000ffff137224 */ /* 0x000fe200078e0006 */
[----:B------:R-:W-:-:S07]  /*2a0a0*/  F2FP.F16.E4M3.UNPACK_B R29, R25 ;  /* 0x00000019ff1d723e */ /* 0x000fce00020006ff */
[----:B------:R-:W-:Y:S01]  /*2a0b0*/  HMMA.16816.F32 R8, R16, R28, R8 ;  /* 0x0000001c1008723c */ /* 0x000fe20000001808 */
[----:B------:R-:W-:-:S05]  /*2a0c0*/  F2FP.F16.E4M3.UNPACK_B R25, R7 ;  /* 0x00000007ff19723e */ /* 0x000fca00020006ff */
[----:B------:R-:W-:Y:S04]  /*2a0d0*/  STL [R1+0x68], R28 ;  /* 0x0000681c01007387 */ /* 0x000fe80000100800 */
[----:B------:R-:W2:Y:S04]  /*2a0e0*/  LDL.LU R7, [R1+0x448] ;  /* 0x0004480001077983 */ /* 0x000ea80000300800 */
[----:B------:R0:W-:Y:S01]  /*2a0f0*/  STL [R1+0x6c], R29 ;  /* 0x00006c1d01007387 */ /* 0x0001e20000100800 */
[----:B------:R-:W-:-:S03]  /*2a100*/  IMAD.MOV.U32 R16, RZ, RZ, R3 ;  /* 0x000000ffff107224 */ /* 0x000fc600078e0003 */
[----:B------:R-:W3:Y:S04]  /*2a110*/  LDL.LU R5, [R1+0x44c] ;  /* 0x00044c0001057983 */ /* 0x000ee80000300800 */
[----:B------:R1:W-:Y:S04]  /*2a120*/  STL [R1+0xd8], R3 ;  /* 0x0000d80301007387 */ /* 0x0003e80000100800 */
[----:B------:R4:W-:Y:S01]  /*2a130*/  STL [R1+0xdc], R25 ;  /* 0x0000dc1901007387 */ /* 0x0009e20000100800 */
[----:B------:R-:W-:-:S03]  /*2a140*/  IMAD.MOV.U32 R17, RZ, RZ, R25 ;  /* 0x000000ffff117224 */ /* 0x000fc600078e0019 */
[----:B0-----:R-:W3:Y:S04]  /*2a150*/  LDL.LU.64 R28, [R1+0x1af0] ;  /* 0x001af000011c7983 */ /* 0x001ee80000300a00 */
[----:B-1----:R-:W3:Y:S04]  /*2a160*/  LDL.LU R3, [R1+0x1ae8] ;  /* 0x001ae80001037983 */ /* 0x002ee80000300800 */
[----:B------:R0:W-:Y:S04]  /*2a170*/  STL.64 [R1+0x10], R8 ;  /* 0x0000100801007387 */ /* 0x0001e80000100a00 */
[----:B------:R1:W-:Y:S04]  /*2a180*/  STL.64 [R1+0x18], R10 ;  /* 0x0000180a01007387 */ /* 0x0003e80000100a00 */
[----:B----4-:R-:W4:Y:S04]  /*2a190*/  LDL.LU R25, [R1+0x1ae4] ;  /* 0x001ae40001197983 */ /* 0x010f280000300800 */
[----:B0-----:R-:W4:Y:S04]  /*2a1a0*/  LDL.LU R8, [R1+0x430] ;  /* 0x0004300001087983 */ /* 0x001f280000300800 */
[----:B------:R-:W4:Y:S04]  /*2a1b0*/  LDL.LU R9, [R1+0x434] ;  /* 0x0004340001097983 */ /* 0x000f280000300800 */
[----:B-1----:R-:W4:Y:S04]  /*2a1c0*/  LDL.LU R10, [R1+0x438] ;  /* 0x00043800010a7983 */ /* 0x002f280000300800 */
[----:B------:R-:W4:Y:S04]  /*2a1d0*/  LDL.LU R11, [R1+0x43c] ;  /* 0x00043c00010b7983 */ /* 0x000f280000300800 */
[----:B------:R-:W4:Y:S04]  /*2a1e0*/  LDL.LU R18, [R1+0x440] ;  /* 0x0004400001127983 */ /* 0x000f280000300800 */
[----:B------:R-:W4:Y:S01]  /*2a1f0*/  LDL.LU R19, [R1+0x444] ;  /* 0x0004440001137983 */ /* 0x000f220000300800 */
[----:B------:R-:W-:-:S02]  /*2a200*/  IMAD.MOV.U32 R20, RZ, RZ, R24 ;  /* 0x000000ffff147224 */ /* 0x000fc400078e0018 */
[----:B------:R-:W-:Y:S02]  /*2a210*/  IMAD.MOV.U32 R21, RZ, RZ, R4 ;  /* 0x000000ffff157224 */ /* 0x000fe400078e0004 */
[----:B------:R-:W-:Y:S02]  /*2a220*/  IMAD.MOV.U32 R22, RZ, RZ, R26 ;  /* 0x000000ffff167224 */ /* 0x000fe400078e001a */
[----:B------:R-:W-:-:S07]  /*2a230*/  IMAD.MOV.U32 R23, RZ, RZ, R6 ;  /* 0x000000ffff177224 */ /* 0x000fce00078e0006 */
[----:B------:R-:W-:Y:S07]  /*2a240*/  HMMA.16816.F32 R12, R20, R16, R12 ;  /* 0x00000010140c723c */ /* 0x000fee000000180c */
[----:B------:R-:W-:Y:S02]  /*2a250*/  IMAD.MOV.U32 R16, RZ, RZ, R24 ;  /* 0x000000ffff107224 */ /* 0x000fe400078e0018 */
[----:B------:R-:W-:-:S14]  /*2a260*/  IMAD.MOV.U32 R17, RZ, RZ, R4 ;  /* 0x000000ffff117224 */ /* 0x000fdc00078e0004 */
[----:B------:R-:W-:Y:S04]  /*2a270*/  STL.64 [R1], R12 ;  /* 0x0000000c01007387 */ /* 0x000fe80000100a00 */
[----:B------:R2:W-:Y:S02]  /*2a280*/  STL.64 [R1+0x8], R14 ;  /* 0x0000080e01007387 */ /* 0x0005e40000100a00 */
[C---:B--2---:R-:W-:Y:S01]  /*2a290*/  FMUL R14, R27.reuse, R7 ;  /* 0x000000071b0e7220 */ /* 0x044fe20000400000 */
[----:B---3--:R-:W-:Y:S01]  /*2a2a0*/  FMUL R15, R27, R5 ;  /* 0x000000051b0f7220 */ /* 0x008fe20000400000 */
[----:B------:R-:W-:Y:S02]  /*2a2b0*/  F2FP.F16.E4M3.UNPACK_B R5, R2 ;  /* 0x00000002ff05723e */ /* 0x000fe400020006ff */
[----:B------:R-:W-:Y:S01]  /*2a2c0*/  F2FP.F16.E4M3.UNPACK_B R7, R3 ;  /* 0x00000003ff07723e */ /* 0x000fe200020006ff */
[----:B------:R0:W-:Y:S04]  /*2a2d0*/  STL [R1+0x1aa8], R3 ;  /* 0x001aa80301007387 */ /* 0x0001e80000100800 */
[----:B------:R1:W-:Y:S01]  /*2a2e0*/  STL [R1+0x1aac], R2 ;  /* 0x001aac0201007387 */ /* 0x0003e20000100800 */
[----:B0-----:R-:W-:-:S02]  /*2a2f0*/  IMAD.MOV.U32 R3, RZ, RZ, R5 ;  /* 0x000000ffff037224 */ /* 0x001fc400078e0005 */
[----:B-1----:R-:W-:Y:S02]  /*2a300*/  IMAD.MOV.U32 R2, RZ, RZ, R7 ;  /* 0x000000ffff027224 */ /* 0x002fe400078e0007 */
[C---:B----4-:R-:W-:Y:S01]  /*2a310*/  FMUL R8, R0.reuse, R8 ;  /* 0x0000000800087220 */ /* 0x050fe20000400000 */
[C---:B------:R-:W-:Y:S01]  /*2a320*/  FMUL R9, R0.reuse, R9 ;  /* 0x0000000900097220 */ /* 0x040fe20000400000 */
[C---:B------:R-:W-:Y:S01]  /*2a330*/  FMUL R10, R27.reuse, R10 ;  /* 0x0000000a1b0a7220 */ /* 0x040fe20000400000 */
[----:B------:R-:W-:Y:S01]  /*2a340*/  FMUL R11, R27, R11 ;  /* 0x0000000b1b0b7220 */ /* 0x000fe20000400000 */
[C---:B------:R-:W-:Y:S01]  /*2a350*/  FMUL R12, R0.reuse, R18 ;  /* 0x00000012000c7220 */ /* 0x040fe20000400000 */
[----:B------:R-:W-:Y:S02]  /*2a360*/  IMAD.MOV.U32 R18, RZ, RZ, R26 ;  /* 0x000000ffff127224 */ /* 0x000fe400078e001a */
[----:B------:R-:W-:Y:S01]  /*2a370*/  FMUL R13, R0, R19 ;  /* 0x00000013000d7220 */ /* 0x000fe20000400000 */
[----:B------:R-:W-:-:S07]  /*2a380*/  IMAD.MOV.U32 R19, RZ, RZ, R6 ;  /* 0x000000ffff137224 */ /* 0x000fce00078e0006 */
[----:B------:R-:W-:Y:S01]  /*2a390*/  HMMA.16816.F32 R8, R16, R2, R8 ;  /* 0x000000021008723c */ /* 0x000fe20000001808 */
[----:B------:R0:W-:Y:S04]  /*2a3a0*/  STL [R1+0xa8], R7 ;  /* 0x0000a80701007387 */ /* 0x0001e80000100800 */
[----:B------:R1:W-:Y:S01]  /*2a3b0*/  STL [R1+0xac], R5 ;  /* 0x0000ac0501007387 */ /* 0x0003e20000100800 */
[----:B0-----:R-:W-:Y:S02]  /*2a3c0*/  F2FP.F16.E4M3.UNPACK_B R7, R29 ;  /* 0x0000001dff07723e */ /* 0x001fe400020006ff */
[----:B-1----:R-:W-:-:S03]  /*2a3d0*/  F2FP.F16.E4M3.UNPACK_B R5, R28 ;  /* 0x0000001cff05723e */ /* 0x002fc600020006ff */
[----:B------:R-:W-:-:S13]  /*2a3e0*/  IMAD.MOV.U32 R19, RZ, RZ, R7 ;  /* 0x000000ffff137224 */ /* 0x000fda00078e0007 */
[----:B------:R-:W-:Y:S02]  /*2a3f0*/  IMAD.MOV.U32 R3, RZ, RZ, R11 ;  /* 0x000000ffff037224 */ /* 0x000fe400078e000b */
[----:B------:R-:W-:-:S04]  /*2a400*/  IMAD.MOV.U32 R11, RZ, RZ, R5 ;  /* 0x000000ffff0b7224 */ /* 0x000fc800078e0005 */
[----:B------:R-:W-:-:S07]  /*2a410*/  IMAD.MOV.U32 R18, RZ, RZ, R11 ;  /* 0x000000ffff127224 */ /* 0x000fce00078e000b */
[----:B------:R-:W-:Y:S01]  /*2a420*/  HMMA.16816.F32 R20, R20, R18, R12 ;  /* 0x000000121414723c */ /* 0x000fe2000000180c */
[----:B------:R0:W-:Y:S04]  /*2a430*/  STL [R1+0x1ab0], R28 ;  /* 0x001ab01c01007387 */ /* 0x0001e80000100800 */
[----:B------:R1:W-:Y:S04]  /*2a440*/  STL [R1+0xe8], R5 ;  /* 0x0000e80501007387 */ /* 0x0003e80000100800 */
[----:B------:R-:W-:Y:S01]  /*2a450*/  STL [R1+0xec], R7 ;  /* 0x0000ec0701007387 */ /* 0x000fe20000100800 */
[----:B0-----:R-:W-:-:S03]  /*2a460*/  IMAD.MOV.U32 R28, RZ, RZ, R9 ;  /* 0x000000ffff1c7224 */ /* 0x001fc600078e0009 */
[----:B------:R0:W-:Y:S01]  /*2a470*/  STL [R1+0x30], R8 ;  /* 0x0000300801007387 */ /* 0x0001e20000100800 */
[----:B------:R-:W-:-:S03]  /*2a480*/  IMAD.MOV.U32 R2, RZ, RZ, R10 ;  /* 0x000000ffff027224 */ /* 0x000fc600078e000a */
[----:B-1----:R-:W2:Y:S04]  /*2a490*/  LDL.LU R5, [R1+0x1ae0] ;  /* 0x001ae00001057983 */ /* 0x002ea80000300800 */
[----:B0-----:R-:W3:Y:S04]  /*2a4a0*/  LDL.LU R8, [R1+0x450] ;  /* 0x0004500001087983 */ /* 0x001ee80000300800 */
[----:B------:R-:W4:Y:S04]  /*2a4b0*/  LDL.LU R9, [R1+0x454] ;  /* 0x0004540001097983 */ /* 0x000f280000300800 */
[----:B------:R-:W4:Y:S04]  /*2a4c0*/  LDL.LU R7, [R1+0x1adc] ;  /* 0x001adc0001077983 */ /* 0x000f280000300800 */
[----:B------:R-:W4:Y:S04]  /*2a4d0*/  LDL.LU R10, [R1+0x458] ;  /* 0x00045800010a7983 */ /* 0x000f280000300800 */
[----:B------:R-:W4:Y:S04]  /*2a4e0*/  LDL.LU R11, [R1+0x45c] ;  /* 0x00045c00010b7983 */ /* 0x000f280000300800 */
[----:B------:R-:W-:Y:S04]  /*2a4f0*/  STL.64 [R1+0x1ac8], R28 ;  /* 0x001ac81c01007387 */ /* 0x000fe80000100a00 */
[----:B------:R0:W-:Y:S04]  /*2a500*/  STL [R1+0x1a64], R22 ;  /* 0x001a641601007387 */ /* 0x0001e80000100800 */
[----:B0-----:R-:W4:Y:S04]  /*2a510*/  LDL.LU R22, [R1+0x110] ;  /* 0x0001100001167983 */ /* 0x001f280000300800 */
[----:B------:R0:W-:Y:S04]  /*2a520*/  STL [R1+0x1a60], R23 ;  /* 0x001a601701007387 */ /* 0x0001e80000100800 */
[----:B0-----:R-:W4:Y:S01]  /*2a530*/  LDL.LU R23, [R1+0x114] ;  /* 0x0001140001177983 */ /* 0x001f220000300800 */
[----:B------:R-:W-:-:S02]  /*2a540*/  F2FP.F16.E4M3.UNPACK_B R14, R25.H1 ;  /* 0x00000019ff0e723e */ /* 0x000fc400030006ff */
[----:B--2---:R-:W-:Y:S01]  /*2a550*/  F2FP.F16.E4M3.UNPACK_B R19, R5.H1 ;  /* 0x00000005ff13723e */ /* 0x004fe200030006ff */
[C---:B---3--:R-:W-:Y:S01]  /*2a560*/  FMUL R8, R0.reuse, R8 ;  /* 0x0000000800087220 */ /* 0x048fe20000400000 */
[----:B----4-:R-:W-:Y:S01]  /*2a570*/  FMUL R9, R0, R9 ;  /* 0x0000000900097220 */ /* 0x010fe20000400000 */
[C---:B------:R-:W-:Y:S01]  /*2a580*/  FMUL R10, R27.reuse, R10 ;  /* 0x0000000a1b0a7220 */ /* 0x040fe20000400000 */
[----:B------:R-:W-:Y:S02]  /*2a590*/  FMUL R11, R27, R11 ;  /* 0x0000000b1b0b7220 */ /* 0x000fe40000400000 */
[----:B------:R-:W2:Y:S04]  /*2a5a0*/  LDL.LU R27, [R1+0x1ad8] ;  /* 0x001ad800011b7983 */ /* 0x000ea80000300800 */
[----:B------:R-:W3:Y:S04]  /*2a5b0*/  LDL.LU R5, [R1+0x1ad4] ;  /* 0x001ad40001057983 */ /* 0x000ee80000300800 */
[----:B------:R-:W4:Y:S04]  /*2a5c0*/  LDL.LU R25, [R1+0x1ad0] ;  /* 0x001ad00001197983 */ /* 0x000f280000300800 */
[----:B------:R-:W2:Y:S04]  /*2a5d0*/  LDL.LU R0, [R1+0x1d4] ;  /* 0x0001d40001007983 */ /* 0x000ea80000300800 */
[----:B------:R-:W-:Y:S01]  /*2a5e0*/  STL [R1+0xe0], R19 ;  /* 0x0000e01301007387 */ /* 0x000fe20000100800 */
[----:B------:R-:W-:-:S03]  /*2a5f0*/  F2FP.F16.E4M3.UNPACK_B R28, R22 ;  /* 0x00000016ff1c723e */ /* 0x000fc600020006ff */
[----:B------:R-:W-:Y:S04]  /*2a600*/  STL [R1+0xe4], R14 ;  /* 0x0000e40e01007387 */ /* 0x000fe80000100800 */
[----:B------:R0:W-:Y:S01]  /*2a610*/  STL.64 [R1+0x1a70], R22 ;  /* 0x001a701601007387 */ /* 0x0001e20000100a00 */
[----:B------:R-:W-:-:S03]  /*2a620*/  F2FP.F16.E4M3.UNPACK_B R29, R23 ;  /* 0x00000017ff1d723e */ /* 0x000fc600020006ff */
[----:B0-----:R-:W3:Y:S04]  /*2a630*/  LDL.LU R22, [R1+0x174] ;  /* 0x0001740001167983 */ /* 0x001ee80000300800 */
[----:B------:R-:W3:Y:S04]  /*2a640*/  LDL.LU R23, [R1+0x1d0] ;  /* 0x0001d00001177983 */ /* 0x000ee80000300800 */
[----:B------:R0:W-:Y:S04]  /*2a650*/  STL.64 [R1+0x1a68], R20 ;  /* 0x001a681401007387 */ /* 0x0001e80000100a00 */
[----:B0-----:R-:W2:Y:S04]  /*2a660*/  LDL.LU R20, [R1+0x120] ;  /* 0x0001200001147983 */ /* 0x001ea80000300800 */
[----:B------:R-:W4:Y:S01]  /*2a670*/  LDL.LU R21, [R1+0x170] ;  /* 0x0001700001157983 */ /* 0x000f220000300800 */
[----:B------:R-:W-:-:S02]  /*2a680*/  IMAD.MOV.U32 R13, RZ, RZ, R4 ;  /* 0x000000ffff0d7224 */ /* 0x000fc400078e0004 */
[----:B------:R-:W-:Y:S02]  /*2a690*/  IMAD.MOV.U32 R4, RZ, RZ, R14 ;  /* 0x000000ffff047224 */ /* 0x000fe400078e000e */
[----:B------:R-:W-:Y:S02]  /*2a6a0*/  IMAD.MOV.U32 R12, RZ, RZ, R24 ;  /* 0x000000ffff0c7224 */ /* 0x000fe400078e0018 */
[----:B------:R-:W-:Y:S02]  /*2a6b0*/  IMAD.MOV.U32 R14, RZ, RZ, R26 ;  /* 0x000000ffff0e7224 */ /* 0x000fe400078e001a */
[----:B------:R-:W-:-:S07]  /*2a6c0*/  IMAD.MOV.U32 R15, RZ, RZ, R6 ;  /* 0x000000ffff0f7224 */ /* 0x000fce00078e0006 */
[----:B------:R-:W-:Y:S06]  /*2a6d0*/  HMMA.16816.F32 R12, R12, R28, R8 ;  /* 0x0000001c0c0c723c */ /* 0x000fec0000001808 */
[----:B------:R-:W-:Y:S02]  /*2a6e0*/  IMAD.MOV.U32 R26, RZ, RZ, R28 ;  /* 0x000000ffff1a7224 */ /* 0x000fe400078e001c */
[----:B------:R-:W-:Y:S01]  /*2a6f0*/  IMAD.MOV.U32 R24, RZ, RZ, R29 ;  /* 0x000000ffff187224 */ /* 0x000fe200078e001d */
[----:B---3--:R0:W-:Y:S04]  /*2a700*/  STL.64 [R1+0x1ab8], R22 ;  /* 0x001ab81601007387 */ /* 0x0081e80000100a00 */
[----:B0-----:R-:W3:Y:S04]  /*2a710*/  LDL.LU R22, [R1+0x160] ;  /* 0x0001600001167983 */ /* 0x001ee80000300800 */
[----:B------:R-:W3:Y:S04]  /*2a720*/  LDL.LU R23, [R1+0x164] ;  /* 0x0001640001177983 */ /* 0x000ee80000300800 */
[----:B----4-:R0:W-:Y:S04]  /*2a730*/  STL [R1+0x1ab4], R21 ;  /* 0x001ab41501007387 */ /* 0x0101e80000100800 */
[----:B0-----:R-:W4:Y:S04]  /*2a740*/  LDL.LU R21, [R1+0x124] ;  /* 0x0001240001157983 */ /* 0x001f280000300800 */
[----:B------:R-:W3:Y:S04]  /*2a750*/  LDL.LU.64 R28, [R1+0x1ac8] ;  /* 0x001ac800011c7983 */ /* 0x000ee80000300a00 */
[----:B------:R-:W-:Y:S04]  /*2a760*/  STL.64 [R1+0x1a80], R14 ;  /* 0x001a800e01007387 */ /* 0x000fe80000100a00 */
[----:B------:R0:W-:Y:S04]  /*2a770*/  STL.64 [R1+0x1a78], R12 ;  /* 0x001a780c01007387 */ /* 0x0001e80000100a00 */
[----:B0-----:R-:W3:Y:S04]  /*2a780*/  LDL.LU R12, [R1+0x50] ;  /* 0x00005000010c7983 */ /* 0x001ee80000300800 */
[----:B------:R-:W3:Y:S04]  /*2a790*/  LDL.LU R13, [R1+0x54] ;  /* 0x00005400010d7983 */ /* 0x000ee80000300800 */
[----:B------:R-:W3:Y:S04]  /*2a7a0*/  LDL.LU R14, [R1+0x58] ;  /* 0x00005800010e7983 */ /* 0x000ee80000300800 */
[----:B------:R-:W3:Y:S01]  /*2a7b0*/  LDL.LU R15, [R1+0x5c] ;  /* 0x00005c00010f7983 */ /* 0x000ee20000300800 */
[----:B------:R-:W-:-:S02]  /*2a7c0*/  IMAD.MOV.U32 R6, RZ, RZ, R19 ;  /* 0x000000ffff067224 */ /* 0x000fc400078e0013 */
[----:B------:R-:W-:Y:S02]  /*2a7d0*/  IMAD.MOV.U32 R16, RZ, RZ, R25 ;  /* 0x000000ffff107224 */ /* 0x000fe400078e0019 */
[----:B------:R-:W-:Y:S02]  /*2a7e0*/  IMAD.MOV.U32 R17, RZ, RZ, R5 ;  /* 0x000000ffff117224 */ /* 0x000fe400078e0005 */
[----:B--2---:R-:W-:Y:S02]  /*2a7f0*/  IMAD.MOV.U32 R18, RZ, RZ, R27 ;  /* 0x000000ffff127224 */ /* 0x004fe400078e001b */
[----:B------:R-:W-:Y:S02]  /*2a800*/  IMAD.MOV.U32 R19, RZ, RZ, R7 ;  /* 0x000000ffff137224 */ /* 0x000fe400078e0007 */
[----:B------:R-:W-:Y:S02]  /*2a810*/  IMAD.MOV.U32 R10, RZ, RZ, R6 ;  /* 0x000000ffff0a7224 */ /* 0x000fe400078e0006 */
[----:B------:R-:W-:Y:S01]  /*2a820*/  IMAD.MOV.U32 R11, RZ, RZ, R4 ;  /* 0x000000ffff0b7224 */ /* 0x000fe200078e0004 */
[----:B------:R-:W-:Y:S01]  /*2a830*/  F2FP.F16.E4M3.UNPACK_B R20, R20.H1 ;  /* 0x00000014ff14723e */ /* 0x000fe200030006ff */
[----:B------:R-:W-:Y:S01]  /*2a840*/  STL [R1+0x1a54], R26 ;  /* 0x001a541a01007387 */ /* 0x000fe20000100800 */
[----:B----4-:R-:W-:-:S04]  /*2a850*/  F2FP.F16.E4M3.UNPACK_B R21, R21.H1 ;  /* 0x00000015ff15723e */ /* 0x010fc800030006ff */
[----:B---3--:R-:W-:Y:S07]  /*2a860*/  HMMA.16816.F32 R8, R16, R10, R12 ;  /* 0x0000000a1008723c */ /* 0x008fee000000180c */
[----:B------:R-:W-:Y:S02]  /*2a870*/  F2FP.F16.E4M3.UNPACK_B R16, R22.H1 ;  /* 0x00000016ff10723e */ /* 0x000fe400030006ff */
[----:B------:R-:W-:-:S14]  /*2a880*/  F2FP.F16.E4M3.UNPACK_B R17, R23.H1 ;  /* 0x00000017ff11723e */ /* 0x000fdc00030006ff */
[----:B------:R-:W-:Y:S04]  /*2a890*/  STL.64 [R1+0x130], R8 ;  /* 0x0001300801007387 */ /* 0x000fe80000100a00 */
[----:B------:R-:W-:Y:S04]  /*2a8a0*/  STL.64 [R1+0x138], R10 ;  /* 0x0001380a01007387 */ /* 0x000fe80000100a00 */
[----:B------:R-:W-:Y:S04]  /*2a8b0*/  STL [R1+0xb0], R20 ;  /* 0x0000b01401007387 */ /* 0x000fe80000100800 */
[----:B------:R-:W2:Y:S04]  /*2a8c0*/  LDL.LU R12, [R1] ;  /* 0x00000000010c7983 */ /* 0x000ea80000300800 */
[----:B------:R-:W-:Y:S04]  /*2a8d0*/  STL [R1+0xb4], R21 ;  /* 0x0000b41501007387 */ /* 0x000fe80000100800 */
[----:B------:R-:W2:Y:S04]  /*2a8e0*/  LDL.LU R13, [R1+0x4] ;  /* 0x00000400010d7983 */ /* 0x000ea80000300800 */
[----:B------:R-:W-:Y:S04]  /*2a8f0*/  STL [R1+0xd0], R16 ;  /* 0x0000d01001007387 */ /* 0x000fe80000100800 */
[----:B------:R-:W3:Y:S04]  /*2a900*/  LDL.LU R14, [R1+0x8] ;  /* 0x00000800010e7983 */ /* 0x000ee80000300800 */
[----:B------:R-:W-:Y:S04]  /*2a910*/  STL [R1+0xd4], R17 ;  /* 0x0000d41101007387 */ /* 0x000fe80000100800 */
[----:B------:R0:W-:Y:S04]  /*2a920*/  STL.64 [R1+0x1ac0], R16 ;  /* 0x001ac01001007387 */ /* 0x0001e80000100a00 */
[----:B0-----:R-:W4:Y:S04]  /*2a930*/  LDL.LU R16, [R1+0x40] ;  /* 0x0000400001107983 */ /* 0x001f280000300800 */
[----:B------:R-:W4:Y:S04]  /*2a940*/  LDL.LU R17, [R1+0x44] ;  /* 0x0000440001117983 */ /* 0x000f280000300800 */
[----:B------:R-:W4:Y:S04]  /*2a950*/  LDL.LU R18, [R1+0x48] ;  /* 0x0000480001127983 */ /* 0x000f280000300800 */
[----:B------:R-:W4:Y:S04]  /*2a960*/  LDL.LU R19, [R1+0x4c] ;  /* 0x00004c0001137983 */ /* 0x000f280000300800 */
[----:B------:R-:W3:Y:S01]  /*2a970*/  LDL.LU R15, [R1+0xc] ;  /* 0x00000c00010f7983 */ /* 0x000ee20000300800 */
[----:B------:R-:W-:-:S02]  /*2a980*/  IMAD.MOV.U32 R4, RZ, RZ, R25 ;  /* 0x000000ffff047224 */ /* 0x000fc400078e0019 */
[----:B------:R-:W-:-:S07]  /*2a990*/  IMAD.MOV.U32 R6, RZ, RZ, R27 ;  /* 0x000000ffff067224 */ /* 0x000fce00078e001b */
[----:B----4-:R-:W-:Y:S01]  /*2a9a0*/  HMMA.16816.F32 R20, R4, R20, R16 ;  /* 0x000000140414723c */ /* 0x010fe20000001810 */
[----:B---3--:R-:W-:Y:S04]  /*2a9b0*/  STL.64 [R1+0x1a90], R14 ;  /* 0x001a900e01007387 */ /* 0x008fe80000100a00 */
[----:B--2---:R0:W-:Y:S04]  /*2a9c0*/  STL.64 [R1+0x1a88], R12 ;  /* 0x001a880c01007387 */ /* 0x0041e80000100a00 */
[----:B0-----:R-:W2:Y:S04]  /*2a9d0*/  LDL.LU R12, [R1+0x20] ;  /* 0x00002000010c7983 */ /* 0x001ea80000300800 */
[----:B------:R-:W2:Y:S04]  /*2a9e0*/  LDL.LU R13, [R1+0x24] ;  /* 0x00002400010d7983 */ /* 0x000ea80000300800 */
[----:B------:R-:W2:Y:S04]  /*2a9f0*/  LDL.LU R14, [R1+0x28] ;  /* 0x00002800010e7983 */ /* 0x000ea80000300800 */
[----:B------:R-:W2:Y:S04]  /*2aa00*/  LDL.LU R15, [R1+0x2c] ;  /* 0x00002c00010f7983 */ /* 0x000ea80000300800 */
[----:B------:R-:W2:Y:S04]  /*2aa10*/  LDL.LU.64 R16, [R1+0x1ac0] ;  /* 0x001ac00001107983 */ /* 0x000ea80000300a00 */
[----:B------:R-:W-:Y:S04]  /*2aa20*/  STL.64 [R1+0x150], R20 ;  /* 0x0001501401007387 */ /* 0x000fe80000100a00 */
[----:B------:R0:W-:Y:S04]  /*2aa30*/  STL.64 [R1+0x158], R22 ;  /* 0x0001581601007387 */ /* 0x0001e80000100a00 */
[----:B0-----:R-:W3:Y:S04]  /*2aa40*/  LDL.LU.64 R22, [R1+0x1ab8] ;  /* 0x001ab80001167983 */ /* 0x001ee80000300a00 */
[----:B------:R-:W4:Y:S01]  /*2aa50*/  LDL.LU R21, [R1+0x1ab4] ;  /* 0x001ab40001157983 */ /* 0x000f220000300800 */
[----:B------:R-:W-:-:S02]  /*2aa60*/  IMAD.MOV.U32 R8, RZ, RZ, R25 ;  /* 0x000000ffff087224 */ /* 0x000fc400078e0019 */
[----:B------:R-:W-:Y:S02]  /*2aa70*/  IMAD.MOV.U32 R9, RZ, RZ, R5 ;  /* 0x000000ffff097224 */ /* 0x000fe400078e0005 */
[----:B------:R-:W-:Y:S02]  /*2aa80*/  IMAD.MOV.U32 R10, RZ, RZ, R27 ;  /* 0x000000ffff0a7224 */ /* 0x000fe400078e001b */
[----:B------:R-:W-:-:S07]  /*2aa90*/  IMAD.MOV.U32 R11, RZ, RZ, R7 ;  /* 0x000000ffff0b7224 */ /* 0x000fce00078e0007 */
[----:B--2---:R-:W-:Y:S07]  /*2aaa0*/  HMMA.16816.F32 R8, R8, R16, R12 ;  /* 0x000000100808723c */ /* 0x004fee000000180c */
[----:B----4-:R-:W-:-:S15]  /*2aab0*/  F2FP.F16.E4M3.UNPACK_B R12, R21.H1 ;  /* 0x00000015ff0c723e */ /* 0x010fde00030006ff */
[----:B------:R-:W-:-:S01]  /*2aac0*/  NOP ;  /* 0x0000000000007918 */ /* 0x000fc20000000000 */
[----:B------:R-:W-:Y:S04]  /*2aad0*/  STL.64 [R1+0x140], R8 ;  /* 0x0001400801007387 */ /* 0x000fe80000100a00 */
[----:B------:R-:W-:Y:S04]  /*2aae0*/  STL.64 [R1+0x148], R10 ;  /* 0x0001480a01007387 */ /* 0x000fe80000100a00 */
[----:B------:R-:W-:Y:S04]  /*2aaf0*/  STL [R1+0xa0], R12 ;  /* 0x0000a00c01007387 */ /* 0x000fe80000100800 */
[----:B------:R-:W2:Y:S01]  /*2ab00*/  LDL.LU R20, [R1+0x30] ;  /* 0x0000300001147983 */ /* 0x000ea20000300800 */
[----:B---3--:R-:W-:-:S02]  /*2ab10*/  F2FP.F16.E4M3.UNPACK_B R13, R22.H1 ;  /* 0x00000016ff0d723e */ /* 0x008fc400030006ff */
[----:B------:R-:W-:Y:S01]  /*2ab20*/  F2FP.F16.E4M3.UNPACK_B R16, R23.H1 ;  /* 0x00000017ff10723e */ /* 0x000fe200030006ff */
[----:B------:R-:W-:Y:S01]  /*2ab30*/  IMAD.MOV.U32 R21, RZ, RZ, R28 ;  /* 0x000000ffff157224 */ /* 0x000fe200078e001c */
[----:B------:R-:W-:Y:S01]  /*2ab40*/  F2FP.F16.E4M3.UNPACK_B R17, R0.H1 ;  /* 0x00000000ff11723e */ /* 0x000fe200030006ff */
[----:B------:R-:W-:Y:S01]  /*2ab50*/  STL [R1+0xa4], R13 ;  /* 0x0000a40d01007387 */ /* 0x000fe20000100800 */
[----:B------:R-:W-:Y:S02]  /*2ab60*/  IMAD.MOV.U32 R22, RZ, RZ, R2 ;  /* 0x000000ffff167224 */ /* 0x000fe400078e0002 */
[----:B------:R-:W-:Y:S01]  /*2ab70*/  IMAD.MOV.U32 R23, RZ, RZ, R3 ;  /* 0x000000ffff177224 */ /* 0x000fe200078e0003 */
[----:B------:R-:W3:Y:S04]  /*2ab80*/  LDL.LU R28, [R1+0x1ab0] ;  /* 0x001ab000011c7983 */ /* 0x000ee80000300800 */
[----:B------:R-:W-:Y:S04]  /*2ab90*/  STL [R1+0xc8], R16 ;  /* 0x0000c81001007387 */ /* 0x000fe80000100800 */
[----:B------:R-:W4:Y:S04]  /*2aba0*/  LDL.LU R2, [R1+0x1aac] ;  /* 0x001aac0001027983 */ /* 0x000f280000300800 */
[----:B------:R-:W-:Y:S04]  /*2abb0*/  STL [R1+0xcc], R17 ;  /* 0x0000cc1101007387 */ /* 0x000fe80000100800 */
[----:B------:R-:W3:Y:S04]  /*2abc0*/  LDL.LU R3, [R1+0x1aa8] ;  /* 0x001aa80001037983 */ /* 0x000ee80000300800 */
[----:B------:R-:W-:Y:S04]  /*2abd0*/  STL.64 [R1+0x1aa0], R22 ;  /* 0x001aa01601007387 */ /* 0x000fe80000100a00 */
[----:B--2---:R0:W-:Y:S04]  /*2abe0*/  STL.64 [R1+0x1a98], R20 ;  /* 0x001a981401007387 */ /* 0x0041e80000100a00 */
[----:B0-----:R-:W2:Y:S04]  /*2abf0*/  LDL.LU R20, [R1+0x10] ;  /* 0x0000100001147983 */ /* 0x001ea80000300800 */
[----:B------:R-:W2:Y:S04]  /*2ac00*/  LDL.LU R21, [R1+0x14] ;  /* 0x0000140001157983 */ /* 0x000ea80000300800 */
[----:B------:R-:W2:Y:S04]  /*2ac10*/  LDL.LU R22, [R1+0x18] ;  /* 0x0000180001167983 */ /* 0x000ea80000300800 */
[----:B------:R-:W2:Y:S01]  /*2ac20*/  LDL.LU R23, [R1+0x1c] ;  /* 0x00001c0001177983 */ /* 0x000ea20000300800 */
[----:B------:R-:W0:Y:S01]  /*2ac30*/  S2R R19, SR_TID.X ;  /* 0x0000000000137919 */ /* 0x000e220000002100 */
[----:B--2---:R-:W-:Y:S02]  /*2ac40*/  HMMA.16816.F32 R12, R4, R12, R20 ;  /* 0x0000000c040c723c */ /* 0x004fe40000001814 */
[----:B------:R-:W2:Y:S04]  /*2ac50*/  LDL.LU.64 R22, [R1+0x1aa0] ;  /* 0x001aa00001167983 */ /* 0x000ea80000300a00 */
[----:B------:R-:W2:-:S15]  /*2ac60*/  LDL.LU.64 R20, [R1+0x1a98] ;  /* 0x001a980001147983 */ /* 0x000e9e0000300a00 */
[----:B------:R-:W-:-:S02]  /*2ac70*/  NOP ;  /* 0x0000000000007918 */ /* 0x000fc40000000000 */
[----:B------:R-:W-:Y:S04]  /*2ac80*/  STL.64 [R1+0x1c0], R12 ;  /* 0x0001c00c01007387 */ /* 0x000fe80000100a00 */
[----:B------:R1:W-:Y:S04]  /*2ac90*/  STL.64 [R1+0x1c8], R14 ;  /* 0x0001c80e01007387 */ /* 0x0003e80000100a00 */
[----:B-1----:R-:W4:Y:S04]  /*2aca0*/  LDL.LU.64 R14, [R1+0x1a90] ;  /* 0x001a9000010e7983 */ /* 0x002f280000300a00 */
[----:B------:R-:W4:Y:S01]  /*2acb0*/  LDL.LU.64 R12, [R1+0x1a88] ;  /* 0x001a8800010c7983 */ /* 0x000f220000300a00 */
[----:B0-----:R-:W-:-:S02]  /*2acc0*/  LOP3.LUT R18, R19, 0xf, RZ, 0xc0, !PT ;  /* 0x0000000f13127812 */ /* 0x001fc400078ec0ff */
[----:B------:R-:W-:Y:S01]  /*2acd0*/  LOP3.LUT R0, R19, 0x1c, RZ, 0xc0, !PT ;  /* 0x0000001c13007812 */ /* 0x000fe200078ec0ff */
[----:B------:R-:W-:Y:S02]  /*2ace0*/  IMAD.MOV.U32 R8, RZ, RZ, R25 ;  /* 0x000000ffff087224 */ /* 0x000fe400078e0019 */
[----:B------:R-:W-:Y:S02]  /*2acf0*/  IMAD.MOV.U32 R9, RZ, RZ, R5 ;  /* 0x000000ffff097224 */ /* 0x000fe400078e0005 */
[----:B------:R-:W-:Y:S02]  /*2ad00*/  IMAD.MOV.U32 R10, RZ, RZ, R27 ;  /* 0x000000ffff0a7224 */ /* 0x000fe400078e001b */
[----:B------:R-:W-:Y:S02]  /*2ad10*/  IMAD.MOV.U32 R11, RZ, RZ, R7 ;  /* 0x000000ffff0b7224 */ /* 0x000fe400078e0007 */
[----:B------:R-:W-:-:S04]  /*2ad20*/  IMAD R0, R0, 0x8, R18 ;  /* 0x0000000800007824 */ /* 0x000fc800078e0212 */
[----:B------:R-:W-:Y:S01]  /*2ad30*/  IMAD.SHL.U32 R0, R0, 0x8, RZ ;  /* 0x0000000800007824 */ /* 0x000fe200078e00ff */
[----:B------:R-:W-:-:S05]  /*2ad40*/  LOP3.LUT R19, R19, 0x1c, RZ, 0xc0, !PT ;  /* 0x0000001c13137812 */ /* 0x000fca00078ec0ff */
[----:B------:R-:W-:-:S04]  /*2ad50*/  IMAD R19, R19, 0x8, R18 ;  /* 0x0000000813137824 */ /* 0x000fc800078e0212 */
[----:B------:R-:W-:-:S05]  /*2ad60*/  IMAD.SHL.U32 R19, R19, 0x8, RZ ;  /* 0x0000000813137824 */ /* 0x000fca00078e00ff */
[----:B------:R-:W-:Y:S01]  /*2ad70*/  LOP3.LUT R19, R19, 0x20, RZ, 0x3c, !PT ;  /* 0x0000002013137812 */ /* 0x000fe200078e3cff */
[----:B----4-:R-:W-:Y:S01]  /*2ad80*/  HMMA.16816.F32 R8, R8, R16, R12 ;  /* 0x000000100808723c */ /* 0x010fe2000000180c */
[----:B------:R-:W4:Y:S04]  /*2ad90*/  LDL.LU.64 R14, [R1+0x1a80] ;  /* 0x001a8000010e7983 */ /* 0x000f280000300a00 */
[----:B------:R-:W4:Y:S02]  /*2ada0*/  LDL.LU.64 R12, [R1+0x1a78] ;  /* 0x001a7800010c7983 */ /* 0x000f240000300a00 */
[----:B---3--:R-:W-:Y:S02]  /*2adb0*/  F2FP.F16.E4M3.UNPACK_B R16, R3.H1 ;  /* 0x00000003ff10723e */ /* 0x008fe400030006ff */
[----:B------:R-:W-:-:S02]  /*2adc0*/  F2FP.F16.E4M3.UNPACK_B R17, R2.H1 ;  /* 0x00000002ff11723e */ /* 0x000fc400030006ff */
[----:B------:R-:W0:-:S12]  /*2add0*/  LDS.64 R2, [R0+UR7+0x1000] ;  /* 0x0010000700027984 */ /* 0x000e180008000a00 */
[----:B------:R-:W-:Y:S04]  /*2ade0*/  STL.64 [R1+0x190], R8 ;  /* 0x0001900801007387 */ /* 0x000fe80000100a00 */
[----:B------:R-:W-:Y:S04]  /*2adf0*/  STL.64 [R1+0x198], R10 ;  /* 0x0001980a01007387 */ /* 0x000fe80000100a00 */
[----:B------:R-:W-:Y:S04]  /*2ae00*/  LDS.64 R8, [R19+UR7+0x1000] ;  /* 0x0010000713087984 */ /* 0x000fe80008000a00 */
[----:B0-----:R-:W-:Y:S01]  /*2ae10*/  STL.64 [R1+0x8], R2 ;  /* 0x0000080201007387 */ /* 0x001fe20000100a00 */
[----:B------:R-:W-:-:S03]  /*2ae20*/  IMAD.MOV.U32 R26, RZ, RZ, R2 ;  /* 0x000000ffff1a7224 */ /* 0x000fc600078e0002 */
[----:B------:R-:W0:Y:S04]  /*2ae30*/  LDS.64 R2, [R0+UR7+0x1800] ;  /* 0x0018000700027984 */ /* 0x000e280008000a00 */
[----:B------:R-:W-:Y:S04]  /*2ae40*/  STL [R1+0x90], R16 ;  /* 0x0000901001007387 */ /* 0x000fe80000100800 */
[----:B------:R-:W-:Y:S04]  /*2ae50*/  STL [R1+0x94], R17 ;  /* 0x0000941101007387 */ /* 0x000fe80000100800 */
[----:B0-----:R-:W-:Y:S04]  /*2ae60*/  STL [R1+0x1a40], R3 ;  /* 0x001a400301007387 */ /* 0x001fe80000100800 */
[----:B------:R0:W-:Y:S04]  /*2ae70*/  STL [R1+0x1a38], R0 ;  /* 0x001a380001007387 */ /* 0x0001e80000100800 */
[----:B------:R-:W-:Y:S01]  /*2ae80*/  STL.64 [R1+0x20], R8 ;  /* 0x0000200801007387 */ /* 0x000fe20000100a00 */
[----:B0-----:R-:W-:-:S03]  /*2ae90*/  IMAD.MOV.U32 R0, RZ, RZ, R8 ;  /* 0x000000ffff007224 */ /* 0x001fc600078e0008 */
[----:B------:R2:W0:Y:S02]  /*2aea0*/  LDS.64 R8, [R19+UR7+0x1800] ;  /* 0x0018000713087984 */ /* 0x0004240008000a00 */
[----:B--2---:R-:W-:Y:S02]  /*2aeb0*/  HMMA.16816.F32 R16, R4, R16, R20 ;  /* 0x000000100410723c */ /* 0x004fe40000001814 */
[----:B0-----:R0:W-:Y:S04]  /*2aec0*/  STL [R1+0x1a3c], R9 ;  /* 0x001a3c0901007387 */ /* 0x0011e80000100800 */
[----:B0-----:R-:W2:Y:S04]  /*2aed0*/  LDL R9, [R1+0x2b4] ;  /* 0x0002b40001097983 */ /* 0x001ea80000100800 */
[----:B------:R-:W3:Y:S04]  /*2aee0*/  LDL.LU.64 R22, [R1+0x1a70] ;  /* 0x001a700001167983 */ /* 0x000ee80000300a00 */
[----:B------:R-:W4:Y:S01]  /*2aef0*/  LDL.LU.64 R20, [R1+0x1a68] ;  /* 0x001a680001147983 */ /* 0x000f220000300a00 */
[----:B---3--:R-:W-:-:S03]  /*2af00*/  F2FP.F16.E4M3.UNPACK_B R4, R22.H1 ;  /* 0x00000016ff04723e */ /* 0x008fc600030006ff */
[----:B------:R-:W4:Y:S01]  /*2af10*/  LDL.LU R22, [R1+0x1a64] ;  /* 0x001a640001167983 */ /* 0x000f220000300800 */
[----:B------:R-:W-:-:S04]  /*2af20*/  F2FP.F16.E4M3.UNPACK_B R3, R23.H1 ;  /* 0x00000017ff03723e */ /* 0x000fc800030006ff */
[----:B------:R-:W-:Y:S04]  /*2af30*/  STL.64 [R1+0x200], R16 ;  /* 0x0002001001007387 */ /* 0x000fe80000100a00 */
[----:B------:R-:W-:Y:S04]  /*2af40*/  STL.64 [R1+0x208], R18 ;  /* 0x0002081201007387 */ /* 0x000fe80000100a00 */
[----:B------:R-:W4:Y:S01]  /*2af50*/  LDL.LU R23, [R1+0x1a60] ;  /* 0x001a600001177983 */ /* 0x000f220000300800 */
[----:B------:R-:W-:Y:S02]  /*2af60*/  F2FP.F16.E4M3.UNPACK_B R10, R28.H1 ;  /* 0x0000001cff0a723e */ /* 0x000fe400030006ff */
[----:B------:R-:W-:Y:S01]  /*2af70*/  F2FP.F16.E4M3.UNPACK_B R11, R29.H1 ;  /* 0x0000001dff0b723e */ /* 0x000fe200030006ff */
[----:B------:R0:W-:Y:S04]  /*2af80*/  STL [R1+0x98], R4 ;  /* 0x0000980401007387 */ /* 0x0001e80000100800 */
[----:B------:R1:W-:Y:S04]  /*2af90*/  STL [R1+0x9c], R3 ;  /* 0x00009c0301007387 */ /* 0x0003e80000100800 */
[----:B------:R-:W3:Y:S01]  /*2afa0*/  LDL.LU R28, [R1+0x60] ;  /* 0x00006000011c7983 */ /* 0x000ee20000300800 */
[----:B0-----:R-:W-:-:S03]  /*2afb0*/  IMAD.MOV.U32 R4, RZ, RZ, R25 ;  /* 0x000000ffff047224 */ /* 0x001fc600078e0019 */
[----:B------:R-:W3:Y:S01]  /*2afc0*/  LDL.LU R29, [R1+0x64] ;  /* 0x00006400011d7983 */ /* 0x000ee20000300800 */
[----:B------:R-:W-:-:S03]  /*2afd0*/  IMAD.MOV.U32 R16, RZ, RZ, R25 ;  /* 0x000000ffff107224 */ /* 0x000fc600078e0019 */
[----:B------:R-:W-:Y:S01]  /*2afe0*/  STL [R1+0x28], R10 ;  /* 0x0000280a01007387 */ /* 0x000fe20000100800 */
[----:B------:R-:W-:-:S03]  /*2aff0*/  IMAD.MOV.U32 R18, RZ, RZ, R27 ;  /* 0x000000ffff127224 */ /* 0x000fc600078e001b */
[----:B-1----:R-:W3:Y:S01]  /*2b000*/  LDL.LU R3, [R1+0x47c] ;  /* 0x00047c0001037983 */ /* 0x002ee20000300800 */
[----:B------:R-:W-:-:S03]  /*2b010*/  IMAD.MOV.U32 R17, RZ, RZ, R5 ;  /* 0x000000ffff117224 */ /* 0x000fc600078e0005 */
[----:B------:R-:W-:Y:S04]  /*2b020*/  STL [R1+0x2c], R11 ;  /* 0x00002c0b01007387 */ /* 0x000fe80000100800 */
[----:B------:R-:W2:Y:S04]  /*2b030*/  LDL R25, [R1+0x2b8] ;  /* 0x0002b80001197983 */ /* 0x000ea80000100800 */
[----:B------:R-:W3:Y:S01]  /*2b040*/  LDL.LU R27, [R1+0x478] ;  /* 0x00047800011b7983 */ /* 0x000ee20000300800 */
[----:B------:R-:W-:Y:S01]  /*2b050*/  IMAD.MOV.U32 R19, RZ, RZ, R7 ;  /* 0x000000ffff137224 */ /* 0x000fe200078e0007 */
[----:B----4-:R-:W-:Y:S02]  /*2b060*/  HMMA.16816.F32 R20, R4, R10, R20 ;  /* 0x0000000a0414723c */ /* 0x010fe40000001814 */
[----:B------:R-:W4:Y:S04]  /*2b070*/  LDL.LU.64 R4, [R1+0x98] ;  /* 0x0000980001047983 */ /* 0x000f280000300a00 */
[----:B------:R-:W2:-:S15]  /*2b080*/  LDL.LU R6, [R1+0x460] ;  /* 0x0004600001067983 */ /* 0x000e9e0000300800 */
[----:B------:R-:W-:-:S02]  /*2b090*/  NOP ;  /* 0x0000000000007918 */ /* 0x000fc40000000000 */
[----:B------:R0:W-:Y:S04]  /*2b0a0*/  STL.64 [R1+0x180], R20 ;  /* 0x0001801401007387 */ /* 0x0001e80000100a00 */
[----:B------:R1:W-:Y:S04]  /*2b0b0*/  STL.64 [R1+0x188], R22 ;  /* 0x0001881601007387 */ /* 0x0003e80000100a00 */
[----:B------:R-:W3:Y:S04]  /*2b0c0*/  LDL.LU R7, [R1+0x464] ;  /* 0x0004640001077983 */ /* 0x000ee80000300800 */
[----:B0-----:R-:W3:Y:S04]  /*2b0d0*/  LDL.LU R20, [R1+0x468] ;  /* 0x0004680001147983 */ /* 0x001ee80000300800 */
[----:B------:R-:W3:Y:S04]  /*2b0e0*/  LDL.LU R21, [R1+0x46c] ;  /* 0x00046c0001157983 */ /* 0x000ee80000300800 */
[----:B-1----:R-:W3:Y:S04]  /*2b0f0*/  LDL.LU R22, [R1+0x470] ;  /* 0x0004700001167983 */ /* 0x002ee80000300800 */
[----:B------:R-:W3:Y:S01]  /*2b100*/  LDL.LU R23, [R1+0x474] ;  /* 0x0004740001177983 */ /* 0x000ee20000300800 */
[----:B----4-:R-:W-:Y:S06]  /*2b110*/  HMMA.16816.F32 R12, R16, R4, R12 ;  /* 0x00000004100c723c */ /* 0x010fec000000180c */
[----:B------:R-:W-:-:S02]  /*2b120*/  IMAD.MOV.U32 R11, RZ, RZ, R4 ;  /* 0x000000ffff0b7224 */ /* 0x000fc400078e0004 */
[----:B------:R-:W-:Y:S02]  /*2b130*/  IMAD.MOV.U32 R10, RZ, RZ, R5 ;  /* 0x000000ffff0a7224 */ /* 0x000fe400078e0005 */
[----:B--2---:R-:W-:Y:S01]  /*2b140*/  FMUL R4, R25, R6 ;  /* 0x0000000619047220 */ /* 0x004fe20000400000 */
[----:B------:R-:W-:Y:S02]  /*2b150*/  IMAD.MOV.U32 R16, RZ, RZ, R26 ;  /* 0x000000ffff107224 */ /* 0x000fe400078e001a */
[----:B------:R-:W-:Y:S02]  /*2b160*/  IMAD.MOV.U32 R17, RZ, RZ, R2 ;  /* 0x000000ffff117224 */ /* 0x000fe400078e0002 */
[----:B------:R-:W-:Y:S02]  /*2b170*/  IMAD.MOV.U32 R18, RZ, RZ, R0 ;  /* 0x000000ffff127224 */ /* 0x000fe400078e0000 */
[----:B------:R-:W-:-:S06]  /*2b180*/  IMAD.MOV.U32 R19, RZ, RZ, R8 ;  /* 0x000000ffff137224 */ /* 0x000fcc00078e0008 */
[----:B------:R-:W-:Y:S04]  /*2b190*/  STL.64 [R1+0x80], R12 ;  /* 0x0000800c01007387 */ /* 0x000fe80000100a00 */
[----:B------:R0:W-:Y:S01]  /*2b1a0*/  STL.64 [R1+0x88], R14 ;  /* 0x0000880e01007387 */ /* 0x0001e20000100a00 */
[----:B---3--:R-:W-:-:S03]  /*2b1b0*/  FMUL R5, R25, R7 ;  /* 0x0000000719057220 */ /* 0x008fc60000400000 */
[----:B------:R1:W-:Y:S01]  /*2b1c0*/  STL [R1+0x1a0c], R10 ;  /* 0x001a0c0a01007387 */ /* 0x0003e20000100800 */
[C---:B------:R-:W-:Y:S01]  /*2b1d0*/  FMUL R6, R9.reuse, R20 ;  /* 0x0000001409067220 */ /* 0x040fe20000400000 */
[C---:B------:R-:W-:Y:S02]  /*2b1e0*/  FMUL R7, R9.reuse, R21 ;  /* 0x0000001509077220 */ /* 0x040fe40000400000 */
[----:B------:R2:W-:Y:S01]  /*2b1f0*/  STL [R1+0x1a08], R11 ;  /* 0x001a080b01007387 */ /* 0x0005e20000100800 */
[----:B0-----:R-:W-:-:S03]  /*2b200*/  FMUL R14, R9, R27 ;  /* 0x0000001b090e7220 */ /* 0x001fc60000400000 */
[----:B-1----:R-:W3:Y:S01]  /*2b210*/  LDL.LU R10, [R1+0xb8] ;  /* 0x0000b800010a7983 */ /* 0x002ee20000300800 */
[----:B------:R-:W-:Y:S03]  /*2b220*/  HMMA.16816.F32 R4, R16, R28, R4 ;  /* 0x0000001c1004723c */ /* 0x000fe60000001804 */
[----:B--2---:R-:W3:Y:S04]  /*2b230*/  LDL.LU R11, [R1+0xbc] ;  /* 0x0000bc00010b7983 */ /* 0x004ee80000300800 */
[----:B------:R-:W2:Y:S04]  /*2b240*/  LDL.LU R27, [R1+0x49c] ;  /* 0x00049c00011b7983 */ /* 0x000ea80000300800 */
[----:B------:R-:W4:Y:S01]  /*2b250*/  LDL.LU.64 R28, [R1+0x1a58] ;  /* 0x001a5800011c7983 */ /* 0x000f220000300a00 */
[C---:B------:R-:W-:Y:S01]  /*2b260*/  FMUL R12, R25.reuse, R22 ;  /* 0x00000016190c7220 */ /* 0x040fe20000400000 */
[----:B------:R-:W-:Y:S01]  /*2b270*/  FMUL R13, R25, R23 ;  /* 0x00000017190d7220 */ /* 0x000fe20000400000 */
[----:B------:R-:W-:Y:S01]  /*2b280*/  FMUL R15, R9, R3 ;  /* 0x00000003090f7220 */ /* 0x000fe20000400000 */
[----:B------:R-:W-:-:S02]  /*2b290*/  IMAD.MOV.U32 R20, RZ, RZ, R26 ;  /* 0x000000ffff147224 */ /* 0x000fc400078e001a */
[----:B------:R-:W-:Y:S02]  /*2b2a0*/  IMAD.MOV.U32 R21, RZ, RZ, R2 ;  /* 0x000000ffff157224 */ /* 0x000fe400078e0002 */
[----:B------:R-:W-:Y:S02]  /*2b2b0*/  IMAD.MOV.U32 R22, RZ, RZ, R0 ;  /* 0x000000ffff167224 */ /* 0x000fe400078e0000 */
[----:B------:R-:W-:Y:S02]  /*2b2c0*/  IMAD.MOV.U32 R23, RZ, RZ, R8 ;  /* 0x000000ffff177224 */ /* 0x000fe400078e0008 */
[----:B------:R0:W-:Y:S01]  /*2b2d0*/  STL.64 [R1+0x70], R4 ;  /* 0x0000700401007387 */ /* 0x0001e20000100a00 */
[----:B------:R-:W-:-:S03]  /*2b2e0*/  IMAD.MOV.U32 R3, RZ, RZ, R7 ;  /* 0x000000ffff037224 */ /* 0x000fc600078e0007 */
[----:B------:R1:W-:Y:S04]  /*2b2f0*/  STL [R1+0x78], R6 ;  /* 0x0000780601007387 */ /* 0x0003e80000100800 */
[----:B0-----:R-:W3:Y:S04]  /*2b300*/  LDL.LU R4, [R1+0x480] ;  /* 0x0004800001047983 */ /* 0x001ee80000300800 */
[----:B------:R-:W2:Y:S04]  /*2b310*/  LDL.LU R5, [R1+0x484] ;  /* 0x0004840001057983 */ /* 0x000ea80000300800 */
[----:B-1----:R-:W2:Y:S04]  /*2b320*/  LDL.LU R6, [R1+0x488] ;  /* 0x0004880001067983 */ /* 0x002ea80000300800 */
[----:B------:R-:W2:Y:S04]  /*2b330*/  LDL.LU R7, [R1+0x48c] ;  /* 0x00048c0001077983 */ /* 0x000ea80000300800 */
[----:B------:R-:W2:Y:S04]  /*2b340*/  LDL.LU R17, [R1+0x490] ;  /* 0x0004900001117983 */ /* 0x000ea80000300800 */
[----:B------:R-:W2:Y:S04]  /*2b350*/  LDL.LU R18, [R1+0x494] ;  /* 0x0004940001127983 */ /* 0x000ea80000300800 */
[----:B------:R-:W2:Y:S04]  /*2b360*/  LDL.LU R19, [R1+0x498] ;  /* 0x0004980001137983 */ /* 0x000ea80000300800 */
[----:B------:R-:W-:Y:S01]  /*2b370*/  STL [R1+0x1a44], R3 ;  /* 0x001a440301007387 */ /* 0x000fe20000100800 */
[----:B----4-:R-:W-:Y:S03]  /*2b380*/  HMMA.16816.F32 R12, R20, R28, R12 ;  /* 0x0000001c140c723c */ /* 0x010fe6000000180c */
[----:B------:R-:W4:-:S15]  /*2b390*/  LDL.LU R28, [R1+0x68] ;  /* 0x00006800011c7983 */ /* 0x000f1e0000300800 */
[----:B------:R-:W-:-:S05]  /*2b3a0*/  NOP ;  /* 0x0000000000007918 */ /* 0x000fca0000000000 */
[----:B------:R0:W-:Y:S04]  /*2b3b0*/  STL.64 [R1+0x50], R12 ;  /* 0x0000500c01007387 */ /* 0x0001e80000100a00 */
[----:B------:R1:W-:Y:S04]  /*2b3c0*/  STL.64 [R1+0x58], R14 ;  /* 0x0000580e01007387 */ /* 0x0003e80000100a00 */
[----:B------:R-:W4:Y:S01]  /*2b3d0*/  LDL.LU R29, [R1+0x6c] ;  /* 0x00006c00011d7983 */ /* 0x000f220000300800 */
[C---:B---3--:R-:W-:Y:S01]  /*2b3e0*/  FMUL R4, R25.reuse, R4 ;  /* 0x0000000419047220 */ /* 0x048fe20000400000 */
[----:B--2---:R-:W-:Y:S01]  /*2b3f0*/  FMUL R5, R25, R5 ;  /* 0x0000000519057220 */ /* 0x004fe20000400000 */
[C---:B------:R-:W-:Y:S01]  /*2b400*/  FMUL R6, R9.reuse, R6 ;  /* 0x0000000609067220 */ /* 0x040fe20000400000 */
[----:B------:R-:W-:Y:S01]  /*2b410*/  FMUL R7, R9, R7 ;  /* 0x0000000709077220 */ /* 0x000fe20000400000 */
[----:B------:R-:W2:Y:S01]  /*2b420*/  LDL.LU R26, [R1+0x1a54] ;  /* 0x001a5400011a7983 */ /* 0x000ea20000300800 */
[----:B0-----:R-:W-:Y:S01]  /*2b430*/  FMUL R12, R25, R17 ;  /* 0x00000011190c7220 */ /* 0x001fe20000400000 */
[----:B------:R-:W-:-:S02]  /*2b440*/  IMAD.MOV.U32 R17, RZ, RZ, R2 ;  /* 0x000000ffff117224 */ /* 0x000fc400078e0002 */
[----:B------:R-:W-:Y:S01]  /*2b450*/  FMUL R13, R25, R18 ;  /* 0x00000012190d7220 */ /* 0x000fe20000400000 */
[----:B------:R-:W-:Y:S02]  /*2b460*/  IMAD.MOV.U32 R18, RZ, RZ, R0 ;  /* 0x000000ffff127224 */ /* 0x000fe400078e0000 */
[C---:B-1----:R-:W-:Y:S01]  /*2b470*/  FMUL R14, R9.reuse, R19 ;  /* 0x00000013090e7220 */ /* 0x042fe20000400000 */
[----:B------:R-:W-:Y:S02]  /*2b480*/  IMAD.MOV.U32 R19, RZ, RZ, R8 ;  /* 0x000000ffff137224 */ /* 0x000fe400078e0008 */
[----:B------:R-:W-:-:S05]  /*2b490*/  FMUL R15, R9, R27 ;  /* 0x0000001b090f7220 */ /* 0x000fca0000400000 */
[----:B------:R-:W-:-:S15]  /*2b4a0*/  HMMA.16816.F32 R4, R16, R10, R4 ;  /* 0x0000000a1004723c */ /* 0x000fde0000001804 */
[----:B------:R-:W-:-:S08]  /*2b4b0*/  NOP ;  /* 0x0000000000007918 */ /* 0x000fd00000000000 */
[----:B------:R0:W-:Y:S01]  /*2b4c0*/  STL [R1+0x40], R4 ;  /* 0x0000400401007387 */ /* 0x0001e20000100800 */
[----:B------:R-:W-:-:S03]  /*2b4d0*/  IMAD.MOV.U32 R9, RZ, RZ, R5 ;  /* 0x000000ffff097224 */ /* 0x000fc600078e0005 */
[----:B------:R1:W-:Y:S01]  /*2b4e0*/  STL [R1+0x48], R6 ;  /* 0x0000480601007387 */ /* 0x0003e20000100800 */
[----:B------:R-:W-:-:S03]  /*2b4f0*/  IMAD.MOV.U32 R0, RZ, RZ, R7 ;  /* 0x000000ffff007224 */ /* 0x000fc600078e0007 */
[----:B0-----:R-:W3:Y:S04]  /*2b500*/  LDL.LU R4, [R1+0x4b0] ;  /* 0x0004b00001047983 */ /* 0x001ee80000300800 */
[----:B------:R-:W2:Y:S04]  /*2b510*/  LDL.LU R5, [R1+0x4b4] ;  /* 0x0004b40001057983 */ /* 0x000ea80000300800 */
        /* <DEDUP_REMOVED lines=8> */
[----:B------:R0:W-:Y:S04]  /*2b5a0*/  STL [R1+0x1a4c], R0 ;  /* 0x001a4c0001007387 */ /* 0x0001e80000100800 */
[----:B0-----:R-:W2:Y:S04]  /*2b5b0*/  LDL.LU R0, [R1+0x8] ;  /* 0x0000080001007983 */ /* 0x001ea80000300800 */
[----:B------:R0:W-:Y:S04]  /*2b5c0*/  STL [R1+0x1a48], R9 ;  /* 0x001a480901007387 */ /* 0x0001e80000100800 */
[----:B0-----:R-:W2:Y:S01]  /*2b5d0*/  LDL.LU R9, [R1+0x20] ;  /* 0x0000200001097983 */ /* 0x001ea20000300800 */
[----:B----4-:R-:W-:-:S15]  /*2b5e0*/  HMMA.16816.F32 R12, R20, R28, R12 ;  /* 0x0000001c140c723c */ /* 0x010fde000000180c */
[----:B------:R-:W-:-:S09]  /*2b5f0*/  NOP ;  /* 0x0000000000007918 */ /* 0x000fd20000000000 */
[----:B------:R-:W-:Y:S01]  /*2b600*/  IMAD.MOV.U32 R3, RZ, RZ, R15 ;  /* 0x000000ffff037224 */ /* 0x000fe200078e000f */
[----:B------:R-:W-:Y:S04]  /*2b610*/  STL.64 [R1+0x30], R12 ;  /* 0x0000300c01007387 */ /* 0x000fe80000100a00 */
[----:B------:R-:W-:Y:S04]  /*2b620*/  STL [R1+0x38], R14 ;  /* 0x0000380e01007387 */ /* 0x000fe80000100800 */
[----:B------:R0:W-:Y:S04]  /*2b630*/  STL [R1+0x1a50], R3 ;  /* 0x001a500301007387 */ /* 0x0001e80000100800 */
[----:B0-----:R-:W4:Y:S01]  /*2b640*/  LDL R3, [R1+0x2b4] ;  /* 0x0002b40001037983 */ /* 0x001f220000100800 */
[C---:B---3--:R-:W-:Y:S01]  /*2b650*/  FMUL R4, R25.reuse, R4 ;  /* 0x0000000419047220 */ /* 0x048fe20000400000 */
[C---:B--2---:R-:W-:Y:S01]  /*2b660*/  FMUL R5, R25.reuse, R5 ;  /* 0x0000000519057220 */ /* 0x044fe20000400000 */
[----:B------:R-:W-:Y:S01]  /*2b670*/  FMUL R12, R25, R19 ;  /* 0x00000013190c7220 */ /* 0x000fe20000400000 */
[----:B------:R-:W-:-:S02]  /*2b680*/  IMAD.MOV.U32 R19, RZ, RZ, R8 ;  /* 0x000000ffff137224 */ /* 0x000fc400078e0008 */
[----:B------:R-:W-:Y:S01]  /*2b690*/  FMUL R13, R25, R18 ;  /* 0x00000012190d7220 */ /* 0x000fe20000400000 */
[----:B------:R-:W-:Y:S02]  /*2b6a0*/  IMAD.MOV.U32 R29, RZ, RZ, R24 ;  /* 0x000000ffff1d7224 */ /* 0x000fe400078e0018 */
[----:B------:R-:W2:Y:S01]  /*2b6b0*/  LDL.LU R24, [R1+0x4c0] ;  /* 0x0004c00001187983 */ /* 0x000ea20000300800 */
[----:B------:R-:W-:-:S03]  /*2b6c0*/  IMAD.MOV.U32 R28, RZ, RZ, R26 ;  /* 0x000000ffff1c7224 */ /* 0x000fc600078e001a */
[----:B------:R-:W3:Y:S04]  /*2b6d0*/  LDL.LU R25, [R1+0x4c4] ;  /* 0x0004c40001197983 */ /* 0x000ee80000300800 */
[----:B------:R-:W2:Y:S04]  /*2b6e0*/  LDL.LU R26, [R1+0x4c8] ;  /* 0x0004c800011a7983 */ /* 0x000ea80000300800 */
[----:B------:R-:W3:Y:S01]  /*2b6f0*/  LDL.LU R27, [R1+0x4cc] ;  /* 0x0004cc00011b7983 */ /* 0x000ee20000300800 */
[----:B------:R-:W-:Y:S02]  /*2b700*/  IMAD.MOV.U32 R18, RZ, RZ, R9 ;  /* 0x000000ffff127224 */ /* 0x000fe400078e0009 */
[C---:B----4-:R-:W-:Y:S01]  /*2b710*/  FMUL R14, R3.reuse, R17 ;  /* 0x00000011030e7220 */ /* 0x050fe20000400000 */
[C---:B------:R-:W-:Y:S01]  /*2b720*/  FMUL R15, R3.reuse, R16 ;  /* 0x00000010030f7220 */ /* 0x040fe20000400000 */
[C---:B------:R-:W-:Y:S01]  /*2b730*/  FMUL R6, R3.reuse, R6 ;  /* 0x0000000603067220 */ /* 0x040fe20000400000 */
[----:B------:R-:W-:Y:S01]  /*2b740*/  FMUL R7, R3, R7 ;  /* 0x0000000703077220 */ /* 0x000fe20000400000 */
[----:B------:R-:W-:-:S02]  /*2b750*/  IMAD.MOV.U32 R16, RZ, RZ, R0 ;  /* 0x000000ffff107224 */ /* 0x000fc400078e0000 */
[----:B------:R-:W-:-:S07]  /*2b760*/  IMAD.MOV.U32 R17, RZ, RZ, R2 ;  /* 0x000000ffff117224 */ /* 0x000fce00078e0002 */
[----:B------:R-:W-:-:S15]  /*2b770*/  HMMA.16816.F32 R4, R16, R10, R4 ;  /* 0x0000000a1004723c */ /* 0x000fde0000001804 */
[----:B------:R-:W-:-:S08]  /*2b780*/  NOP ;  /* 0x0000000000007918 */ /* 0x000fd00000000000 */
[----:B------:R0:W-:Y:S04]  /*2b790*/  STL.64 [R1+0x60], R4 ;  /* 0x0000600401007387 */ /* 0x0001e80000100a00 */
[----:B------:R-:W4:Y:S01]  /*2b7a0*/  LDL.LU R16, [R1+0xa8] ;  /* 0x0000a80001107983 */ /* 0x000f220000300800 */
[----:B------:R-:W-:-:S03]  /*2b7b0*/  IMAD.MOV.U32 R10, RZ, RZ, R6 ;  /* 0x000000ffff0a7224 */ /* 0x000fc600078e0006 */
[----:B------:R-:W4:Y:S01]  /*2b7c0*/  LDL.LU R17, [R1+0xac] ;  /* 0x0000ac0001117983 */ /* 0x000f220000300800 */
[----:B------:R-:W-:-:S03]  /*2b7d0*/  IMAD.MOV.U32 R11, RZ, RZ, R7 ;  /* 0x000000ffff0b7224 */ /* 0x000fc600078e0007 */
[----:B0-----:R-:W4:Y:S04]  /*2b7e0*/  LDL.LU R4, [R1+0x4d0] ;  /* 0x0004d00001047983 */ /* 0x001f280000300800 */
[----:B------:R-:W4:Y:S04]  /*2b7f0*/  LDL.LU R19, [R1+0x4d4] ;  /* 0x0004d40001137983 */ /* 0x000f280000300800 */
[----:B------:R-:W4:Y:S04]  /*2b800*/  LDL R5, [R1+0x2b8] ;  /* 0x0002b80001057983 */ /* 0x000f280000100800 */
[----:B------:R-:W4:Y:S04]  /*2b810*/  LDL.LU R6, [R1+0x4d8] ;  /* 0x0004d80001067983 */ /* 0x000f280000300800 */
[----:B------:R-:W4:Y:S04]  /*2b820*/  LDL.LU R7, [R1+0x4dc] ;  /* 0x0004dc0001077983 */ /* 0x000f280000300800 */
[----:B------:R0:W-:Y:S04]  /*2b830*/  STL.64 [R1+0x1a20], R10 ;  /* 0x001a200a01007387 */ /* 0x0001e80000100a00 */
[----:B0-----:R-:W4:Y:S04]  /*2b840*/  LDL.LU R10, [R1+0xe8] ;  /* 0x0000e800010a7983 */ /* 0x001f280000300800 */
[----:B------:R-:W4:Y:S01]  /*2b850*/  LDL.LU R11, [R1+0xec] ;  /* 0x0000ec00010b7983 */ /* 0x000f220000300800 */
[----:B------:R-:W-:-:S02]  /*2b860*/  IMAD.MOV.U32 R20, RZ, RZ, R0 ;  /* 0x000000ffff147224 */ /* 0x000fc400078e0000 */
[----:B------:R-:W-:Y:S02]  /*2b870*/  IMAD.MOV.U32 R22, RZ, RZ, R9 ;  /* 0x000000ffff167224 */ /* 0x000fe400078e0009 */
[C---:B--2---:R-:W-:Y:S01]  /*2b880*/  FMUL R26, R3.reuse, R26 ;  /* 0x0000001a031a7220 */ /* 0x044fe20000400000 */
[----:B---3--:R-:W-:-:S04]  /*2b890*/  FMUL R27, R3, R27 ;  /* 0x0000001b031b7220 */ /* 0x008fc80000400000 */
[----:B----4-:R-:W-:Y:S07]  /*2b8a0*/  HMMA.16816.F32 R12, R20, R16, R12 ;  /* 0x00000010140c723c */ /* 0x010fee000000180c */
[----:B------:R-:W-:Y:S02]  /*2b8b0*/  IMAD.MOV.U32 R16, RZ, RZ, R0 ;  /* 0x000000ffff107224 */ /* 0x000fe400078e0000 */
[----:B------:R-:W-:Y:S02]  /*2b8c0*/  IMAD.MOV.U32 R17, RZ, RZ, R2 ;  /* 0x000000ffff117224 */ /* 0x000fe400078e0002 */
[C---:B------:R-:W-:Y:S01]  /*2b8d0*/  FMUL R24, R5.reuse, R24 ;  /* 0x0000001805187220 */ /* 0x040fe20000400000 */
[C---:B------:R-:W-:Y:S01]  /*2b8e0*/  FMUL R25, R5.reuse, R25 ;  /* 0x0000001905197220 */ /* 0x040fe20000400000 */
[C---:B------:R-:W-:Y:S01]  /*2b8f0*/  FMUL R4, R5.reuse, R4 ;  /* 0x0000000405047220 */ /* 0x040fe20000400000 */
[----:B------:R-:W-:Y:S01]  /*2b900*/  FMUL R5, R5, R19 ;  /* 0x0000001305057220 */ /* 0x000fe20000400000 */
[----:B------:R-:W-:Y:S01]  /*2b910*/  FMUL R6, R3, R6 ;  /* 0x0000000603067220 */ /* 0x000fe20000400000 */
[----:B------:R-:W-:-:S02]  /*2b920*/  IMAD.MOV.U32 R19, RZ, RZ, R8 ;  /* 0x000000ffff137224 */ /* 0x000fc400078e0008 */
[----:B------:R-:W-:-:S05]  /*2b930*/  FMUL R7, R3, R7 ;  /* 0x0000000703077220 */ /* 0x000fca0000400000 */
[----:B------:R0:W-:Y:S02]  /*2b940*/  STL.64 [R1+0x10], R12 ;  /* 0x0000100c01007387 */ /* 0x0001e40000100a00 */
[----:B------:R-:W-:Y:S02]  /*2b950*/  HMMA.16816.F32 R4, R16, R10, R4 ;  /* 0x0000000a1004723c */ /* 0x000fe40000001804 */
[----:B------:R1:W-:Y:S01]  /*2b960*/  STL.64 [R1+0x18], R14 ;  /* 0x0000180e01007387 */ /* 0x0003e20000100a00 */
[----:B0-----:R-:W-:-:S03]  /*2b970*/  IMAD.MOV.U32 R12, RZ, RZ, R0 ;  /* 0x000000ffff0c7224 */ /* 0x001fc600078e0000 */
[----:B------:R-:W2:Y:S01]  /*2b980*/  LDL.LU R3, [R1+0x1a50] ;  /* 0x001a500001037983 */ /* 0x000ea20000300800 */
[----:B------:R-:W-:-:S03]  /*2b990*/  IMAD.MOV.U32 R13, RZ, RZ, R2 ;  /* 0x000000ffff0d7224 */ /* 0x000fc600078e0002 */
[----:B------:R-:W3:Y:S01]  /*2b9a0*/  LDL.LU R0, [R1+0x1a4c] ;  /* 0x001a4c0001007983 */ /* 0x000ee20000300800 */
[----:B-1----:R-:W-:-:S03]  /*2b9b0*/  IMAD.MOV.U32 R14, RZ, RZ, R9 ;  /* 0x000000ffff0e7224 */ /* 0x002fc600078e0009 */
[----:B------:R-:W4:Y:S01]  /*2b9c0*/  LDL.LU R9, [R1+0x1a48] ;  /* 0x001a480001097983 */ /* 0x000f220000300800 */
[----:B------:R-:W-:-:S03]  /*2b9d0*/  IMAD.MOV.U32 R15, RZ, RZ, R8 ;  /* 0x000000ffff0f7224 */ /* 0x000fc600078e0008 */
[----:B------:R-:W3:Y:S04]  /*2b9e0*/  LDL R8, [R1+0x24] ;  /* 0x0000240001087983 */ /* 0x000ee80000100800 */
[----:B------:R-:W3:Y:S04]  /*2b9f0*/  LDL.LU R10, [R1+0xe0] ;  /* 0x0000e000010a7983 */ /* 0x000ee80000300800 */
[----:B------:R-:W3:Y:S04]  /*2ba00*/  LDL.LU R11, [R1+0xe4] ;  /* 0x0000e400010b7983 */ /* 0x000ee80000300800 */
[----:B------:R0:W-:Y:S01]  /*2ba10*/  STL.64 [R1+0x19f0], R4 ;  /* 0x0019f00401007387 */ /* 0x0001e20000100a00 */
[----:B------:R-:W-:Y:S03]  /*2ba20*/  HMMA.16816.F32 R24, R12, R28, R24 ;  /* 0x0000001c0c18723c */ /* 0x000fe60000001818 */
[----:B0-----:R-:W3:Y:S04]  /*2ba30*/  LDL.LU R4, [R1+0xd0] ;  /* 0x0000d00001047983 */ /* 0x001ee80000300800 */
[----:B------:R-:W3:Y:S04]  /*2ba40*/  LDL.LU R5, [R1+0xd4] ;  /* 0x0000d40001057983 */ /* 0x000ee80000300800 */
[----:B------:R0:W-:Y:S04]  /*2ba50*/  STL [R1+0x19d8], R7 ;  /* 0x0019d80701007387 */ /* 0x0001e80000100800 */
[----:B0-----:R-:W3:Y:S04]  /*2ba60*/  LDL.LU R7, [R1+0xc] ;  /* 0x00000c0001077983 */ /* 0x001ee80000300800 */
[----:B------:R-:W3:Y:S04]  /*2ba70*/  LDL.LU R28, [R1+0xa0] ;  /* 0x0000a000011c7983 */ /* 0x000ee80000300800 */
[----:B------:R-:W3:Y:S04]  /*2ba80*/  LDL.LU R29, [R1+0xa4] ;  /* 0x0000a400011d7983 */ /* 0x000ee80000300800 */
[----:B------:R-:W4:Y:S04]  /*2ba90*/  LDL.LU R20, [R1+0x30] ;  /* 0x0000300001147983 */ /* 0x000f280000300800 */
[----:B------:R-:W4:Y:S04]  /*2baa0*/  LDL.LU R21, [R1+0x34] ;  /* 0x0000340001157983 */ /* 0x000f280000300800 */
[----:B------:R-:W3:Y:S01]  /*2bab0*/  LDL.LU R22, [R1+0x38] ;  /* 0x0000380001167983 */ /* 0x000ee20000300800 */
[----:B--2---:R-:W-:-:S03]  /*2bac0*/  IMAD.MOV.U32 R23, RZ, RZ, R3 ;  /* 0x000000ffff177224 */ /* 0x004fc600078e0003 */
[----:B------:R-:W2:Y:S04]  /*2bad0*/  LDL.LU R3, [R1+0x1a44] ;  /* 0x001a440001037983 */ /* 0x000ea80000300800 */
[----:B---3--:R-:W-:Y:S04]  /*2bae0*/  STL.64 [R1+0x1a18], R22 ;  /* 0x001a181601007387 */ /* 0x008fe80000100a00 */
[----:B----4-:R0:W-:Y:S04]  /*2baf0*/  STL.64 [R1+0x1a10], R20 ;  /* 0x001a101401007387 */ /* 0x0101e80000100a00 */
[----:B0-----:R-:W3:Y:S04]  /*2bb00*/  LDL.LU R20, [R1+0x50] ;  /* 0x0000500001147983 */ /* 0x001ee80000300800 */
[----:B------:R-:W3:Y:S04]  /*2bb10*/  LDL.LU R21, [R1+0x54] ;  /* 0x0000540001157983 */ /* 0x000ee80000300800 */
[----:B------:R-:W4:Y:S04]  /*2bb20*/  LDL.LU R22, [R1+0x58] ;  /* 0x0000580001167983 */ /* 0x000f280000300800 */
[----:B------:R-:W4:Y:S04]  /*2bb30*/  LDL.LU R23, [R1+0x5c] ;  /* 0x00005c0001177983 */ /* 0x000f280000300800 */
[----:B----4-:R2:W-:Y:S04]  /*2bb40*/  STL.64 [R1+0x1a30], R22 ;  /* 0x001a301601007387 */ /* 0x0105e80000100a00 */
[----:B---3--:R0:W-:Y:S01]  /*2bb50*/  STL.64 [R1+0x1a28], R20 ;  /* 0x001a281401007387 */ /* 0x0081e20000100a00 */
[----:B--2---:R-:W-:-:S03]  /*2bb60*/  IMAD.MOV.U32 R23, RZ, RZ, R3 ;  /* 0x000000ffff177224 */ /* 0x004fc600078e0003 */
[----:B0-----:R-:W2:Y:S04]  /*2bb70*/  LDL.LU R20, [R1+0x70] ;  /* 0x0000700001147983 */ /* 0x001ea80000300800 */
[----:B------:R-:W2:Y:S04]  /*2bb80*/  LDL.LU R21, [R1+0x74] ;  /* 0x0000740001157983 */ /* 0x000ea80000300800 */
[----:B------:R-:W2:Y:S04]  /*2bb90*/  LDL.LU R22, [R1+0x78] ;  /* 0x0000780001167983 */ /* 0x000ea80000300800 */
[----:B------:R-:W3:Y:S04]  /*2bba0*/  LDL.LU R3, [R1+0x1a40] ;  /* 0x001a400001037983 */ /* 0x000ee80000300800 */
[----:B------:R-:W-:Y:S04]  /*2bbb0*/  STL.64 [R1+0x19e8], R26 ;  /* 0x0019e81a01007387 */ /* 0x000fe80000100a00 */
[----:B------:R0:W-:Y:S04]  /*2bbc0*/  STL.64 [R1+0x19e0], R24 ;  /* 0x0019e01801007387 */ /* 0x0001e80000100a00 */
[----:B0-----:R-:W4:Y:S01]  /*2bbd0*/  LDL.LU R24, [R1+0x40] ;  /* 0x0000400001187983 */ /* 0x001f220000300800 */
[----:B------:R-:W-:-:S03]  /*2bbe0*/  IMAD.MOV.U32 R25, RZ, RZ, R9 ;  /* 0x000000ffff197224 */ /* 0x000fc600078e0009 */
[----:B------:R-:W2:Y:S01]  /*2bbf0*/  LDL.LU R9, [R1+0x1a3c] ;  /* 0x001a3c0001097983 */ /* 0x000ea20000300800 */
[----:B------:R-:W-:Y:S02]  /*2bc00*/  IMAD.MOV.U32 R12, RZ, RZ, R7 ;  /* 0x000000ffff0c7224 */ /* 0x000fe400078e0007 */
[----:B------:R-:W-:Y:S01]  /*2bc10*/  IMAD.MOV.U32 R14, RZ, RZ, R8 ;  /* 0x000000ffff0e7224 */ /* 0x000fe200078e0008 */
[----:B------:R-:W4:Y:S01]  /*2bc20*/  LDL.LU R26, [R1+0x48] ;  /* 0x00004800011a7983 */ /* 0x000f220000300800 */
[----:B------:R-:W-:-:S03]  /*2bc30*/  IMAD.MOV.U32 R27, RZ, RZ, R0 ;  /* 0x000000ffff1b7224 */ /* 0x000fc600078e0000 */
[----:B------:R-:W4:Y:S01]  /*2bc40*/  LDL.LU R0, [R1+0x1a38] ;  /* 0x001a380001007983 */ /* 0x000f220000300800 */
[----:B---3--:R-:W-:Y:S02]  /*2bc50*/  IMAD.MOV.U32 R13, RZ, RZ, R3 ;  /* 0x000000ffff0d7224 */ /* 0x008fe400078e0003 */
[----:B--2---:R-:W-:-:S07]  /*2bc60*/  IMAD.MOV.U32 R15, RZ, RZ, R9 ;  /* 0x000000ffff0f7224 */ /* 0x004fce00078e0009 */
[----:B------:R-:W-:Y:S01]  /*2bc70*/  HMMA.16816.F32 R12, R12, R10, R20 ;  /* 0x0000000a0c0c723c */ /* 0x000fe20000001814 */
[----:B------:R-:W2:Y:S04]  /*2bc80*/  LDL.LU.64 R22, [R1+0x1a30] ;  /* 0x001a300001167983 */ /* 0x000ea80000300a00 */
[----:B------:R-:W2:Y:S04]  /*2bc90*/  LDL.LU.64 R20, [R1+0x1a28] ;  /* 0x001a280001147983 */ /* 0x000ea80000300a00 */
[----:B------:R-:W3:-:S14]  /*2bca0*/  LDL.LU.64 R10, [R1+0x1a20] ;  /* 0x001a2000010a7983 */ /* 0x000edc0000300a00 */
[----:B------:R-:W-:Y:S04]  /*2bcb0*/  STL.64 [R1+0x1e0], R12 ;  /* 0x0001e00c01007387 */ /* 0x000fe80000100a00 */
[----:B------:R0:W-:Y:S04]  /*2bcc0*/  STL.64 [R1+0x1e8], R14 ;  /* 0x0001e80e01007387 */ /* 0x0001e80000100a00 */
[----:B0-----:R-:W2:Y:S04]  /*2bcd0*/  LDL.LU R14, [R1+0xb0] ;  /* 0x0000b000010e7983 */ /* 0x001ea80000300800 */
[----:B------:R-:W2:Y:S01]  /*2bce0*/  LDL.LU R15, [R1+0xb4] ;  /* 0x0000b400010f7983 */ /* 0x000ea20000300800 */
[----:B------:R-:W-:-:S02]  /*2bcf0*/  IMAD.MOV.U32 R16, RZ, RZ, R7 ;  /* 0x000000ffff107224 */ /* 0x000fc400078e0007 */
[----:B------:R-:W-:Y:S02]  /*2bd00*/  IMAD.MOV.U32 R17, RZ, RZ, R3 ;  /* 0x000000ffff117224 */ /* 0x000fe400078e0003 */
[--C-:B------:R-:W-:Y:S02]  /*2bd10*/  IMAD.MOV.U32 R18, RZ, RZ, R8.reuse ;  /* 0x000000ffff127224 */ /* 0x100fe400078e0008 */
[----:B------:R-:W-:Y:S02]  /*2bd20*/  IMAD.MOV.U32 R19, RZ, RZ, R9 ;  /* 0x000000ffff137224 */ /* 0x000fe400078e0009 */
[----:B------:R-:W-:Y:S02]  /*2bd30*/  IMAD.MOV.U32 R12, RZ, RZ, R7 ;  /* 0x000000ffff0c7224 */ /* 0x000fe400078e0007 */
[----:B------:R-:W-:Y:S01]  /*2bd40*/  IMAD.MOV.U32 R13, RZ, RZ, R3 ;  /* 0x000000ffff0d7224 */ /* 0x000fe200078e0003 */
[----:B----4-:R-:W-:Y:S02]  /*2bd50*/  LOP3.LUT R2, R0, 0x40, RZ, 0x3c, !PT ;  /* 0x0000004000027812 */ /* 0x010fe400078e3cff */
[----:B--2---:R-:W-:Y:S01]  /*2bd60*/  HMMA.16816.F32 R16, R16, R14, R20 ;  /* 0x0000000e1010723c */ /* 0x004fe20000001814 */
[----:B------:R-:W2:Y:S04]  /*2bd70*/  LDL.LU.64 R22, [R1+0x1a18] ;  /* 0x001a180001167983 */ /* 0x000ea80000300a00 */
[----:B------:R-:W2:Y:S02]  /*2bd80*/  LDL.LU.64 R20, [R1+0x1a10] ;  /* 0x001a100001147983 */ /* 0x000ea40000300a00 */
[----:B------:R-:W-:-:S02]  /*2bd90*/  IMAD.MOV.U32 R14, RZ, RZ, R8 ;  /* 0x000000ffff0e7224 */ /* 0x000fc400078e0008 */
[----:B------:R-:W-:-:S07]  /*2bda0*/  IMAD.MOV.U32 R15, RZ, RZ, R9 ;  /* 0x000000ffff0f7224 */ /* 0x000fce00078e0009 */
[----:B------:R-:W-:Y:S01]  /*2bdb0*/  HMMA.16816.F32 R24, R12, R4, R24 ;  /* 0x000000040c18723c */ /* 0x000fe20000001818 */
[----:B------:R-:W0:Y:S06]  /*2bdc0*/  LDS.64 R12, [R2+UR7] ;  /* 0x00000007020c7984 */ /* 0x000e2c0008000a00 */
[----:B------:R-:W-:Y:S04]  /*2bdd0*/  STL.64 [R1+0x1f0], R16 ;  /* 0x0001f01001007387 */ /* 0x000fe80000100a00 */
[----:B------:R-:W-:-:S12]  /*2bde0*/  STL.64 [R1+0x1f8], R18 ;  /* 0x0001f81201007387 */ /* 0x000fd80000100a00 */
[----:B------:R1:W-:Y:S04]  /*2bdf0*/  STL.64 [R1+0x1b0], R24 ;  /* 0x0001b01801007387 */ /* 0x0003e80000100a00 */
[----:B------:R4:W-:Y:S04]  /*2be00*/  STL.64 [R1+0x1b8], R26 ;  /* 0x0001b81a01007387 */ /* 0x0009e80000100a00 */
[----:B------:R-:W3:Y:S04]  /*2be10*/  LDL.LU R4, [R1+0xc8] ;  /* 0x0000c80001047983 */ /* 0x000ee80000300800 */
[----:B0-----:R-:W-:Y:S04]  /*2be20*/  STL.64 [R1], R12 ;  /* 0x0000000c01007387 */ /* 0x001fe80000100a00 */
[----:B------:R-:W3:Y:S04]  /*2be30*/  LDL.LU R5, [R1+0xcc] ;  /* 0x0000cc0001057983 */ /* 0x000ee80000300800 */
[----:B-1----:R-:W3:Y:S04]  /*2be40*/  LDL.LU R24, [R1+0x10] ;  /* 0x0000100001187983 */ /* 0x002ee80000300800 */
[----:B------:R-:W3:Y:S04]  /*2be50*/  LDL.LU R25, [R1+0x14] ;  /* 0x0000140001197983 */ /* 0x000ee80000300800 */
[----:B----4-:R-:W4:Y:S04]  /*2be60*/  LDL.LU R26, [R1+0x18] ;  /* 0x00001800011a7983 */ /* 0x010f280000300800 */
[----:B------:R-:W4:Y:S04]  /*2be70*/  LDL.LU R27, [R1+0x1c] ;  /* 0x00001c00011b7983 */ /* 0x000f280000300800 */
[----:B------:R-:W0:Y:S01]  /*2be80*/  LDS.64 R12, [R2+UR7+0x800] ;  /* 0x00080007020c7984 */ /* 0x000e220008000a00 */
[----:B------:R-:W-:-:S02]  /*2be90*/  IMAD.MOV.U32 R16, RZ, RZ, R7 ;  /* 0x000000ffff107224 */ /* 0x000fc400078e0007 */
[----:B------:R-:W-:Y:S02]  /*2bea0*/  IMAD.MOV.U32 R17, RZ, RZ, R3 ;  /* 0x000000ffff117224 */ /* 0x000fe400078e0003 */
[----:B------:R-:W-:Y:S02]  /*2beb0*/  IMAD.MOV.U32 R18, RZ, RZ, R8 ;  /* 0x000000ffff127224 */ /* 0x000fe400078e0008 */
[----:B------:R-:W-:-:S07]  /*2bec0*/  IMAD.MOV.U32 R19, RZ, RZ, R9 ;  /* 0x000000ffff137224 */ /* 0x000fce00078e0009 */
[----:B--2---:R-:W-:Y:S01]  /*2bed0*/  HMMA.16816.F32 R16, R16, R28, R20 ;  /* 0x0000001c1010723c */ /* 0x004fe20000001814 */
[----:B----4-:R1:W-:Y:S04]  /*2bee0*/  STL.64 [R1+0x1a00], R26 ;  /* 0x001a001a01007387 */ /* 0x0103e80000100a00 */
[----:B---3--:R2:W-:Y:S01]  /*2bef0*/  STL.64 [R1+0x19f8], R24 ;  /* 0x0019f81801007387 */ /* 0x0085e20000100a00 */
[----:B-1----:R-:W-:Y:S02]  /*2bf00*/  IMAD.MOV.U32 R26, RZ, RZ, R10 ;  /* 0x000000ffff1a7224 */ /* 0x002fe400078e000a */
[----:B------:R-:W-:Y:S01]  /*2bf10*/  IMAD.MOV.U32 R27, RZ, RZ, R11 ;  /* 0x000000ffff1b7224 */ /* 0x000fe200078e000b */
[----:B--2---:R-:W2:Y:S04]  /*2bf20*/  LDL.LU R24, [R1+0x60] ;  /* 0x0000600001187983 */ /* 0x004ea80000300800 */
[----:B------:R-:W2:Y:S04]  /*2bf30*/  LDL.LU R25, [R1+0x64] ;  /* 0x0000640001197983 */ /* 0x000ea80000300800 */
[----:B------:R-:W3:Y:S04]  /*2bf40*/  LDL.LU R10, [R1+0x1a0c] ;  /* 0x001a0c00010a7983 */ /* 0x000ee80000300800 */
[----:B------:R-:W4:Y:S04]  /*2bf50*/  LDL.LU R11, [R1+0x1a08] ;  /* 0x001a0800010b7983 */ /* 0x000f280000300800 */
[----:B0-----:R0:W-:Y:S04]  /*2bf60*/  STL [R1+0x1958], R13 ;  /* 0x0019580d01007387 */ /* 0x0011e80000100800 */
[----:B------:R-:W-:Y:S04]  /*2bf70*/  STL [R1+0x1940], R2 ;  /* 0x0019400201007387 */ /* 0x000fe80000100800 */
[----:B------:R-:W2:Y:S04]  /*2bf80*/  LDL R8, [R1+0x108] ;  /* 0x0001080001087983 */ /* 0x000ea80000100800 */
[----:B0-----:R-:W2:Y:S04]  /*2bf90*/  LDL.LU R13, [R1+0x11c] ;  /* 0x00011c00010d7983 */ /* 0x001ea80000300800 */
[----:B------:R-:W-:Y:S04]  /*2bfa0*/  STL.64 [R1+0x1a0], R16 ;  /* 0x0001a01001007387 */ /* 0x000fe80000100a00 */
[----:B------:R-:W-:Y:S04]  /*2bfb0*/  STL.64 [R1+0x1a8], R18 ;  /* 0x0001a81201007387 */ /* 0x000fe80000100a00 */
[----:B------:R-:W3:Y:S04]  /*2bfc0*/  LDL.LU R14, [R1+0x128] ;  /* 0x00012800010e7983 */ /* 0x000ee80000300800 */
[----:B------:R-:W3:Y:S01]  /*2bfd0*/  LDL.LU R15, [R1+0x12c] ;  /* 0x00012c00010f7983 */ /* 0x000ee20000300800 */
[----:B------:R-:W-:-:S05]  /*2bfe0*/  LOP3.LUT R0, R0, 0x60, RZ, 0x3c, !PT ;  /* 0x0000006000007812 */ /* 0x000fca00078e3cff */
[----:B------:R-:W0:Y:S04]  /*2bff0*/  LDS.64 R28, [R0+UR7] ;  /* 0x00000007001c7984 */ /* 0x000e280008000a00 */
[----:B---3--:R4:W-:Y:S02]  /*2c000*/  STL.64 [R1+0x19c0], R14 ;  /* 0x0019c00e01007387 */ /* 0x0089e40000100a00 */
[----:B----4-:R-:W-:Y:S02]  /*2c010*/  IMAD.MOV.U32 R14, RZ, RZ, R11 ;  /* 0x000000ffff0e7224 */ /* 0x010fe400078e000b */
[----:B------:R-:W-:Y:S02]  /*2c020*/  IMAD.MOV.U32 R15, RZ, RZ, R10 ;  /* 0x000000ffff0f7224 */ /* 0x000fe400078e000a */
[----:B------:R-:W1:Y:S04]  /*2c030*/  LDS.64 R10, [R0+UR7+0x800] ;  /* 0x00080007000a7984 */ /* 0x000e680008000a00 */
[----:B0-----:R0:W-:Y:S04]  /*2c040*/  STL [R1+0x195c], R29 ;  /* 0x00195c1d01007387 */ /* 0x0011e80000100800 */
[----:B0-----:R-:W3:Y:S04]  /*2c050*/  LDL.LU R29, [R1+0x118] ;  /* 0x00011800011d7983 */ /* 0x001ee80000300800 */
[----:B-1----:R0:W-:Y:S04]  /*2c060*/  STL [R1+0x1960], R11 ;  /* 0x0019600b01007387 */ /* 0x0021e80000100800 */
[----:B0-----:R-:W4:Y:S04]  /*2c070*/  LDL.LU R11, [R1+0x10c] ;  /* 0x00010c00010b7983 */ /* 0x001f280000300800 */
[----:B------:R0:W-:Y:S04]  /*2c080*/  STL [R1+0x1918], R0 ;  /* 0x0019180001007387 */ /* 0x0001e80000100800 */
[----:B0-----:R-:W2:Y:S01]  /*2c090*/  LDL.LU R0, [R1+0x24] ;  /* 0x0000240001007983 */ /* 0x001ea20000300800 */
[----:B------:R-:W-:-:S02]  /*2c0a0*/  IMAD.MOV.U32 R16, RZ, RZ, R7 ;  /* 0x000000ffff107224 */ /* 0x000fc400078e0007 */
[----:B------:R-:W-:Y:S02]  /*2c0b0*/  IMAD.MOV.U32 R17, RZ, RZ, R3 ;  /* 0x000000ffff117224 */ /* 0x000fe400078e0003 */
[----:B------:R-:W-:Y:S02]  /*2c0c0*/  IMAD.MOV.U32 R19, RZ, RZ, R9 ;  /* 0x000000ffff137224 */ /* 0x000fe400078e0009 */
        /* <DEDUP_REMOVED lines=11> */
[----:B------:R-:W-:Y:S02]  /*2c180*/  IMAD.MOV.U32 R22, RZ, RZ, R0 ;  /* 0x000000ffff167224 */ /* 0x000fe400078e0000 */
[----:B------:R-:W-:Y:S02]  /*2c190*/  IMAD.MOV.U32 R23, RZ, RZ, R9 ;  /* 0x000000ffff177224 */ /* 0x000fe400078e0009 */
[----:B------:R-:W-:Y:S02]  /*2c1a0*/  IMAD.MOV.U32 R16, RZ, RZ, R7 ;  /* 0x000000ffff107224 */ /* 0x000fe400078e0007 */
[----:B------:R-:W-:-:S03]  /*2c1b0*/  IMAD.MOV.U32 R17, RZ, RZ, R3 ;  /* 0x000000ffff117224 */ /* 0x000fc600078e0003 */
[----:B--2---:R-:W-:Y:S01]  /*2c1c0*/  HMMA.16816.F32 R20, R20, R18, R24 ;  /* 0x000000121414723c */ /* 0x004fe20000001818 */
[----:B------:R-:W2:Y:S04]  /*2c1d0*/  LDL.LU.64 R26, [R1+0x19e8] ;  /* 0x0019e800011a7983 */ /* 0x000ea80000300a00 */
[----:B------:R-:W2:-:S15]  /*2c1e0*/  LDL.LU.64 R24, [R1+0x19e0] ;  /* 0x0019e00001187983 */ /* 0x000e9e0000300a00 */
[----:B------:R-:W-:-:S03]  /*2c1f0*/  NOP ;  /* 0x0000000000007918 */ /* 0x000fc60000000000 */
[----:B------:R0:W-:Y:S04]  /*2c200*/  STL.64 [R1+0xe0], R20 ;  /* 0x0000e01401007387 */ /* 0x0001e80000100a00 */
[----:B------:R1:W-:Y:S01]  /*2c210*/  STL.64 [R1+0xe8], R22 ;  /* 0x0000e81601007387 */ /* 0x0003e20000100a00 */
[----:B0-----:R-:W-:-:S03]  /*2c220*/  IMAD.MOV.U32 R20, RZ, RZ, R7 ;  /* 0x000000ffff147224 */ /* 0x001fc600078e0007 */
[----:B------:R-:W3:Y:S01]  /*2c230*/  LDL.LU R7, [R1+0x19d8] ;  /* 0x0019d80001077983 */ /* 0x000ee20000300800 */
[----:B------:R-:W-:-:S03]  /*2c240*/  IMAD.MOV.U32 R21, RZ, RZ, R3 ;  /* 0x000000ffff157224 */ /* 0x000fc600078e0003 */
[----:B------:R-:W3:Y:S04]  /*2c250*/  LDL.LU R2, [R1+0x28] ;  /* 0x0000280001027983 */ /* 0x000ee80000300800 */
[----:B------:R-:W3:Y:S01]  /*2c260*/  LDL.LU R3, [R1+0x2c] ;  /* 0x00002c0001037983 */ /* 0x000ee20000300800 */
[--C-:B------:R-:W-:Y:S02]  /*2c270*/  IMAD.MOV.U32 R18, RZ, RZ, R0.reuse ;  /* 0x000000ffff127224 */ /* 0x100fe400078e0000 */
[--C-:B------:R-:W-:Y:S02]  /*2c280*/  IMAD.MOV.U32 R19, RZ, RZ, R9.reuse ;  /* 0x000000ffff137224 */ /* 0x100fe400078e0009 */
[----:B-1----:R-:W-:Y:S02]  /*2c290*/  IMAD.MOV.U32 R22, RZ, RZ, R0 ;  /* 0x000000ffff167224 */ /* 0x002fe400078e0000 */
[----:B------:R-:W-:Y:S01]  /*2c2a0*/  IMAD.MOV.U32 R23, RZ, RZ, R9 ;  /* 0x000000ffff177224 */ /* 0x000fe200078e0009 */
[----:B------:R-:W4:Y:S02]  /*2c2b0*/  LDL.LU R0, [R1+0x178] ;  /* 0x0001780001007983 */ /* 0x000f240000300800 */
[----:B---3--:R-:W-:Y:S02]  /*2c2c0*/  HMMA.16816.F32 R4, R16, R2, R4 ;  /* 0x000000021004723c */ /* 0x008fe40000001804 */
[----:B------:R-:W3:-:S15]  /*2c2d0*/  LDL.LU R3, [R1+0x17c] ;  /* 0x00017c0001037983 */ /* 0x000ede0000300800 */
[----:B------:R-:W-:-:S06]  /*2c2e0*/  NOP ;  /* 0x0000000000007918 */ /* 0x000fcc0000000000 */
[----:B------:R-:W-:Y:S04]  /*2c2f0*/  STL.64 [R1+0xd0], R4 ;  /* 0x0000d00401007387 */ /* 0x000fe80000100a00 */
[----:B------:R2:W-:Y:S02]  /*2c300*/  STL.64 [R1+0xd8], R6 ;  /* 0x0000d80601007387 */ /* 0x0005e40000100a00 */
[----:B--2---:R-:W-:Y:S02]  /*2c310*/  HMMA.16816.F32 R4, R20, R14, R24 ;  /* 0x0000000e1404723c */ /* 0x004fe40000001818 */
[----:B------:R-:W2:Y:S05]  /*2c320*/  LDL R27, [R1+0x1d8] ;  /* 0x0001d800011b7983 */ /* 0x000eaa0000100800 */
[----:B------:R-:W-:-:S15]  /*2c330*/  F2FP.F16.E4M3.UNPACK_B R14, R8 ;  /* 0x00000008ff0e723e */ /* 0x000fde00020006ff */
[----:B------:R-:W-:-:S01]  /*2c340*/  NOP ;  /* 0x0000000000007918 */ /* 0x000fc20000000000 */
[----:B------:R-:W-:Y:S04]  /*2c350*/  STL.64 [R1+0x50], R4 ;  /* 0x0000500401007387 */ /* 0x000fe80000100a00 */
[----:B------:R-:W-:Y:S04]  /*2c360*/  STL.64 [R1+0x58], R6 ;  /* 0x0000580601007387 */ /* 0x000fe80000100a00 */
[----:B--2---:R0:W-:Y:S04]  /*2c370*/  STL [R1+0x19a8], R27 ;  /* 0x0019a81b01007387 */ /* 0x0041e80000100800 */
[----:B------:R-:W2:Y:S04]  /*2c380*/  LDL.LU R24, [R1+0x140] ;  /* 0x0001400001187983 */ /* 0x000ea80000300800 */
[----:B------:R-:W-:Y:S04]  /*2c390*/  STL [R1+0x8], R14 ;  /* 0x0000080e01007387 */ /* 0x000fe80000100800 */
[----:B------:R-:W2:Y:S04]  /*2c3a0*/  LDL.LU R25, [R1+0x144] ;  /* 0x0001440001197983 */ /* 0x000ea80000300800 */
[----:B------:R-:W4:Y:S04]  /*2c3b0*/  LDL.LU R26, [R1+0x148] ;  /* 0x00014800011a7983 */ /* 0x000f280000300800 */
[----:B0-----:R-:W4:Y:S04]  /*2c3c0*/  LDL.LU R27, [R1+0x14c] ;  /* 0x00014c00011b7983 */ /* 0x001f280000300800 */
[----:B------:R-:W3:Y:S04]  /*2c3d0*/  LDL R23, [R1+0x168] ;  /* 0x0001680001177983 */ /* 0x000ee80000100800 */
[----:B------:R-:W3:Y:S04]  /*2c3e0*/  LDL R8, [R1+0x16c] ;  /* 0x00016c0001087983 */ /* 0x000ee80000100800 */
[----:B----4-:R-:W-:Y:S04]  /*2c3f0*/  STL.64 [R1+0x19b8], R26 ;  /* 0x0019b81a01007387 */ /* 0x010fe80000100a00 */
[----:B--2---:R0:W-:Y:S04]  /*2c400*/  STL.64 [R1+0x19b0], R24 ;  /* 0x0019b01801007387 */ /* 0x0041e80000100a00 */
[----:B0-----:R-:W2:Y:S04]  /*2c410*/  LDL.LU R24, [R1+0x150] ;  /* 0x0001500001187983 */ /* 0x001ea80000300800 */
[----:B------:R-:W2:Y:S04]  /*2c420*/  LDL.LU R25, [R1+0x154] ;  /* 0x0001540001197983 */ /* 0x000ea80000300800 */
[----:B------:R-:W4:Y:S04]  /*2c430*/  LDL.LU R26, [R1+0x158] ;  /* 0x00015800011a7983 */ /* 0x000f280000300800 */
[----:B------:R-:W4:Y:S01]  /*2c440*/  LDL.LU R27, [R1+0x15c] ;  /* 0x00015c00011b7983 */ /* 0x000f220000300800 */
[----:B------:R-:W-:-:S03]  /*2c450*/  F2FP.F16.E4M3.UNPACK_B R15, R11 ;  /* 0x0000000bff0f723e */ /* 0x000fc600020006ff */
[----:B----4-:R-:W-:Y:S04]  /*2c460*/  STL.64 [R1+0x19d0], R26 ;  /* 0x0019d01a01007387 */ /* 0x010fe80000100a00 */
[----:B--2---:R0:W-:Y:S04]  /*2c470*/  STL.64 [R1+0x19c8], R24 ;  /* 0x0019c81801007387 */ /* 0x0041e80000100a00 */
[----:B0-----:R-:W2:Y:S04]  /*2c480*/  LDL.LU R24, [R1+0x130] ;  /* 0x0001300001187983 */ /* 0x001ea80000300800 */
[----:B------:R-:W2:Y:S04]  /*2c490*/  LDL.LU R25, [R1+0x134] ;  /* 0x0001340001197983 */ /* 0x000ea80000300800 */
[----:B------:R-:W2:Y:S04]  /*2c4a0*/  LDL.LU R26, [R1+0x138] ;  /* 0x00013800011a7983 */ /* 0x000ea80000300800 */
[----:B------:R-:W2:Y:S04]  /*2c4b0*/  LDL.LU R27, [R1+0x13c] ;  /* 0x00013c00011b7983 */ /* 0x000ea80000300800 */
[----:B------:R-:W4:Y:S04]  /*2c4c0*/  LDL R9, [R1+0x1dc] ;  /* 0x0001dc0001097983 */ /* 0x000f280000100800 */
[----:B------:R0:W-:Y:S04]  /*2c4d0*/  STL [R1+0x1978], R11 ;  /* 0x0019780b01007387 */ /* 0x0001e80000100800 */
[----:B0-----:R-:W3:Y:S01]  /*2c4e0*/  LDL.LU R11, [R1] ;  /* 0x00000000010b7983 */ /* 0x001ee20000300800 */
[----:B------:R-:W-:-:S02]  /*2c4f0*/  IMAD.MOV.U32 R5, RZ, RZ, R12 ;  /* 0x000000ffff057224 */ /* 0x000fc400078e000c */
[----:B------:R-:W-:Y:S02]  /*2c500*/  IMAD.MOV.U32 R6, RZ, RZ, R28 ;  /* 0x000000ffff067224 */ /* 0x000fe400078e001c */
[----:B------:R-:W-:Y:S01]  /*2c510*/  IMAD.MOV.U32 R7, RZ, RZ, R10 ;  /* 0x000000ffff077224 */ /* 0x000fe200078e000a */
[----:B------:R-:W-:Y:S01]  /*2c520*/  F2FP.F16.E4M3.UNPACK_B R20, R29 ;  /* 0x0000001dff14723e */ /* 0x000fe200020006ff */
[----:B------:R0:W-:Y:S01]  /*2c530*/  STL [R1+0xc], R15 ;  /* 0x00000c0f01007387 */ /* 0x0001e20000100800 */
[----:B------:R-:W-:-:S03]  /*2c540*/  F2FP.F16.E4M3.UNPACK_B R21, R13 ;  /* 0x0000000dff15723e */ /* 0x000fc600020006ff */
[----:B------:R-:W-:Y:S04]  /*2c550*/  STL [R1+0x1988], R29 ;  /* 0x0019881d01007387 */ /* 0x000fe80000100800 */
[----:B------:R-:W-:Y:S04]  /*2c560*/  STL [R1+0x198c], R13 ;  /* 0x00198c0d01007387 */ /* 0x000fe80000100800 */
[----:B------:R-:W-:Y:S04]  /*2c570*/  STL [R1+0x60], R20 ;  /* 0x0000601401007387 */ /* 0x000fe80000100800 */
[----:B------:R-:W-:Y:S01]  /*2c580*/  STL [R1+0x64], R21 ;  /* 0x0000641501007387 */ /* 0x000fe20000100800 */
[----:B---3--:R-:W-:-:S07]  /*2c590*/  IMAD.MOV.U32 R4, RZ, RZ, R11 ;  /* 0x000000ffff047224 */ /* 0x008fce00078e000b */
[----:B--2---:R-:W-:Y:S01]  /*2c5a0*/  HMMA.16816.F32 R4, R4, R14, R24 ;  /* 0x0000000e0404723c */ /* 0x004fe20000001818 */
[----:B------:R-:W2:Y:S04]  /*2c5b0*/  LDL.LU.64 R26, [R1+0x19d0] ;  /* 0x0019d000011a7983 */ /* 0x000ea80000300a00 */
[----:B------:R-:W2:Y:S04]  /*2c5c0*/  LDL.LU.64 R24, [R1+0x19c8] ;  /* 0x0019c80001187983 */ /* 0x000ea80000300a00 */
[----:B0-----:R-:W3:-:S14]  /*2c5d0*/  LDL.LU.64 R14, [R1+0x19c0] ;  /* 0x0019c000010e7983 */ /* 0x001edc0000300a00 */
[----:B------:R-:W-:Y:S04]  /*2c5e0*/  STL.64 [R1+0x1950], R6 ;  /* 0x0019500601007387 */ /* 0x000fe80000100a00 */
[----:B------:R0:W-:Y:S04]  /*2c5f0*/  STL.64 [R1+0x1948], R4 ;  /* 0x0019480401007387 */ /* 0x0001e80000100a00 */
[----:B0-----:R-:W4:Y:S04]  /*2c600*/  LDL.LU R4, [R1+0x80] ;  /* 0x0000800001047983 */ /* 0x001f280000300800 */
[----:B------:R-:W4:Y:S04]  /*2c610*/  LDL.LU R5, [R1+0x84] ;  /* 0x0000840001057983 */ /* 0x000f280000300800 */
[----:B------:R-:W4:Y:S04]  /*2c620*/  LDL.LU R6, [R1+0x88] ;  /* 0x0000880001067983 */ /* 0x000f280000300800 */
[----:B------:R-:W4:Y:S01]  /*2c630*/  LDL.LU R7, [R1+0x8c] ;  /* 0x00008c0001077983 */ /* 0x000f220000300800 */
[----:B------:R-:W-:-:S02]  /*2c640*/  IMAD.MOV.U32 R16, RZ, RZ, R11 ;  /* 0x000000ffff107224 */ /* 0x000fc400078e000b */
[----:B------:R-:W-:Y:S02]  /*2c650*/  IMAD.MOV.U32 R17, RZ, RZ, R12 ;  /* 0x000000ffff117224 */ /* 0x000fe400078e000c */
[----:B------:R-:W-:Y:S02]  /*2c660*/  IMAD.MOV.U32 R18, RZ, RZ, R28 ;  /* 0x000000ffff127224 */ /* 0x000fe400078e001c */
[----:B------:R-:W-:-:S07]  /*2c670*/  IMAD.MOV.U32 R19, RZ, RZ, R10 ;  /* 0x000000ffff137224 */ /* 0x000fce00078e000a */
[----:B----4-:R-:W-:Y:S07]  /*2c680*/  HMMA.16816.F32 R16, R16, R20, R4 ;  /* 0x000000141010723c */ /* 0x010fee0000001804 */
[----:B---3--:R-:W-:Y:S02]  /*2c690*/  F2FP.F16.E4M3.UNPACK_B R6, R14 ;  /* 0x0000000eff06723e */ /* 0x008fe400020006ff */
[----:B------:R-:W-:Y:S02]  /*2c6a0*/  F2FP.F16.E4M3.UNPACK_B R7, R15 ;  /* 0x0000000fff07723e */ /* 0x000fe400020006ff */
[----:B------:R-:W-:-:S02]  /*2c6b0*/  F2FP.F16.E4M3.UNPACK_B R4, R23 ;  /* 0x00000017ff04723e */ /* 0x000fc400020006ff */
[----:B------:R-:W-:-:S10]  /*2c6c0*/  F2FP.F16.E4M3.UNPACK_B R5, R8 ;  /* 0x00000008ff05723e */ /* 0x000fd400020006ff */
[----:B------:R0:W-:Y:S01]  /*2c6d0*/  STL.64 [R1+0x10], R16 ;  /* 0x0000101001007387 */ /* 0x0001e20000100a00 */
[----:B------:R-:W-:Y:S02]  /*2c6e0*/  IMAD.MOV.U32 R2, RZ, RZ, R19 ;  /* 0x000000ffff027224 */ /* 0x000fe400078e0013 */
[----:B------:R-:W-:Y:S01]  /*2c6f0*/  IMAD.MOV.U32 R19, RZ, RZ, R10 ;  /* 0x000000ffff137224 */ /* 0x000fe200078e000a */
[----:B------:R1:W-:Y:S04]  /*2c700*/  STL [R1+0x18], R18 ;  /* 0x0000181201007387 */ /* 0x0003e80000100800 */
[----:B------:R3:W-:Y:S01]  /*2c710*/  STL.64 [R1+0x1990], R14 ;  /* 0x0019900e01007387 */ /* 0x0007e20000100a00 */
[----:B0-----:R-:W-:Y:S02]  /*2c720*/  IMAD.MOV.U32 R16, RZ, RZ, R11 ;  /* 0x000000ffff107224 */ /* 0x001fe400078e000b */
[----:B------:R-:W-:-:S02]  /*2c730*/  IMAD.MOV.U32 R17, RZ, RZ, R12 ;  /* 0x000000ffff117224 */ /* 0x000fc400078e000c */
[----:B-1----:R-:W-:Y:S01]  /*2c740*/  IMAD.MOV.U32 R18, RZ, RZ, R28 ;  /* 0x000000ffff127224 */ /* 0x002fe200078e001c */
[----:B------:R-:W-:Y:S04]  /*2c750*/  STL [R1+0x68], R6 ;  /* 0x0000680601007387 */ /* 0x000fe80000100800 */
[----:B------:R-:W-:Y:S02]  /*2c760*/  STL [R1+0x6c], R7 ;  /* 0x00006c0701007387 */ /* 0x000fe40000100800 */
[----:B--2---:R-:W-:Y:S02]  /*2c770*/  HMMA.16816.F32 R16, R16, R6, R24 ;  /* 0x000000061010723c */ /* 0x004fe40000001818 */
[----:B------:R-:W-:Y:S04]  /*2c780*/  STL [R1+0x70], R4 ;  /* 0x0000700401007387 */ /* 0x000fe80000100800 */
[----:B------:R-:W-:Y:S04]  /*2c790*/  STL [R1+0x74], R5 ;  /* 0x0000740501007387 */ /* 0x000fe80000100800 */
[----:B------:R-:W2:Y:S04]  /*2c7a0*/  LDL.LU.64 R26, [R1+0x19b8] ;  /* 0x0019b800011a7983 */ /* 0x000ea80000300a00 */
[----:B------:R-:W2:Y:S01]  /*2c7b0*/  LDL.LU.64 R24, [R1+0x19b0] ;  /* 0x0019b00001187983 */ /* 0x000ea20000300a00 */
[----:B------:R-:W-:-:S02]  /*2c7c0*/  IMAD.MOV.U32 R20, RZ, RZ, R11 ;  /* 0x000000ffff147224 */ /* 0x000fc400078e000b */
[----:B------:R-:W-:Y:S01]  /*2c7d0*/  IMAD.MOV.U32 R21, RZ, RZ, R12 ;  /* 0x000000ffff157224 */ /* 0x000fe200078e000c */
[----:B------:R-:W4:Y:S01]  /*2c7e0*/  LDL R8, [R1+0x218] ;  /* 0x0002180001087983 */ /* 0x000f220000100800 */
[----:B------:R-:W-:Y:S02]  /*2c7f0*/  IMAD.MOV.U32 R22, RZ, RZ, R28 ;  /* 0x000000ffff167224 */ /* 0x000fe400078e001c */
[----:B------:R-:W-:Y:S02]  /*2c800*/  IMAD.MOV.U32 R23, RZ, RZ, R10 ;  /* 0x000000ffff177224 */ /* 0x000fe400078e000a */
[----:B------:R0:W-:Y:S01]  /*2c810*/  STL.64 [R1+0x1928], R18 ;  /* 0x0019281201007387 */ /* 0x0001e20000100a00 */
[----:B---3--:R-:W-:Y:S02]  /*2c820*/  F2FP.F16.E4M3.UNPACK_B R14, R0 ;  /* 0x00000000ff0e723e */ /* 0x008fe400020006ff */
[----:B------:R-:W-:Y:S02]  /*2c830*/  F2FP.F16.E4M3.UNPACK_B R15, R3 ;  /* 0x00000003ff0f723e */ /* 0x000fe400020006ff */
[----:B------:R-:W-:Y:S01]  /*2c840*/  F2FP.F16.E4M3.UNPACK_B R29, R9 ;  /* 0x00000009ff1d723e */ /* 0x000fe200020006ff */
[----:B0-----:R-:W3:Y:S04]  /*2c850*/  LDL R18, [R1+0x22c] ;  /* 0x00022c0001127983 */ /* 0x001ee80000100800 */
[----:B------:R0:W-:Y:S04]  /*2c860*/  STL.64 [R1+0x1920], R16 ;  /* 0x0019201001007387 */ /* 0x0001e80000100a00 */
[----:B0-----:R-:W4:Y:S01]  /*2c870*/  LDL R17, [R1+0x228] ;  /* 0x0002280001117983 */ /* 0x001f220000100800 */
[----:B--2---:R-:W-:Y:S03]  /*2c880*/  HMMA.16816.F32 R4, R20, R4, R24 ;  /* 0x000000041404723c */ /* 0x004fe60000001818 */
[----:B------:R-:W2:-:S15]  /*2c890*/  LDL.LU R27, [R1+0x19a8] ;  /* 0x0019a800011b7983 */ /* 0x000e9e0000300800 */
[----:B------:R-:W-:-:S05]  /*2c8a0*/  NOP ;  /* 0x0000000000007918 */ /* 0x000fca0000000000 */
[----:B------:R-:W-:Y:S04]  /*2c8b0*/  STL.64 [R1+0x40], R4 ;  /* 0x0000400401007387 */ /* 0x000fe80000100a00 */
[----:B------:R-:W-:Y:S04]  /*2c8c0*/  STL.64 [R1+0x48], R6 ;  /* 0x0000480601007387 */ /* 0x000fe80000100a00 */
[----:B------:R-:W-:Y:S04]  /*2c8d0*/  STL [R1+0x78], R14 ;  /* 0x0000780e01007387 */ /* 0x000fe80000100800 */
[----:B------:R-:W4:Y:S04]  /*2c8e0*/  LDL R9, [R1+0x21c] ;  /* 0x00021c0001097983 */ /* 0x000f280000100800 */
[----:B------:R-:W-:Y:S04]  /*2c8f0*/  STL [R1+0x7c], R15 ;  /* 0x00007c0f01007387 */ /* 0x000fe80000100800 */
[----:B------:R-:W3:Y:S01]  /*2c900*/  LDL.LU R19, [R1+0x108] ;  /* 0x0001080001137983 */ /* 0x000ee20000300800 */
[----:B--2---:R-:W-:-:S05]  /*2c910*/  F2FP.F16.E4M3.UNPACK_B R13, R27 ;  /* 0x0000001bff0d723e */ /* 0x004fca00020006ff */
[----:B------:R-:W-:Y:S04]  /*2c920*/  STL [R1+0x80], R13 ;  /* 0x0000800d01007387 */ /* 0x000fe80000100800 */
[----:B---3--:R-:W-:Y:S04]  /*2c930*/  STL.64 [R1+0x1980], R18 ;  /* 0x0019801201007387 */ /* 0x008fe80000100a00 */
[----:B------:R-:W-:Y:S04]  /*2c940*/  STL [R1+0x84], R29 ;  /* 0x0000841d01007387 */ /* 0x000fe80000100800 */
[----:B----4-:R0:W-:Y:S04]  /*2c950*/  STL [R1+0x197c], R17 ;  /* 0x00197c1101007387 */ /* 0x0101e80000100800 */
[----:B------:R-:W2:Y:S04]  /*2c960*/  LDL.LU R16, [R1+0x190] ;  /* 0x0001900001107983 */ /* 0x000ea80000300800 */
[----:B0-----:R-:W2:Y:S04]  /*2c970*/  LDL.LU R17, [R1+0x194] ;  /* 0x0001940001117983 */ /* 0x001ea80000300800 */
[----:B------:R-:W3:Y:S04]  /*2c980*/  LDL.LU R18, [R1+0x198] ;  /* 0x0001980001127983 */ /* 0x000ee80000300800 */
[----:B------:R-:W3:Y:S04]  /*2c990*/  LDL.LU R19, [R1+0x19c] ;  /* 0x00019c0001137983 */ /* 0x000ee80000300800 */
[----:B---3--:R-:W-:Y:S04]  /*2c9a0*/  STL.64 [R1+0x19a0], R18 ;  /* 0x0019a01201007387 */ /* 0x008fe80000100a00 */
[----:B--2---:R0:W-:Y:S04]  /*2c9b0*/  STL.64 [R1+0x1998], R16 ;  /* 0x0019981001007387 */ /* 0x0041e80000100a00 */
[----:B0-----:R-:W2:Y:S04]  /*2c9c0*/  LDL.LU R16, [R1+0x1c0] ;  /* 0x0001c00001107983 */ /* 0x001ea80000300800 */
[----:B------:R-:W2:Y:S04]  /*2c9d0*/  LDL.LU R17, [R1+0x1c4] ;  /* 0x0001c40001117983 */ /* 0x000ea80000300800 */
[----:B------:R-:W2:Y:S04]  /*2c9e0*/  LDL.LU R18, [R1+0x1c8] ;  /* 0x0001c80001127983 */ /* 0x000ea80000300800 */
[----:B------:R-:W2:Y:S04]  /*2c9f0*/  LDL.LU R19, [R1+0x1cc] ;  /* 0x0001cc0001137983 */ /* 0x000ea80000300800 */
[----:B------:R-:W3:Y:S04]  /*2ca00*/  LDL.LU R4, [R1+0x180] ;  /* 0x0001800001047983 */ /* 0x000ee80000300800 */
[----:B------:R-:W3:Y:S04]  /*2ca10*/  LDL.LU R5, [R1+0x184] ;  /* 0x0001840001057983 */ /* 0x000ee80000300800 */
[----:B------:R-:W4:Y:S04]  /*2ca20*/  LDL.LU R6, [R1+0x188] ;  /* 0x0001880001067983 */ /* 0x000f280000300800 */
[----:B------:R-:W4:Y:S01]  /*2ca30*/  LDL.LU R7, [R1+0x18c] ;  /* 0x00018c0001077983 */ /* 0x000f220000300800 */
[----:B--2---:R-:W-:Y:S03]  /*2ca40*/  HMMA.16816.F32 R20, R20, R14, R16 ;  /* 0x0000000e1414723c */ /* 0x004fe60000001810 */
[----:B----4-:R-:W-:Y:S04]  /*2ca50*/  STL.64 [R1+0x1970], R6 ;  /* 0x0019700601007387 */ /* 0x010fe80000100a00 */
[----:B---3--:R0:W-:Y:S04]  /*2ca60*/  STL.64 [R1+0x1968], R4 ;  /* 0x0019680401007387 */ /* 0x0081e80000100a00 */
[----:B0-----:R-:W2:Y:S04]  /*2ca70*/  LDL.LU R4, [R1+0x200] ;  /* 0x0002000001047983 */ /* 0x001ea80000300800 */
[----:B------:R-:W2:Y:S04]  /*2ca80*/  LDL.LU R5, [R1+0x204] ;  /* 0x0002040001057983 */ /* 0x000ea80000300800 */
[----:B------:R-:W2:Y:S04]  /*2ca90*/  LDL.LU R6, [R1+0x208] ;  /* 0x0002080001067983 */ /* 0x000ea80000300800 */
[----:B------:R-:W2:Y:S04]  /*2caa0*/  LDL.LU R7, [R1+0x20c] ;  /* 0x00020c0001077983 */ /* 0x000ea80000300800 */
[----:B------:R-:W3:Y:S04]  /*2cab0*/  LDL.LU.64 R18, [R1+0x19a0] ;  /* 0x0019a00001127983 */ /* 0x000ee80000300a00 */
[----:B------:R-:W3:Y:S01]  /*2cac0*/  LDL.LU.64 R16, [R1+0x1998] ;  /* 0x0019980001107983 */ /* 0x000ee20000300a00 */
[----:B------:R-:W-:-:S03]  /*2cad0*/  IMAD.MOV.U32 R24, RZ, RZ, R11 ;  /* 0x000000ffff187224 */ /* 0x000fc600078e000b */
[----:B------:R-:W4:Y:S01]  /*2cae0*/  LDL.LU.64 R14, [R1+0x1990] ;  /* 0x00199000010e7983 */ /* 0x000f220000300a00 */
[----:B------:R-:W-:-:S03]  /*2caf0*/  IMAD.MOV.U32 R25, RZ, RZ, R12 ;  /* 0x000000ffff197224 */ /* 0x000fc600078e000c */
[----:B------:R-:W-:Y:S01]  /*2cb00*/  STL.64 [R1+0x30], R20 ;  /* 0x0000301401007387 */ /* 0x000fe20000100a00 */
[----:B------:R-:W-:Y:S02]  /*2cb10*/  IMAD.MOV.U32 R26, RZ, RZ, R28 ;  /* 0x000000ffff1a7224 */ /* 0x000fe400078e001c */
[----:B------:R-:W-:Y:S01]  /*2cb20*/  IMAD.MOV.U32 R27, RZ, RZ, R10 ;  /* 0x000000ffff1b7224 */ /* 0x000fe200078e000a */
[----:B------:R0:W-:Y:S02]  /*2cb30*/  STL.64 [R1+0x38], R22 ;  /* 0x0000381601007387 */ /* 0x0001e40000100a00 */
[----:B0-----:R-:W-:Y:S02]  /*2cb40*/  IMAD.MOV.U32 R22, RZ, RZ, R13 ;  /* 0x000000ffff167224 */ /* 0x001fe400078e000d */
[----:B------:R-:W-:Y:S01]  /*2cb50*/  IMAD.MOV.U32 R23, RZ, RZ, R29 ;  /* 0x000000ffff177224 */ /* 0x000fe200078e001d */
[----:B------:R-:W4:Y:S04]  /*2cb60*/  LDL.LU R13, [R1+0x198c] ;  /* 0x00198c00010d7983 */ /* 0x000f280000300800 */
[----:B------:R-:W4:Y:S02]  /*2cb70*/  LDL.LU R29, [R1+0x1988] ;  /* 0x00198800011d7983 */ /* 0x000f240000300800 */
[----:B---3--:R-:W-:Y:S02]  /*2cb80*/  HMMA.16816.F32 R20, R24, R22, R16 ;  /* 0x000000161814723c */ /* 0x008fe40000001810 */
[----:B------:R-:W3:Y:S04]  /*2cb90*/  LDL.LU.64 R18, [R1+0x1980] ;  /* 0x0019800001127983 */ /* 0x000ee80000300a00 */
[----:B------:R-:W2:Y:S01]  /*2cba0*/  LDL.LU R17, [R1+0x197c] ;  /* 0x00197c0001117983 */ /* 0x000ea20000300800 */
[----:B------:R-:W-:-:S02]  /*2cbb0*/  F2FP.F16.E4M3.UNPACK_B R8, R8 ;  /* 0x00000008ff08723e */ /* 0x000fc400020006ff */
[----:B------:R-:W-:-:S14]  /*2cbc0*/  F2FP.F16.E4M3.UNPACK_B R9, R9 ;  /* 0x00000009ff09723e */ /* 0x000fdc00020006ff */
[----:B------:R0:W-:Y:S04]  /*2cbd0*/  STL.64 [R1+0x20], R20 ;  /* 0x0000201401007387 */ /* 0x0001e80000100a00 */
[----:B------:R1:W-:Y:S01]  /*2cbe0*/  STL.64 [R1+0x28], R22 ;  /* 0x0000281601007387 */ /* 0x0003e20000100a00 */
[----:B0-----:R-:W-:Y:S02]  /*2cbf0*/  IMAD.MOV.U32 R20, RZ, RZ, R11 ;  /* 0x000000ffff147224 */ /* 0x001fe400078e000b */
[----:B------:R-:W-:Y:S02]  /*2cc00*/  IMAD.MOV.U32 R21, RZ, RZ, R12 ;  /* 0x000000ffff157224 */ /* 0x000fe400078e000c */
[----:B-1----:R-:W-:Y:S02]  /*2cc10*/  IMAD.MOV.U32 R22, RZ, RZ, R28 ;  /* 0x000000ffff167224 */ /* 0x002fe400078e001c */
[----:B------:R-:W-:Y:S01]  /*2cc20*/  IMAD.MOV.U32 R23, RZ, RZ, R10 ;  /* 0x000000ffff177224 */ /* 0x000fe200078e000a */
[----:B--2---:R-:W-:-:S02]  /*2cc30*/  F2FP.F16.E4M3.UNPACK_B R16, R17 ;  /* 0x00000011ff10723e */ /* 0x004fc400020006ff */
[----:B---3--:R-:W-:-:S03]  /*2cc40*/  F2FP.F16.E4M3.UNPACK_B R17, R18 ;  /* 0x00000012ff11723e */ /* 0x008fc600020006ff */
[----:B------:R4:W-:Y:S04]  /*2cc50*/  STL [R1+0x90], R16 ;  /* 0x0000901001007387 */ /* 0x0009e80000100800 */
[----:B------:R0:W-:Y:S04]  /*2cc60*/  STL [R1+0x94], R17 ;  /* 0x0000941101007387 */ /* 0x0001e80000100800 */
[----:B------:R-:W-:Y:S04]  /*2cc70*/  STL [R1+0x98], R8 ;  /* 0x0000980801007387 */ /* 0x000fe80000100800 */
[----:B------:R-:W2:Y:S01]  /*2cc80*/  LDL.LU R11, [R1+0x1978] ;  /* 0x00197800010b7983 */ /* 0x000ea20000300800 */
[----:B------:R-:W-:Y:S03]  /*2cc90*/  HMMA.16816.F32 R20, R20, R16, R4 ;  /* 0x000000101414723c */ /* 0x000fe60000001804 */
[----:B------:R-:W-:Y:S04]  /*2cca0*/  STL [R1+0x9c], R9 ;  /* 0x00009c0901007387 */ /* 0x000fe80000100800 */
[----:B------:R-:W3:Y:S04]  /*2ccb0*/  LDL.LU.64 R6, [R1+0x1970] ;  /* 0x0019700001067983 */ /* 0x000ee80000300a00 */
[----:B------:R-:W3:Y:S01]  /*2ccc0*/  LDL.LU.64 R4, [R1+0x1968] ;  /* 0x0019680001047983 */ /* 0x000ee20000300a00 */
[----:B------:R-:W-:-:S02]  /*2ccd0*/  F2FP.F16.E4M3.UNPACK_B R18, R19.H1 ;  /* 0x00000013ff12723e */ /* 0x000fc400030006ff */
[----:B----4-:R-:W-:Y:S02]  /*2cce0*/  F2FP.F16.E4M3.UNPACK_B R16, R29.H1 ;  /* 0x0000001dff10723e */ /* 0x010fe400030006ff */
[----:B0-----:R-:W-:-:S07]  /*2ccf0*/  F2FP.F16.E4M3.UNPACK_B R17, R13.H1 ;  /* 0x0000000dff11723e */ /* 0x001fce00030006ff */
[----:B------:R0:W-:Y:S04]  /*2cd00*/  STL [R1+0x18c8], R23 ;  /* 0x0018c81701007387 */ /* 0x0001e80000100800 */
[----:B0-----:R-:W4:Y:S01]  /*2cd10*/  LDL.LU R23, [R1+0x4] ;  /* 0x0000040001177983 */ /* 0x001f220000300800 */
[----:B--2---:R-:W-:-:S03]  /*2cd20*/  F2FP.F16.E4M3.UNPACK_B R19, R11.H1 ;  /* 0x0000000bff13723e */ /* 0x004fc600030006ff */
[----:B------:R-:W2:Y:S04]  /*2cd30*/  LDL.LU R11, [R1+0x1960] ;  /* 0x00196000010b7983 */ /* 0x000ea80000300800 */
[----:B------:R-:W2:Y:S04]  /*2cd40*/  LDL.LU R29, [R1+0x195c] ;  /* 0x00195c00011d7983 */ /* 0x000ea80000300800 */
[----:B------:R-:W2:Y:S01]  /*2cd50*/  LDL.LU R13, [R1+0x1958] ;  /* 0x00195800010d7983 */ /* 0x000ea20000300800 */
[----:B---3--:R-:W-:Y:S03]  /*2cd60*/  HMMA.16816.F32 R24, R24, R8, R4 ;  /* 0x000000081818723c */ /* 0x008fe60000001804 */
[----:B------:R-:W-:Y:S04]  /*2cd70*/  STL [R1+0xb8], R18 ;  /* 0x0000b81201007387 */ /* 0x000fe80000100800 */
[----:B------:R-:W3:Y:S04]  /*2cd80*/  LDL.LU.64 R6, [R1+0x1950] ;  /* 0x0019500001067983 */ /* 0x000ee80000300a00 */
[----:B------:R-:W3:Y:S04]  /*2cd90*/  LDL.LU.64 R4, [R1+0x1948] ;  /* 0x0019480001047983 */ /* 0x000ee80000300a00 */
[----:B------:R-:W-:Y:S08]  /*2cda0*/  STL [R1+0xbc], R19 ;  /* 0x0000bc1301007387 */ /* 0x000ff00000100800 */
[----:B------:R-:W-:Y:S01]  /*2cdb0*/  STL [R1+0x18e0], R26 ;  /* 0x0018e01a01007387 */ /* 0x000fe20000100800 */
[----:B----4-:R-:W-:-:S03]  /*2cdc0*/  IMAD.MOV.U32 R8, RZ, RZ, R23 ;  /* 0x000000ffff087224 */ /* 0x010fc600078e0017 */
[----:B------:R-:W-:Y:S04]  /*2cdd0*/  STL [R1+0xb0], R16 ;  /* 0x0000b01001007387 */ /* 0x000fe80000100800 */
[----:B------:R0:W-:Y:S04]  /*2cde0*/  STL.64 [R1+0x18c0], R24 ;  /* 0x0018c01801007387 */ /* 0x0001e80000100a00 */
[----:B------:R-:W-:Y:S04]  /*2cdf0*/  STL [R1+0xb4], R17 ;  /* 0x0000b41101007387 */ /* 0x000fe80000100800 */
[----:B------:R1:W-:Y:S01]  /*2ce00*/  STL [R1+0x18bc], R27 ;  /* 0x0018bc1b01007387 */ /* 0x0003e20000100800 */
[----:B0-----:R-:W-:-:S02]  /*2ce10*/  F2FP.F16.E4M3.UNPACK_B R24, R14.H1 ;  /* 0x0000000eff18723e */ /* 0x001fc400030006ff */
[----:B------:R-:W-:Y:S01]  /*2ce20*/  F2FP.F16.E4M3.UNPACK_B R25, R15.H1 ;  /* 0x0000000fff19723e */ /* 0x000fe200030006ff */
[----:B-1----:R-:W4:Y:S04]  /*2ce30*/  LDL.LU R27, [R1+0x16c] ;  /* 0x00016c00011b7983 */ /* 0x002f280000300800 */
[----:B------:R-:W-:Y:S04]  /*2ce40*/  STL [R1+0xc8], R24 ;  /* 0x0000c81801007387 */ /* 0x000fe80000100800 */
[----:B------:R-:W-:Y:S01]  /*2ce50*/  STL [R1+0xcc], R25 ;  /* 0x0000cc1901007387 */ /* 0x000fe20000100800 */
[----:B--2---:R-:W-:-:S02]  /*2ce60*/  IMAD.MOV.U32 R10, RZ, RZ, R29 ;  /* 0x000000ffff0a7224 */ /* 0x004fc400078e001d */
[----:B------:R-:W-:-:S07]  /*2ce70*/  IMAD.MOV.U32 R9, RZ, RZ, R13 ;  /* 0x000000ffff097224 */ /* 0x000fce00078e000d */
[----:B---3--:R-:W-:Y:S01]  /*2ce80*/  HMMA.16816.F32 R4, R8, R18, R4 ;  /* 0x000000120804723c */ /* 0x008fe20000001804 */
[----:B------:R-:W2:Y:S04]  /*2ce90*/  LDL.LU R10, [R1+0x168] ;  /* 0x00016800010a7983 */ /* 0x000ea80000300800 */
[----:B------:R-:W4:-:S15]  /*2cea0*/  LDL.LU R26, [R1+0x1d8] ;  /* 0x0001d800011a7983 */ /* 0x000f1e0000300800 */
[----:B------:R-:W-:-:S03]  /*2ceb0*/  NOP ;  /* 0x0000000000007918 */ /* 0x000fc60000000000 */
[----:B------:R-:W-:Y:S04]  /*2cec0*/  STL.64 [R1+0x150], R4 ;  /* 0x0001500401007387 */ /* 0x000fe80000100a00 */
[----:B------:R-:W-:Y:S04]  /*2ced0*/  STL.64 [R1+0x158], R6 ;  /* 0x0001580601007387 */ /* 0x000fe80000100a00 */
[----:B----4-:R-:W-:Y:S04]  /*2cee0*/  STL.64 [R1+0x1938], R26 ;  /* 0x0019381a01007387 */ /* 0x010fe80000100a00 */
[----:B------:R0:W-:Y:S04]  /*2cef0*/  STL.64 [R1+0x1930], R24 ;  /* 0x0019301801007387 */ /* 0x0001e80000100a00 */
[----:B0-----:R-:W3:Y:S04]  /*2cf00*/  LDL.LU R24, [R1+0x10] ;  /* 0x0000100001187983 */ /* 0x001ee80000300800 */
[----:B------:R-:W3:Y:S04]  /*2cf10*/  LDL.LU R25, [R1+0x14] ;  /* 0x0000140001197983 */ /* 0x000ee80000300800 */
[----:B------:R-:W3:Y:S01]  /*2cf20*/  LDL.LU R26, [R1+0x18] ;  /* 0x00001800011a7983 */ /* 0x000ee20000300800 */
[----:B------:R-:W-:-:S02]  /*2cf30*/  IMAD.MOV.U32 R12, RZ, RZ, R23 ;  /* 0x000000ffff0c7224 */ /* 0x000fc400078e0017 */
[----:B------:R-:W-:Y:S02]  /*2cf40*/  IMAD.MOV.U32 R14, RZ, RZ, R29 ;  /* 0x000000ffff0e7224 */ /* 0x000fe400078e001d */
[----:B------:R-:W-:Y:S02]  /*2cf50*/  IMAD.MOV.U32 R15, RZ, RZ, R11 ;  /* 0x000000ffff0f7224 */ /* 0x000fe400078e000b */
[----:B------:R-:W-:Y:S02]  /*2cf60*/  IMAD.MOV.U32 R27, RZ, RZ, R2 ;  /* 0x000000ffff1b7224 */ /* 0x000fe400078e0002 */
[----:B------:R-:W4:Y:S04]  /*2cf70*/  LDL.LU R2, [R1+0x1940] ;  /* 0x0019400001027983 */ /* 0x000f280000300800 */
[----:B------:R-:W4:Y:S01]  /*2cf80*/  LDL.LU R28, [R1+0x1dc] ;  /* 0x0001dc00011c7983 */ /* 0x000f220000300800 */
[----:B---3--:R-:W-:Y:S03]  /*2cf90*/  HMMA.16816.F32 R16, R12, R16, R24 ;  /* 0x000000100c10723c */ /* 0x008fe60000001818 */
[----:B------:R-:W3:Y:S04]  /*2cfa0*/  LDL.LU.64 R26, [R1+0x1938] ;  /* 0x00193800011a7983 */ /* 0x000ee80000300a00 */
[----:B------:R-:W4:-:S15]  /*2cfb0*/  LDL.LU.64 R24, [R1+0x1930] ;  /* 0x0019300001187983 */ /* 0x000f1e0000300a00 */
[----:B------:R-:W-:-:S01]  /*2cfc0*/  NOP ;  /* 0x0000000000007918 */ /* 0x000fc20000000000 */
[----:B------:R-:W-:Y:S04]  /*2cfd0*/  STL.64 [R1+0x140], R16 ;  /* 0x0001401001007387 */ /* 0x000fe80000100a00 */
[----:B------:R0:W-:Y:S04]  /*2cfe0*/  STL.64 [R1+0x148], R18 ;  /* 0x0001481201007387 */ /* 0x0001e80000100a00 */
[----:B0-----:R-:W4:Y:S04]  /*2cff0*/  LDL.LU.64 R18, [R1+0x1928] ;  /* 0x0019280001127983 */ /* 0x001f280000300a00 */
[----:B------:R-:W4:Y:S01]  /*2d000*/  LDL.LU.64 R16, [R1+0x1920] ;  /* 0x0019200001107983 */ /* 0x000f220000300a00 */
[----:B------:R-:W-:-:S02]  /*2d010*/  IMAD.MOV.U32 R4, RZ, RZ, R23 ;  /* 0x000000ffff047224 */ /* 0x000fc400078e0017 */
[----:B------:R-:W-:Y:S02]  /*2d020*/  IMAD.MOV.U32 R5, RZ, RZ, R13 ;  /* 0x000000ffff057224 */ /* 0x000fe400078e000d */
[----:B------:R-:W-:Y:S02]  /*2d030*/  IMAD.MOV.U32 R6, RZ, RZ, R29 ;  /* 0x000000ffff067224 */ /* 0x000fe400078e001d */
[----:B------:R-:W-:Y:S01]  /*2d040*/  IMAD.MOV.U32 R7, RZ, RZ, R11 ;  /* 0x000000ffff077224 */ /* 0x000fe200078e000b */
[----:B--2---:R-:W-:Y:S02]  /*2d050*/  F2FP.F16.E4M3.UNPACK_B R9, R10.H1 ;  /* 0x0000000aff09723e */ /* 0x004fe400030006ff */
[----:B------:R-:W-:-:S03]  /*2d060*/  F2FP.F16.E4M3.UNPACK_B R12, R0.H1 ;  /* 0x00000000ff0c723e */ /* 0x000fc600030006ff */
[----:B------:R-:W-:Y:S04]  /*2d070*/  STL [R1+0xa0], R9 ;  /* 0x0000a00901007387 */ /* 0x000fe80000100800 */
[----:B------:R-:W2:Y:S01]  /*2d080*/  LDL.LU R0, [R1+0x1918] ;  /* 0x0019180001007983 */ /* 0x000ea20000300800 */
[----:B------:R-:W-:Y:S02]  /*2d090*/  F2FP.F16.E4M3.UNPACK_B R10, R3.H1 ;  /* 0x00000003ff0a723e */ /* 0x000fe400030006ff */
[----:B---3--:R-:W-:-:S05]  /*2d0a0*/  F2FP.F16.E4M3.UNPACK_B R8, R27.H1 ;  /* 0x0000001bff08723e */ /* 0x008fca00030006ff */
[----:B------:R-:W-:Y:S01]  /*2d0b0*/  STL [R1+0xa4], R8 ;  /* 0x0000a40801007387 */ /* 0x000fe20000100800 */
[----:B----4-:R-:W-:Y:S03]  /*2d0c0*/  HMMA.16816.F32 R16, R4, R24, R16 ;  /* 0x000000180410723c */ /* 0x010fe60000001810 */
[----:B------:R-:W0:Y:S04]  /*2d0d0*/  LDS.64 R4, [R2+UR7+0x1000] ;  /* 0x0010000702047984 */ /* 0x000e280008000a00 */
[----:B------:R-:W-:Y:S01]  /*2d0e0*/  STL [R1+0xc0], R12 ;  /* 0x0000c00c01007387 */ /* 0x000fe20000100800 */
[----:B------:R-:W-:-:S03]  /*2d0f0*/  F2FP.F16.E4M3.UNPACK_B R26, R26.H1 ;  /* 0x0000001aff1a723e */ /* 0x000fc600030006ff */
[----:B------:R-:W-:Y:S04]  /*2d100*/  LDS.64 R8, [R2+UR7+0x1800] ;  /* 0x0018000702087984 */ /* 0x000fe80008000a00 */
[----:B--2---:R-:W1:Y:S04]  /*2d110*/  LDS.64 R6, [R0+UR7+0x1800] ;  /* 0x0018000700067984 */ /* 0x004e680008000a00 */
[----:B------:R-:W2:Y:S04]  /*2d120*/  LDS.64 R2, [R0+UR7+0x1000] ;  /* 0x0010000700027984 */ /* 0x000ea80008000a00 */
[----:B------:R-:W-:Y:S04]  /*2d130*/  STL.64 [R1+0x190], R16 ;  /* 0x0001901001007387 */ /* 0x000fe80000100a00 */
[----:B------:R-:W-:Y:S04]  /*2d140*/  STL.64 [R1+0x198], R18 ;  /* 0x0001981201007387 */ /* 0x000fe80000100a00 */
[----:B0-----:R0:W-:Y:S04]  /*2d150*/  STL [R1+0x18b8], R5 ;  /* 0x0018b80501007387 */ /* 0x0011e80000100800 */
[----:B------:R-:W-:Y:S04]  /*2d160*/  STL [R1+0xc4], R10 ;  /* 0x0000c40a01007387 */ /* 0x000fe80000100800 */
[----:B------:R-:W3:Y:S04]  /*2d170*/  LDL.LU R24, [R1+0x228] ;  /* 0x0002280001187983 */ /* 0x000ee80000300800 */
[----:B------:R-:W3:Y:S04]  /*2d180*/  LDL.LU R25, [R1+0x22c] ;  /* 0x00022c0001197983 */ /* 0x000ee80000300800 */
[----:B------:R-:W4:Y:S04]  /*2d190*/  LDL.LU R27, [R1+0x218] ;  /* 0x00021800011b7983 */ /* 0x000f280000300800 */
[----:B0-----:R-:W2:Y:S04]  /*2d1a0*/  LDL.LU R5, [R1+0x21c] ;  /* 0x00021c0001057983 */ /* 0x001ea80000300800 */
[----:B-1----:R0:W-:Y:S01]  /*2d1b0*/  STL.64 [R1+0x18f0], R6 ;  /* 0x0018f00601007387 */ /* 0x0021e20000100a00 */
[----:B------:R-:W-:-:S02]  /*2d1c0*/  IMAD.MOV.U32 R16, RZ, RZ, R23 ;  /* 0x000000ffff107224 */ /* 0x000fc400078e0017 */
[----:B0-----:R-:W-:Y:S02]  /*2d1d0*/  IMAD.MOV.U32 R6, RZ, RZ, R12 ;  /* 0x000000ffff067224 */ /* 0x001fe400078e000c */
[----:B------:R-:W-:Y:S01]  /*2d1e0*/  IMAD.MOV.U32 R12, RZ, RZ, R23 ;  /* 0x000000ffff0c7224 */ /* 0x000fe200078e0017 */
[----:B--2---:R0:W-:Y:S04]  /*2d1f0*/  STL.64 [R1+0x18e8], R4 ;  /* 0x0018e80401007387 */ /* 0x0041e80000100a00 */
[----:B0-----:R-:W2:Y:S04]  /*2d200*/  LDL.LU.64 R4, [R1+0xa0] ;  /* 0x0000a00001047983 */ /* 0x001ea80000300a00 */
[----:B------:R-:W-:Y:S04]  /*2d210*/  STL [R1+0x16b0], R0 ;  /* 0x0016b00001007387 */ /* 0x000fe80000100800 */
[----:B------:R-:W-:Y:S04]  /*2d220*/  STL.64 [R1+0x1910], R22 ;  /* 0x0019101601007387 */ /* 0x000fe80000100a00 */
[----:B------:R0:W-:Y:S04]  /*2d230*/  STL.64 [R1+0x1908], R20 ;  /* 0x0019081401007387 */ /* 0x0001e80000100a00 */
[----:B0-----:R-:W2:Y:S04]  /*2d240*/  LDL.LU R20, [R1+0x40] ;  /* 0x0000400001147983 */ /* 0x001ea80000300800 */
[----:B------:R-:W2:Y:S04]  /*2d250*/  LDL.LU R21, [R1+0x44] ;  /* 0x0000440001157983 */ /* 0x000ea80000300800 */
[----:B------:R-:W2:Y:S04]  /*2d260*/  LDL.LU R22, [R1+0x48] ;  /* 0x0000480001167983 */ /* 0x000ea80000300800 */
[----:B------:R-:W2:Y:S01]  /*2d270*/  LDL.LU R23, [R1+0x4c] ;  /* 0x00004c0001177983 */ /* 0x000ea20000300800 */
[----:B------:R-:W-:-:S02]  /*2d280*/  IMAD.MOV.U32 R17, RZ, RZ, R13 ;  /* 0x000000ffff117224 */ /* 0x000fc400078e000d */
[----:B------:R-:W-:Y:S01]  /*2d290*/  IMAD.MOV.U32 R18, RZ, RZ, R29 ;  /* 0x000000ffff127224 */ /* 0x000fe200078e001d */
[----:B------:R-:W-:Y:S01]  /*2d2a0*/  STL [R1+0xa8], R26 ;  /* 0x0000a81a01007387 */ /* 0x000fe20000100800 */
[----:B------:R-:W-:Y:S01]  /*2d2b0*/  IMAD.MOV.U32 R19, RZ, RZ, R11 ;  /* 0x000000ffff137224 */ /* 0x000fe200078e000b */
[----:B------:R-:W-:Y:S02]  /*2d2c0*/  F2FP.F16.E4M3.UNPACK_B R0, R28.H1 ;  /* 0x0000001cff00723e */ /* 0x000fe400030006ff */
[----:B----4-:R-:W-:Y:S04]  /*2d2d0*/  STL.64 [R1+0x1900], R26 ;  /* 0x0019001a01007387 */ /* 0x010fe80000100a00 */
[----:B---3--:R0:W-:Y:S04]  /*2d2e0*/  STL.64 [R1+0x18f8], R24 ;  /* 0x0018f81801007387 */ /* 0x0081e80000100a00 */
[----:B0-----:R-:W3:Y:S04]  /*2d2f0*/  LDL.LU R24, [R1+0x30] ;  /* 0x0000300001187983 */ /* 0x001ee80000300800 */
[----:B------:R-:W3:Y:S04]  /*2d300*/  LDL.LU R25, [R1+0x34] ;  /* 0x0000340001197983 */ /* 0x000ee80000300800 */
[----:B------:R-:W3:Y:S04]  /*2d310*/  LDL.LU R26, [R1+0x38] ;  /* 0x00003800011a7983 */ /* 0x000ee80000300800 */
[----:B------:R-:W3:Y:S04]  /*2d320*/  LDL.LU R27, [R1+0x3c] ;  /* 0x00003c00011b7983 */ /* 0x000ee80000300800 */
[----:B------:R-:W-:Y:S01]  /*2d330*/  STL [R1+0xac], R0 ;  /* 0x0000ac0001007387 */ /* 0x000fe20000100800 */
[----:B--2---:R-:W-:Y:S03]  /*2d340*/  HMMA.16816.F32 R16, R16, R4, R20 ;  /* 0x000000041010723c */ /* 0x004fe60000001814 */
[----:B------:R-:W2:Y:S04]  /*2d350*/  LDL.LU.64 R22, [R1+0x1910] ;  /* 0x0019100001167983 */ /* 0x000ea80000300a00 */
[----:B------:R-:W4:Y:S01]  /*2d360*/  LDL.LU.64 R20, [R1+0x1908] ;  /* 0x0019080001147983 */ /* 0x000f220000300a00 */
[----:B------:R-:W-:-:S02]  /*2d370*/  IMAD.MOV.U32 R7, RZ, RZ, R10 ;  /* 0x000000ffff077224 */ /* 0x000fc400078e000a */
[----:B------:R-:W-:Y:S02]  /*2d380*/  IMAD.MOV.U32 R28, RZ, RZ, R4 ;  /* 0x000000ffff1c7224 */ /* 0x000fe400078e0004 */
[----:B------:R-:W-:-:S11]  /*2d390*/  IMAD.MOV.U32 R10, RZ, RZ, R5 ;  /* 0x000000ffff0a7224 */ /* 0x000fd600078e0005 */
[----:B------:R0:W-:Y:S04]  /*2d3a0*/  STL.64 [R1+0x170], R16 ;  /* 0x0001701001007387 */ /* 0x0001e80000100a00 */
[----:B------:R-:W-:Y:S01]  /*2d3b0*/  STL.64 [R1+0x178], R18 ;  /* 0x0001781201007387 */ /* 0x000fe20000100a00 */
[----:B---3--:R-:W-:Y:S03]  /*2d3c0*/  HMMA.16816.F32 R4, R12, R6, R24 ;  /* 0x000000060c04723c */ /* 0x008fe60000001818 */
[----:B--2---:R-:W-:Y:S01]  /*2d3d0*/  STL.64 [R1+0x18d8], R22 ;  /* 0x0018d81601007387 */ /* 0x004fe20000100a00 */
[----:B0-----:R-:W-:-:S03]  /*2d3e0*/  IMAD.MOV.U32 R16, RZ, RZ, R23 ;  /* 0x000000ffff107224 */ /* 0x001fc600078e0017 */
[----:B----4-:R0:W-:Y:S04]  /*2d3f0*/  STL.64 [R1+0x18d0], R20 ;  /* 0x0018d01401007387 */ /* 0x0101e80000100a00 */
[----:B0-----:R-:W2:Y:S04]  /*2d400*/  LDL.LU R20, [R1+0x20] ;  /* 0x0000200001147983 */ /* 0x001ea80000300800 */
[----:B------:R-:W2:Y:S04]  /*2d410*/  LDL.LU R21, [R1+0x24] ;  /* 0x0000240001157983 */ /* 0x000ea80000300800 */
[----:B------:R-:W2:Y:S04]  /*2d420*/  LDL.LU R22, [R1+0x28] ;  /* 0x0000280001167983 */ /* 0x000ea80000300800 */
[----:B------:R-:W2:Y:S04]  /*2d430*/  LDL.LU R23, [R1+0x2c] ;  /* 0x00002c0001177983 */ /* 0x000ea80000300800 */
[----:B------:R-:W3:Y:S04]  /*2d440*/  LDL.LU.64 R26, [R1+0x1900] ;  /* 0x00190000011a7983 */ /* 0x000ee80000300a00 */
[----:B------:R-:W4:Y:S01]  /*2d450*/  LDL.LU.64 R24, [R1+0x18f8] ;  /* 0x0018f80001187983 */ /* 0x000f220000300a00 */
[----:B------:R-:W-:-:S02]  /*2d460*/  IMAD.MOV.U32 R17, RZ, RZ, R13 ;  /* 0x000000ffff117224 */ /* 0x000fc400078e000d */
[----:B------:R-:W-:Y:S02]  /*2d470*/  IMAD.MOV.U32 R18, RZ, RZ, R29 ;  /* 0x000000ffff127224 */ /* 0x000fe400078e001d */
[----:B------:R-:W-:Y:S02]  /*2d480*/  IMAD.MOV.U32 R19, RZ, RZ, R11 ;  /* 0x000000ffff137224 */ /* 0x000fe400078e000b */
[----:B------:R-:W-:Y:S01]  /*2d490*/  IMAD.MOV.U32 R15, RZ, RZ, R0 ;  /* 0x000000ffff0f7224 */ /* 0x000fe200078e0000 */
[----:B------:R-:W-:Y:S04]  /*2d4a0*/  STL.64 [R1+0x1d0], R4 ;  /* 0x0001d00401007387 */ /* 0x000fe80000100a00 */
[----:B------:R0:W-:Y:S04]  /*2d4b0*/  STL.64 [R1+0x1d8], R6 ;  /* 0x0001d80601007387 */ /* 0x0001e80000100a00 */
[----:B0-----:R-:W2:Y:S04]  /*2d4c0*/  LDL.LU.64 R6, [R1+0x18f0] ;  /* 0x0018f00001067983 */ /* 0x001ea80000300a00 */
[----:B------:R-:W2:Y:S01]  /*2d4d0*/  LDL.LU.64 R4, [R1+0x18e8] ;  /* 0x0018e80001047983 */ /* 0x000ea20000300a00 */
[----:B---3--:R-:W-:-:S03]  /*2d4e0*/  IMAD.MOV.U32 R14, RZ, RZ, R26 ;  /* 0x000000ffff0e7224 */ /* 0x008fc600078e001a */
[----:B------:R-:W3:Y:S01]  /*2d4f0*/  LDL.LU R26, [R1+0x18e0] ;  /* 0x0018e000011a7983 */ /* 0x000ee20000300800 */
[----:B----4-:R-:W-:-:S03]  /*2d500*/  F2FP.F16.E4M3.UNPACK_B R24, R24.H1 ;  /* 0x00000018ff18723e */ /* 0x010fc600030006ff */
[----:B--2---:R-:W-:Y:S02]  /*2d510*/  HMMA.16816.F32 R16, R16, R14, R20 ;  /* 0x0000000e1010723c */ /* 0x004fe40000001814 */
[----:B------:R-:W-:Y:S04]  /*2d520*/  STL [R1+0x88], R24 ;  /* 0x0000881801007387 */ /* 0x000fe80000100800 */
[----:B------:R-:W2:Y:S01]  /*2d530*/  LDL.LU.64 R22, [R1+0x18d8] ;  /* 0x0018d80001167983 */ /* 0x000ea20000300a00 */
[----:B------:R-:W-:Y:S02]  /*2d540*/  F2FP.F16.E4M3.UNPACK_B R25, R25.H1 ;  /* 0x00000019ff19723e */ /* 0x000fe400030006ff */
[----:B------:R-:W-:Y:S01]  /*2d550*/  F2FP.F16.E4M3.UNPACK_B R27, R27.H1 ;  /* 0x0000001bff1b723e */ /* 0x000fe200030006ff */
[----:B------:R-:W4:Y:S04]  /*2d560*/  LDL.LU.64 R20, [R1+0x18d0] ;  /* 0x0018d00001147983 */ /* 0x000f280000300a00 */
[----:B------:R-:W-:Y:S09]  /*2d570*/  STL [R1+0x8c], R25 ;  /* 0x00008c1901007387 */ /* 0x000ff20000100800 */
[----:B------:R0:W-:Y:S04]  /*2d580*/  STL.64 [R1+0x1c0], R16 ;  /* 0x0001c01001007387 */ /* 0x0001e80000100a00 */
[----:B------:R1:W-:Y:S04]  /*2d590*/  STL.64 [R1+0x1c8], R18 ;  /* 0x0001c81201007387 */ /* 0x0003e80000100a00 */
[----:B------:R-:W-:Y:S01]  /*2d5a0*/  STL [R1+0x18], R27 ;  /* 0x0000181b01007387 */ /* 0x000fe20000100800 */
[----:B--2---:R-:W-:-:S02]  /*2d5b0*/  IMAD.MOV.U32 R12, RZ, RZ, R23 ;  /* 0x000000ffff0c7224 */ /* 0x004fc400078e0017 */
[----:B0-----:R-:W-:Y:S02]  /*2d5c0*/  IMAD.MOV.U32 R16, RZ, RZ, R23 ;  /* 0x000000ffff107224 */ /* 0x001fe400078e0017 */
[----:B------:R-:W4:Y:S01]  /*2d5d0*/  LDL.LU R23, [R1+0x18c8] ;  /* 0x0018c80001177983 */ /* 0x000f220000300800 */
[----:B------:R-:W-:Y:S02]  /*2d5e0*/  IMAD.MOV.U32 R14, RZ, RZ, R29 ;  /* 0x000000ffff0e7224 */ /* 0x000fe400078e001d */
[----:B------:R-:W-:Y:S02]  /*2d5f0*/  IMAD.MOV.U32 R15, RZ, RZ, R11 ;  /* 0x000000ffff0f7224 */ /* 0x000fe400078e000b */
[----:B------:R-:W-:Y:S01]  /*2d600*/  IMAD.MOV.U32 R17, RZ, RZ, R13 ;  /* 0x000000ffff117224 */ /* 0x000fe200078e000d */
[----:B------:R-:W-:Y:S01]  /*2d610*/  F2FP.F16.E4M3.UNPACK_B R5, R5.H1 ;  /* 0x00000005ff05723e */ /* 0x000fe200030006ff */
[----:B-1----:R-:W-:-:S04]  /*2d620*/  IMAD.MOV.U32 R18, RZ, RZ, R29 ;  /* 0x000000ffff127224 */ /* 0x002fc800078e001d */
[----:B------:R-:W-:Y:S04]  /*2d630*/  STL [R1+0x1c], R5 ;  /* 0x00001c0501007387 */ /* 0x000fe80000100800 */
[----:B------:R0:W-:Y:S01]  /*2d640*/  STL [R1+0x1860], R28 ;  /* 0x0018601c01007387 */ /* 0x0001e20000100800 */
[----:B------:R-:W-:-:S03]  /*2d650*/  IMAD.MOV.U32 R19, RZ, RZ, R11 ;  /* 0x000000ffff137224 */ /* 0x000fc600078e000b */
[----:B0-----:R-:W2:Y:S04]  /*2d660*/  LDL.LU R28, [R1+0x60] ;  /* 0x00006000011c7983 */ /* 0x001ea80000300800 */
[----:B------:R-:W2:Y:S04]  /*2d670*/  LDL.LU R29, [R1+0x64] ;  /* 0x00006400011d7983 */ /* 0x000ea80000300800 */
[----:B------:R0:W-:Y:S04]  /*2d680*/  STL [R1+0x1888], R10 ;  /* 0x0018880a01007387 */ /* 0x0001e80000100800 */
[----:B0-----:R-:W2:Y:S04]  /*2d690*/  LDL.LU R10, [R1+0x8] ;  /* 0x00000800010a7983 */ /* 0x001ea80000300800 */
[----:B------:R-:W2:Y:S01]  /*2d6a0*/  LDL.LU R11, [R1+0xc] ;  /* 0x00000c00010b7983 */ /* 0x000ea20000300800 */
[----:B----4-:R-:W-:Y:S03]  /*2d6b0*/  HMMA.16816.F32 R12, R12, R24, R20 ;  /* 0x000000180c0c723c */ /* 0x010fe60000001814 */
[----:B------:R-:W3:-:S15]  /*2d6c0*/  LDL.LU.64 R24, [R1+0x18c0] ;  /* 0x0018c00001187983 */ /* 0x000ede0000300a00 */
[----:B------:R-:W-:-:S05]  /*2d6d0*/  NOP ;  /* 0x0000000000007918 */ /* 0x000fca0000000000 */
[----:B------:R-:W-:Y:S04]  /*2d6e0*/  STL.64 [R1+0x180], R12 ;  /* 0x0001800c01007387 */ /* 0x000fe80000100a00 */
[----:B------:R0:W-:Y:S02]  /*2d6f0*/  STL [R1+0x188], R14 ;  /* 0x0001880e01007387 */ /* 0x0001e40000100800 */
[----:B0-----:R-:W-:Y:S02]  /*2d700*/  IMAD.MOV.U32 R14, RZ, RZ, R27 ;  /* 0x000000ffff0e7224 */ /* 0x001fe400078e001b */
[----:B------:R-:W3:Y:S01]  /*2d710*/  LDL.LU R27, [R1+0x18bc] ;  /* 0x0018bc00011b7983 */ /* 0x000ee20000300800 */
[----:B------:R-:W-:Y:S02]  /*2d720*/  IMAD.MOV.U32 R0, RZ, RZ, R15 ;  /* 0x000000ffff007224 */ /* 0x000fe400078e000f */
[----:B------:R-:W-:-:S02]  /*2d730*/  IMAD.MOV.U32 R15, RZ, RZ, R5 ;  /* 0x000000ffff0f7224 */ /* 0x000fc400078e0005 */
[----:B------:R-:W4:Y:S04]  /*2d740*/  LDL.LU R5, [R1+0x18b8] ;  /* 0x0018b80001057983 */ /* 0x000f280000300800 */
[----:B------:R-:W2:Y:S04]  /*2d750*/  LDL.LU R20, [R1+0x50] ;  /* 0x0000500001147983 */ /* 0x000ea80000300800 */
[----:B------:R-:W2:Y:S04]  /*2d760*/  LDL.LU R21, [R1+0x54] ;  /* 0x0000540001157983 */ /* 0x000ea80000300800 */
[----:B------:R-:W2:Y:S04]  /*2d770*/  LDL.LU R22, [R1+0x58] ;  /* 0x0000580001167983 */ /* 0x000ea80000300800 */
[----:B------:R-:W2:Y:S04]  /*2d780*/  LDL.LU R23, [R1+0x5c] ;  /* 0x00005c0001177983 */ /* 0x000ea80000300800 */
[----:B------:R-:W-:Y:S01]  /*2d790*/  STL [R1+0x17d8], R0 ;  /* 0x0017d80001007387 */ /* 0x000fe20000100800 */
[----:B---3--:R-:W-:Y:S03]  /*2d7a0*/  HMMA.16816.F32 R12, R16, R14, R24 ;  /* 0x0000000e100c723c */ /* 0x008fe60000001818 */
[----:B------:R-:W3:-:S15]  /*2d7b0*/  LDL.LU R24, [R1+0x1e0] ;  /* 0x0001e00001187983 */ /* 0x000ede0000300800 */
[----:B------:R-:W-:-:S05]  /*2d7c0*/  NOP ;  /* 0x0000000000007918 */ /* 0x000fca0000000000 */
[----:B------:R0:W-:Y:S04]  /*2d7d0*/  STL.64 [R1+0x160], R12 ;  /* 0x0001600c01007387 */ /* 0x0001e80000100a00 */
[----:B------:R1:W-:Y:S04]  /*2d7e0*/  STL.64 [R1+0x168], R14 ;  /* 0x0001680e01007387 */ /* 0x0003e80000100a00 */
[----:B------:R-:W3:Y:S04]  /*2d7f0*/  LDL.LU R25, [R1+0x1e4] ;  /* 0x0001e40001197983 */ /* 0x000ee80000300800 */
[----:B------:R-:W3:Y:S04]  /*2d800*/  LDL.LU R26, [R1+0x1e8] ;  /* 0x0001e800011a7983 */ /* 0x000ee80000300800 */
[----:B------:R-:W3:Y:S01]  /*2d810*/  LDL.LU R27, [R1+0x1ec] ;  /* 0x0001ec00011b7983 */ /* 0x000ee20000300800 */
[----:B------:R-:W-:-:S02]  /*2d820*/  IMAD.MOV.U32 R16, RZ, RZ, R4 ;  /* 0x000000ffff107224 */ /* 0x000fc400078e0004 */
[----:B------:R-:W-:Y:S02]  /*2d830*/  IMAD.MOV.U32 R17, RZ, RZ, R8 ;  /* 0x000000ffff117224 */ /* 0x000fe400078e0008 */
[----:B------:R-:W-:Y:S02]  /*2d840*/  IMAD.MOV.U32 R18, RZ, RZ, R2 ;  /* 0x000000ffff127224 */ /* 0x000fe400078e0002 */
[----:B------:R-:W-:Y:S02]  /*2d850*/  IMAD.MOV.U32 R19, RZ, RZ, R6 ;  /* 0x000000ffff137224 */ /* 0x000fe400078e0006 */
[----:B0-----:R-:W-:Y:S02]  /*2d860*/  IMAD.MOV.U32 R12, RZ, RZ, R4 ;  /* 0x000000ffff0c7224 */ /* 0x001fe400078e0004 */
[----:B------:R-:W-:Y:S02]  /*2d870*/  IMAD.MOV.U32 R13, RZ, RZ, R8 ;  /* 0x000000ffff0d7224 */ /* 0x000fe400078e0008 */
[----:B-1----:R-:W-:-:S02]  /*2d880*/  IMAD.MOV.U32 R14, RZ, RZ, R2 ;  /* 0x000000ffff0e7224 */ /* 0x002fc400078e0002 */
[----:B------:R-:W-:-:S07]  /*2d890*/  IMAD.MOV.U32 R15, RZ, RZ, R6 ;  /* 0x000000ffff0f7224 */ /* 0x000fce00078e0006 */
[----:B--2---:R-:W-:Y:S06]  /*2d8a0*/  HMMA.16816.F32 R20, R12, R28, R20 ;  /* 0x0000001c0c14723c */ /* 0x004fec0000001814 */
[----:B---3--:R-:W-:-:S15]  /*2d8b0*/  HMMA.16816.F32 R24, R16, R10, R24 ;  /* 0x0000000a1018723c */ /* 0x008fde0000001818 */
[----:B------:R-:W-:-:S08]  /*2d8c0*/  NOP ;  /* 0x0000000000007918 */ /* 0x000fd00000000000 */
[----:B------:R-:W-:Y:S04]  /*2d8d0*/  STL.64 [R1+0x1858], R26 ;  /* 0x0018581a01007387 */ /* 0x000fe80000100a00 */
[----:B------:R0:W-:Y:S04]  /*2d8e0*/  STL.64 [R1+0x1850], R24 ;  /* 0x0018501801007387 */ /* 0x0001e80000100a00 */
[----:B------:R1:W-:Y:S04]  /*2d8f0*/  STL.64 [R1+0x18a0], R20 ;  /* 0x0018a01401007387 */ /* 0x0003e80000100a00 */
[----:B0-----:R-:W2:Y:S04]  /*2d900*/  LDL.LU R24, [R1+0xd0] ;  /* 0x0000d00001187983 */ /* 0x001ea80000300800 */
[----:B------:R-:W2:Y:S04]  /*2d910*/  LDL.LU R25, [R1+0xd4] ;  /* 0x0000d40001197983 */ /* 0x000ea80000300800 */
[----:B------:R-:W3:Y:S04]  /*2d920*/  LDL.LU R26, [R1+0xd8] ;  /* 0x0000d800011a7983 */ /* 0x000ee80000300800 */
[----:B------:R-:W3:Y:S04]  /*2d930*/  LDL.LU R27, [R1+0xdc] ;  /* 0x0000dc00011b7983 */ /* 0x000ee80000300800 */
[----:B-1----:R-:W4:Y:S04]  /*2d940*/  LDL.LU R20, [R1+0x68] ;  /* 0x0000680001147983 */ /* 0x002f280000300800 */
[----:B------:R-:W4:Y:S04]  /*2d950*/  LDL.LU R21, [R1+0x6c] ;  /* 0x00006c0001157983 */ /* 0x000f280000300800 */
[----:B---3--:R-:W-:Y:S04]  /*2d960*/  STL.64 [R1+0x1870], R26 ;  /* 0x0018701a01007387 */ /* 0x008fe80000100a00 */
[----:B--2---:R0:W-:Y:S04]  /*2d970*/  STL.64 [R1+0x1868], R24 ;  /* 0x0018681801007387 */ /* 0x0041e80000100a00 */
[----:B------:R-:W2:Y:S04]  /*2d980*/  LDL.LU R28, [R1+0x90] ;  /* 0x00009000011c7983 */ /* 0x000ea80000300800 */
[----:B------:R-:W2:Y:S04]  /*2d990*/  LDL.LU R29, [R1+0x94] ;  /* 0x00009400011d7983 */ /* 0x000ea80000300800 */
[----:B------:R-:W3:Y:S04]  /*2d9a0*/  LDL.LU R10, [R1+0x78] ;  /* 0x00007800010a7983 */ /* 0x000ee80000300800 */
[----:B------:R-:W3:Y:S04]  /*2d9b0*/  LDL.LU R11, [R1+0x7c] ;  /* 0x00007c00010b7983 */ /* 0x000ee80000300800 */
[----:B0-----:R-:W4:Y:S04]  /*2d9c0*/  LDL.LU R24, [R1+0xe0] ;  /* 0x0000e00001187983 */ /* 0x001f280000300800 */
[----:B------:R-:W4:Y:S04]  /*2d9d0*/  LDL.LU R25, [R1+0xe4] ;  /* 0x0000e40001197983 */ /* 0x000f280000300800 */
[----:B------:R-:W2:Y:S04]  /*2d9e0*/  LDL.LU R26, [R1+0xe8] ;  /* 0x0000e800011a7983 */ /* 0x000ea80000300800 */
[----:B------:R-:W2:Y:S04]  /*2d9f0*/  LDL.LU R27, [R1+0xec] ;  /* 0x0000ec00011b7983 */ /* 0x000ea80000300800 */
[----:B--2---:R-:W-:Y:S04]  /*2da00*/  STL.64 [R1+0x1880], R26 ;  /* 0x0018801a01007387 */ /* 0x004fe80000100a00 */
[----:B----4-:R0:W-:Y:S04]  /*2da10*/  STL.64 [R1+0x1878], R24 ;  /* 0x0018781801007387 */ /* 0x0101e80000100a00 */
[----:B0-----:R-:W2:Y:S04]  /*2da20*/  LDL.LU R24, [R1+0xf0] ;  /* 0x0000f00001187983 */ /* 0x001ea80000300800 */
[----:B------:R-:W2:Y:S04]  /*2da30*/  LDL.LU R25, [R1+0xf4] ;  /* 0x0000f40001197983 */ /* 0x000ea80000300800 */
[----:B------:R-:W4:Y:S04]  /*2da40*/  LDL.LU R26, [R1+0xf8] ;  /* 0x0000f800011a7983 */ /* 0x000f280000300800 */
[----:B------:R-:W4:Y:S04]  /*2da50*/  LDL.LU R27, [R1+0xfc] ;  /* 0x0000fc00011b7983 */ /* 0x000f280000300800 */
[----:B----4-:R-:W-:Y:S04]  /*2da60*/  STL.64 [R1+0x1898], R26 ;  /* 0x0018981a01007387 */ /* 0x010fe80000100a00 */
[----:B--2---:R0:W-:Y:S04]  /*2da70*/  STL.64 [R1+0x1890], R24 ;  /* 0x0018901801007387 */ /* 0x0041e80000100a00 */
        /* <DEDUP_REMOVED lines=8> */
[----:B------:R-:W2:Y:S04]  /*2db00*/  LDL.LU R26, [R1+0x1f8] ;  /* 0x0001f800011a7983 */ /* 0x000ea80000300800 */
[----:B------:R-:W2:Y:S04]  /*2db10*/  LDL.LU R27, [R1+0x1fc] ;  /* 0x0001fc00011b7983 */ /* 0x000ea80000300800 */
[----:B------:R0:W-:Y:S04]  /*2db20*/  STL.64 [R1+0x1848], R22 ;  /* 0x0018481601007387 */ /* 0x0001e80000100a00 */
[----:B0-----:R-:W4:Y:S04]  /*2db30*/  LDL.LU R22, [R1+0x70] ;  /* 0x0000700001167983 */ /* 0x001f280000300800 */
[----:B------:R-:W4:Y:S01]  /*2db40*/  LDL.LU R23, [R1+0x74] ;  /* 0x0000740001177983 */ /* 0x000f220000300800 */
[----:B--2---:R-:W-:Y:S03]  /*2db50*/  HMMA.16816.F32 R12, R12, R20, R24 ;  /* 0x000000140c0c723c */ /* 0x004fe60000001818 */
[----:B------:R-:W3:Y:S04]  /*2db60*/  LDL.LU.64 R26, [R1+0x18b0] ;  /* 0x0018b000011a7983 */ /* 0x000ee80000300a00 */
[----:B------:R-:W3:Y:S04]  /*2db70*/  LDL.LU.64 R24, [R1+0x18a8] ;  /* 0x0018a80001187983 */ /* 0x000ee80000300a00 */
[----:B------:R-:W2:-:S12]  /*2db80*/  LDL.LU.64 R20, [R1+0x18a0] ;  /* 0x0018a00001147983 */ /* 0x000e980000300a00 */
[----:B------:R0:W-:Y:S01]  /*2db90*/  STL.64 [R1], R12 ;  /* 0x0000000c01007387 */ /* 0x0001e20000100a00 */
[----:B------:R-:W-:-:S03]  /*2dba0*/  IMAD.MOV.U32 R0, RZ, RZ, R15 ;  /* 0x000000ffff007224 */ /* 0x000fc600078e000f */
[----:B------:R1:W-:Y:S04]  /*2dbb0*/  STL [R1+0x8], R14 ;  /* 0x0000080e01007387 */ /* 0x0003e80000100800 */
[----:B0-----:R-:W4:Y:S04]  /*2dbc0*/  LDL.LU R12, [R1+0x1b0] ;  /* 0x0001b000010c7983 */ /* 0x001f280000300800 */
[----:B------:R-:W4:Y:S04]  /*2dbd0*/  LDL.LU R13, [R1+0x1b4] ;  /* 0x0001b400010d7983 */ /* 0x000f280000300800 */
[----:B-1----:R-:W4:Y:S04]  /*2dbe0*/  LDL.LU R14, [R1+0x1b8] ;  /* 0x0001b800010e7983 */ /* 0x002f280000300800 */
[----:B------:R-:W4:Y:S02]  /*2dbf0*/  LDL.LU R15, [R1+0x1bc] ;  /* 0x0001bc00010f7983 */ /* 0x000f240000300800 */
[----:B----4-:R-:W-:Y:S02]  /*2dc00*/  HMMA.16816.F32 R12, R16, R22, R12 ;  /* 0x00000016100c723c */ /* 0x010fe4000000180c */
[----:B------:R-:W4:-:S15]  /*2dc10*/  LDL.LU R22, [R1+0xb8] ;  /* 0x0000b80001167983 */ /* 0x000f1e0000300800 */
[----:B------:R-:W-:-:S06]  /*2dc20*/  NOP ;  /* 0x0000000000007918 */ /* 0x000fcc0000000000 */
[----:B------:R0:W-:Y:S04]  /*2dc30*/  STL.64 [R1+0x20], R12 ;  /* 0x0000200c01007387 */ /* 0x0001e80000100a00 */
[----:B------:R1:W-:Y:S04]  /*2dc40*/  STL.64 [R1+0x28], R14 ;  /* 0x0000280e01007387 */ /* 0x0003e80000100a00 */
[----:B------:R-:W4:Y:S01]  /*2dc50*/  LDL.LU R23, [R1+0xbc] ;  /* 0x0000bc0001177983 */ /* 0x000f220000300800 */
[----:B0-----:R-:W-:Y:S02]  /*2dc60*/  IMAD.MOV.U32 R12, RZ, RZ, R4 ;  /* 0x000000ffff0c7224 */ /* 0x001fe400078e0004 */
[----:B------:R-:W-:-:S02]  /*2dc70*/  IMAD.MOV.U32 R13, RZ, RZ, R8 ;  /* 0x000000ffff0d7224 */ /* 0x000fc400078e0008 */
[----:B-1----:R-:W-:Y:S02]  /*2dc80*/  IMAD.MOV.U32 R14, RZ, RZ, R2 ;  /* 0x000000ffff0e7224 */ /* 0x002fe400078e0002 */
[----:B------:R-:W-:-:S07]  /*2dc90*/  IMAD.MOV.U32 R15, RZ, RZ, R6 ;  /* 0x000000ffff0f7224 */ /* 0x000fce00078e0006 */
[----:B---3--:R-:W-:Y:S01]  /*2dca0*/  HMMA.16816.F32 R12, R12, R10, R24 ;  /* 0x0000000a0c0c723c */ /* 0x008fe20000001818 */
[----:B------:R-:W3:Y:S04]  /*2dcb0*/  LDL.LU.64 R26, [R1+0x1898] ;  /* 0x00189800011a7983 */ /* 0x000ee80000300a00 */
[----:B------:R-:W3:Y:S04]  /*2dcc0*/  LDL.LU.64 R24, [R1+0x1890] ;  /* 0x0018900001187983 */ /* 0x000ee80000300a00 */
[----:B------:R-:W2:-:S14]  /*2dcd0*/  LDL.LU R10, [R1+0x1888] ;  /* 0x00188800010a7983 */ /* 0x000e9c0000300800 */
[----:B------:R-:W-:Y:S04]  /*2dce0*/  STL.64 [R1+0x60], R12 ;  /* 0x0000600c01007387 */ /* 0x000fe80000100a00 */
[----:B------:R0:W-:Y:S04]  /*2dcf0*/  STL.64 [R1+0x68], R14 ;  /* 0x0000680e01007387 */ /* 0x0001e80000100a00 */
[----:B0-----:R-:W3:Y:S04]  /*2dd00*/  LDL.LU R14, [R1+0x80] ;  /* 0x00008000010e7983 */ /* 0x001ee80000300800 */
[----:B------:R-:W3:Y:S01]  /*2dd10*/  LDL.LU R15, [R1+0x84] ;  /* 0x00008400010f7983 */ /* 0x000ee20000300800 */
[----:B------:R-:W-:-:S02]  /*2dd20*/  IMAD.MOV.U32 R12, RZ, RZ, R4 ;  /* 0x000000ffff0c7224 */ /* 0x000fc400078e0004 */
[----:B------:R-:W-:Y:S01]  /*2dd30*/  IMAD.MOV.U32 R13, RZ, RZ, R8 ;  /* 0x000000ffff0d7224 */ /* 0x000fe200078e0008 */
[----:B---3--:R-:W-:Y:S01]  /*2dd40*/  HMMA.16816.F32 R16, R16, R14, R24 ;  /* 0x0000000e1010723c */ /* 0x008fe20000001818 */
[----:B------:R-:W3:Y:S04]  /*2dd50*/  LDL.LU.64 R26, [R1+0x1880] ;  /* 0x00188000011a7983 */ /* 0x000ee80000300a00 */
[----:B------:R-:W3:Y:S02]  /*2dd60*/  LDL.LU.64 R24, [R1+0x1878] ;  /* 0x0018780001187983 */ /* 0x000ee40000300a00 */
[----:B------:R-:W-:Y:S02]  /*2dd70*/  IMAD.MOV.U32 R14, RZ, RZ, R2 ;  /* 0x000000ffff0e7224 */ /* 0x000fe400078e0002 */
[----:B------:R-:W-:-:S14]  /*2dd80*/  IMAD.MOV.U32 R15, RZ, RZ, R6 ;  /* 0x000000ffff0f7224 */ /* 0x000fdc00078e0006 */
[----:B------:R0:W-:Y:S04]  /*2dd90*/  STL.64 [R1+0x40], R16 ;  /* 0x0000401001007387 */ /* 0x0001e80000100a00 */
[----:B------:R1:W-:Y:S01]  /*2dda0*/  STL.64 [R1+0x48], R18 ;  /* 0x0000481201007387 */ /* 0x0003e20000100a00 */
[----:B0-----:R-:W-:Y:S02]  /*2ddb0*/  IMAD.MOV.U32 R16, RZ, RZ, R4 ;  /* 0x000000ffff107224 */ /* 0x001fe400078e0004 */
[----:B-1----:R-:W-:Y:S01]  /*2ddc0*/  IMAD.MOV.U32 R19, RZ, RZ, R6 ;  /* 0x000000ffff137224 */ /* 0x002fe200078e0006 */
[----:B---3--:R-:W-:Y:S01]  /*2ddd0*/  HMMA.16816.F32 R12, R12, R28, R24 ;  /* 0x0000001c0c0c723c */ /* 0x008fe20000001818 */
[----:B------:R-:W3:Y:S04]  /*2dde0*/  LDL.LU.64 R26, [R1+0x1870] ;  /* 0x00187000011a7983 */ /* 0x000ee80000300a00 */
[----:B------:R-:W3:Y:S04]  /*2ddf0*/  LDL.LU.64 R24, [R1+0x1868] ;  /* 0x0018680001187983 */ /* 0x000ee80000300a00 */
[----:B------:R-:W4:-:S14]  /*2de00*/  LDL.LU R28, [R1+0x1860] ;  /* 0x00186000011c7983 */ /* 0x000f1c0000300800 */
[----:B------:R3:W-:Y:S01]  /*2de10*/  STL.64 [R1+0x50], R12 ;  /* 0x0000500c01007387 */ /* 0x0007e20000100a00 */
[----:B------:R-:W-:Y:S02]  /*2de20*/  IMAD.MOV.U32 R6, RZ, RZ, R14 ;  /* 0x000000ffff067224 */ /* 0x000fe400078e000e */
[----:B------:R-:W-:Y:S01]  /*2de30*/  IMAD.MOV.U32 R4, RZ, RZ, R15 ;  /* 0x000000ffff047224 */ /* 0x000fe200078e000f */
[----:B------:R-:W3:Y:S04]  /*2de40*/  LDL.LU R14, [R1+0x98] ;  /* 0x00009800010e7983 */ /* 0x000ee80000300800 */
[----:B------:R-:W3:Y:S01]  /*2de50*/  LDL.LU R15, [R1+0x9c] ;  /* 0x00009c00010f7983 */ /* 0x000ee20000300800 */
[----:B------:R-:W-:Y:S02]  /*2de60*/  IMAD.MOV.U32 R17, RZ, RZ, R8 ;  /* 0x000000ffff117224 */ /* 0x000fe400078e0008 */
[----:B------:R-:W-:-:S02]  /*2de70*/  IMAD.MOV.U32 R18, RZ, RZ, R2 ;  /* 0x000000ffff127224 */ /* 0x000fc400078e0002 */
[----:B--2---:R-:W-:-:S05]  /*2de80*/  IMAD.MOV.U32 R29, RZ, RZ, R10 ;  /* 0x000000ffff1d7224 */ /* 0x004fca00078e000a */
[----:B---3--:R-:W-:Y:S01]  /*2de90*/  HMMA.16816.F32 R12, R16, R14, R24 ;  /* 0x0000000e100c723c */ /* 0x008fe20000001818 */
[----:B------:R-:W4:Y:S04]  /*2dea0*/  LDL.LU.64 R26, [R1+0x1858] ;  /* 0x00185800011a7983 */ /* 0x000f280000300a00 */
[----:B------:R-:W4:Y:S01]  /*2deb0*/  LDL.LU.64 R24, [R1+0x1850] ;  /* 0x0018500001187983 */ /* 0x000f220000300a00 */
[----:B------:R-:W-:Y:S02]  /*2dec0*/  IMAD.MOV.U32 R8, RZ, RZ, R5 ;  /* 0x000000ffff087224 */ /* 0x000fe400078e0005 */
[----:B------:R-:W-:Y:S02]  /*2ded0*/  IMAD.MOV.U32 R10, RZ, RZ, R3 ;  /* 0x000000ffff0a7224 */ /* 0x000fe400078e0003 */
[----:B------:R-:W-:-:S13]  /*2dee0*/  IMAD.MOV.U32 R11, RZ, RZ, R7 ;  /* 0x000000ffff0b7224 */ /* 0x000fda00078e0007 */
[----:B------:R0:W-:Y:S04]  /*2def0*/  STL.64 [R1+0x30], R12 ;  /* 0x0000300c01007387 */ /* 0x0001e80000100a00 */
[----:B------:R1:W-:Y:S04]  /*2df00*/  STL [R1+0x38], R14 ;  /* 0x0000380e01007387 */ /* 0x0003e80000100800 */
[----:B------:R-:W2:Y:S04]  /*2df10*/  LDL.LU R18, [R1+0xb0] ;  /* 0x0000b00001127983 */ /* 0x000ea80000300800 */
[----:B------:R-:W2:Y:S04]  /*2df20*/  LDL.LU R19, [R1+0xb4] ;  /* 0x0000b40001137983 */ /* 0x000ea80000300800 */
[----:B------:R-:W3:Y:S04]  /*2df30*/  LDL.LU R16, [R1+0xc8] ;  /* 0x0000c80001107983 */ /* 0x000ee80000300800 */
[----:B------:R-:W3:Y:S01]  /*2df40*/  LDL.LU R17, [R1+0xcc] ;  /* 0x0000cc0001117983 */ /* 0x000ee20000300800 */
[----:B----4-:R-:W-:Y:S03]  /*2df50*/  HMMA.16816.F32 R24, R8, R22, R24 ;  /* 0x000000160818723c */ /* 0x010fe60000001818 */
[----:B------:R-:W2:Y:S01]  /*2df60*/  LDL.LU.64 R22, [R1+0x1848] ;  /* 0x0018480001167983 */ /* 0x000ea20000300a00 */
[----:B------:R-:W-:-:S02]  /*2df70*/  IMAD.MOV.U32 R2, RZ, RZ, R15 ;  /* 0x000000ffff027224 */ /* 0x000fc400078e000f */
[----:B0-----:R-:W-:Y:S02]  /*2df80*/  IMAD.MOV.U32 R12, RZ, RZ, R5 ;  /* 0x000000ffff0c7224 */ /* 0x001fe400078e0005 */
[----:B------:R-:W-:Y:S02]  /*2df90*/  IMAD.MOV.U32 R13, RZ, RZ, R9 ;  /* 0x000000ffff0d7224 */ /* 0x000fe400078e0009 */
[----:B-1----:R-:W-:Y:S02]  /*2dfa0*/  IMAD.MOV.U32 R14, RZ, RZ, R3 ;  /* 0x000000ffff0e7224 */ /* 0x002fe400078e0003 */
[----:B------:R-:W-:-:S07]  /*2dfb0*/  IMAD.MOV.U32 R15, RZ, RZ, R7 ;  /* 0x000000ffff0f7224 */ /* 0x000fce00078e0007 */
[----:B--2---:R-:W-:Y:S01]  /*2dfc0*/  HMMA.16816.F32 R12, R12, R18, R20 ;  /* 0x000000120c0c723c */ /* 0x004fe20000001814 */
[----:B------:R-:W2:Y:S04]  /*2dfd0*/  LDL.LU R20, [R1+0x20] ;  /* 0x0000200001147983 */ /* 0x000ea80000300800 */
[----:B------:R-:W-:Y:S04]  /*2dfe0*/  STL.64 [R1+0x1e0], R24 ;  /* 0x0001e01801007387 */ /* 0x000fe80000100a00 */
[----:B------:R-:W-:-:S14]  /*2dff0*/  STL.64 [R1+0x1e8], R26 ;  /* 0x0001e81a01007387 */ /* 0x000fdc0000100a00 */
[----:B------:R0:W-:Y:S04]  /*2e000*/  STL.64 [R1+0x130], R12 ;  /* 0x0001300c01007387 */ /* 0x0001e80000100a00 */
[----:B------:R-:W-:Y:S04]  /*2e010*/  STL.64 [R1+0x138], R14 ;  /* 0x0001380e01007387 */ /* 0x000fe80000100a00 */
[----:B------:R-:W2:Y:S04]  /*2e020*/  LDL.LU R21, [R1+0x24] ;  /* 0x0000240001157983 */ /* 0x000ea80000300800 */
[----:B------:R-:W4:Y:S04]  /*2e030*/  LDL.LU R22, [R1+0x28] ;  /* 0x0000280001167983 */ /* 0x000f280000300800 */
[----:B------:R-:W4:Y:S01]  /*2e040*/  LDL.LU R23, [R1+0x2c] ;  /* 0x00002c0001177983 */ /* 0x000f220000300800 */
[----:B0-----:R-:W-:-:S02]  /*2e050*/  IMAD.MOV.U32 R12, RZ, RZ, R5 ;  /* 0x000000ffff0c7224 */ /* 0x001fc400078e0005 */
[----:B------:R-:W-:Y:S01]  /*2e060*/  IMAD.MOV.U32 R13, RZ, RZ, R9 ;  /* 0x000000ffff0d7224 */ /* 0x000fe200078e0009 */
[----:B----4-:R-:W-:Y:S04]  /*2e070*/  STL.64 [R1+0x1840], R22 ;  /* 0x0018401601007387 */ /* 0x010fe80000100a00 */
[----:B--2---:R0:W-:Y:S04]  /*2e080*/  STL.64 [R1+0x1838], R20 ;  /* 0x0018381401007387 */ /* 0x0041e80000100a00 */
[----:B0-----:R-:W3:Y:S04]  /*2e090*/  LDL.LU R20, [R1] ;  /* 0x0000000001147983 */ /* 0x001ee80000300800 */
[----:B------:R-:W3:Y:S04]  /*2e0a0*/  LDL.LU R21, [R1+0x4] ;  /* 0x0000040001157983 */ /* 0x000ee80000300800 */
[----:B------:R-:W3:Y:S01]  /*2e0b0*/  LDL.LU R22, [R1+0x8] ;  /* 0x0000080001167983 */ /* 0x000ee20000300800 */
[----:B------:R-:W-:-:S02]  /*2e0c0*/  IMAD.MOV.U32 R23, RZ, RZ, R0 ;  /* 0x000000ffff177224 */ /* 0x000fc400078e0000 */
[----:B------:R-:W-:Y:S01]  /*2e0d0*/  IMAD.MOV.U32 R14, RZ, RZ, R3 ;  /* 0x000000ffff0e7224 */ /* 0x000fe200078e0003 */
[----:B------:R-:W2:Y:S01]  /*2e0e0*/  LDL.LU R26, [R1+0xa8] ;  /* 0x0000a800011a7983 */ /* 0x000ea20000300800 */
[----:B------:R-:W-:-:S03]  /*2e0f0*/  IMAD.MOV.U32 R15, RZ, RZ, R7 ;  /* 0x000000ffff0f7224 */ /* 0x000fc600078e0007 */
[----:B------:R-:W2:Y:S04]  /*2e100*/  LDL.LU R27, [R1+0xac] ;  /* 0x0000ac00011b7983 */ /* 0x000ea80000300800 */
[----:B------:R-:W4:Y:S04]  /*2e110*/  LDL.LU R24, [R1+0xc0] ;  /* 0x0000c00001187983 */ /* 0x000f280000300800 */
[----:B------:R-:W4:Y:S01]  /*2e120*/  LDL.LU R25, [R1+0xc4] ;  /* 0x0000c40001197983 */ /* 0x000f220000300800 */
[----:B------:R-:W0:Y:S02]  /*2e130*/  S2R R19, SR_TID.X ;  /* 0x0000000000137919 */ /* 0x000e240000002100 */
[----:B0-----:R-:W-:-:S02]  /*2e140*/  LOP3.LUT R0, R19, 0xf, RZ, 0xc0, !PT ;  /* 0x0000000f13007812 */ /* 0x001fc400078ec0ff */
[----:B------:R-:W-:-:S05]  /*2e150*/  LOP3.LUT R18, R19, 0x1c, RZ, 0xc0, !PT ;  /* 0x0000001c13127812 */ /* 0x000fca00078ec0ff */
[----:B------:R-:W-:Y:S01]  /*2e160*/  IMAD R18, R18, 0x8, R0 ;  /* 0x0000000812127824 */ /* 0x000fe200078e0200 */
[----:B---3--:R-:W-:Y:S01]  /*2e170*/  HMMA.16816.F32 R12, R12, R16, R20 ;  /* 0x000000100c0c723c */ /* 0x008fe20000001814 */
[----:B------:R-:W3:Y:S04]  /*2e180*/  LDL.LU.64 R22, [R1+0x1840] ;  /* 0x0018400001167983 */ /* 0x000ee80000300a00 */
[----:B------:R-:W3:-:S15]  /*2e190*/  LDL.LU.64 R20, [R1+0x1838] ;  /* 0x0018380001147983 */ /* 0x000ede0000300a00 */
[----:B------:R-:W-:-:S03]  /*2e1a0*/  NOP ;  /* 0x0000000000007918 */ /* 0x000fc60000000000 */
[----:B------:R-:W-:Y:S04]  /*2e1b0*/  STL.64 [R1+0x120], R12 ;  /* 0x0001200c01007387 */ /* 0x000fe80000100a00 */
[----:B------:R0:W-:Y:S04]  /*2e1c0*/  STL.64 [R1+0x128], R14 ;  /* 0x0001280e01007387 */ /* 0x0001e80000100a00 */
[----:B0-----:R-:W2:Y:S04]  /*2e1d0*/  LDL.LU R14, [R1+0x240] ;  /* 0x00024000010e7983 */ /* 0x001ea80000300800 */
[----:B------:R-:W2:Y:S01]  /*2e1e0*/  LDL.LU R15, [R1+0x244] ;  /* 0x00024400010f7983 */ /* 0x000ea20000300800 */
[----:B------:R-:W-:-:S05]  /*2e1f0*/  IMAD.SHL.U32 R18, R18, 0x8, RZ ;  /* 0x0000000812127824 */ /* 0x000fca00078e00ff */
[----:B------:R-:W0:Y:S04]  /*2e200*/  LDS.64 R12, [R18+UR7+0x80] ;  /* 0x00008007120c7984 */ /* 0x000e280008000a00 */
[----:B0-----:R-:W-:Y:S01]  /*2e210*/  STL.64 [R1+0x10], R12 ;  /* 0x0000100c01007387 */ /* 0x001fe20000100a00 */
[----:B------:R-:W-:-:S03]  /*2e220*/  IMAD.MOV.U32 R0, RZ, RZ, R12 ;  /* 0x000000ffff007224 */ /* 0x000fc600078e000c */
[----:B------:R0:W1:Y:S02]  /*2e230*/  LDS.64 R12, [R18+UR7+0x880] ;  /* 0x00088007120c7984 */ /* 0x0000640008000a00 */
[C---:B0-----:R-:W-:Y:S02]  /*2e240*/  LOP3.LUT R18, R19.reuse, 0xf, RZ, 0xc0, !PT ;  /* 0x0000000f13127812 */ /* 0x041fe400078ec0ff */
[----:B------:R-:W-:-:S05]  /*2e250*/  LOP3.LUT R19, R19, 0x1c, RZ, 0xc0, !PT ;  /* 0x0000001c13137812 */ /* 0x000fca00078ec0ff */
[----:B------:R-:W-:-:S04]  /*2e260*/  IMAD R19, R19, 0x8, R18 ;  /* 0x0000000813137824 */ /* 0x000fc800078e0212 */
[----:B------:R-:W-:-:S05]  /*2e270*/  IMAD.SHL.U32 R19, R19, 0x8, RZ ;  /* 0x0000000813137824 */ /* 0x000fca00078e00ff */
[----:B------:R-:W-:Y:S01]  /*2e280*/  LOP3.LUT R19, R19, 0x20, RZ, 0x3c, !PT ;  /* 0x0000002013137812 */ /* 0x000fe200078e3cff */
[----:B-1----:R-:W-:Y:S04]  /*2e290*/  STL [R1+0x17b8], R13 ;  /* 0x0017b80d01007387 */ /* 0x002fe80000100800 */
[----:B--2---:R-:W-:Y:S04]  /*2e2a0*/  STL.64 [R1+0x1820], R14 ;  /* 0x0018200e01007387 */ /* 0x004fe80000100a00 */
[----:B------:R3:W-:Y:S02]  /*2e2b0*/  STL [R1+0x1818], R12 ;  /* 0x0018180c01007387 */ /* 0x0007e40000100800 */
[----:B---3--:R-:W-:Y:S02]  /*2e2c0*/  HMMA.16816.F32 R12, R8, R28, R20 ;  /* 0x0000001c080c723c */ /* 0x008fe40000001814 */
[----:B------:R-:W0:Y:S04]  /*2e2d0*/  LDS.64 R28, [R19+UR7+0x80] ;  /* 0x00008007131c7984 */ /* 0x000e280008000a00 */
[----:B------:R-:W2:Y:S04]  /*2e2e0*/  LDL.LU R8, [R1+0x234] ;  /* 0x0002340001087983 */ /* 0x000ea80000300800 */
[----:B------:R-:W1:-:S13]  /*2e2f0*/  LDS.64 R10, [R19+UR7+0x880] ;  /* 0x00088007130a7984 */ /* 0x000e5a0008000a00 */
[----:B------:R3:W-:Y:S04]  /*2e300*/  STL.64 [R1+0x110], R12 ;  /* 0x0001100c01007387 */ /* 0x0007e80000100a00 */
[----:B------:R4:W-:Y:S04]  /*2e310*/  STL.64 [R1+0x118], R14 ;  /* 0x0001180e01007387 */ /* 0x0009e80000100a00 */
[----:B0-----:R-:W-:Y:S04]  /*2e320*/  STL [R1+0x17bc], R29 ;  /* 0x0017bc1d01007387 */ /* 0x001fe80000100800 */
[----:B---3--:R-:W3:Y:S04]  /*2e330*/  LDL.LU R12, [R1+0x50] ;  /* 0x00005000010c7983 */ /* 0x008ee80000300800 */
[----:B------:R-:W3:Y:S01]  /*2e340*/  LDL.LU R13, [R1+0x54] ;  /* 0x00005400010d7983 */ /* 0x000ee20000300800 */
[----:B----4-:R-:W-:-:S02]  /*2e350*/  IMAD.MOV.U32 R14, RZ, RZ, R6 ;  /* 0x000000ffff0e7224 */ /* 0x010fc400078e0006 */
[----:B------:R-:W-:-:S05]  /*2e360*/  IMAD.MOV.U32 R15, RZ, RZ, R4 ;  /* 0x000000ffff0f7224 */ /* 0x000fca00078e0004 */
[----:B------:R-:W-:Y:S04]  /*2e370*/  STL.64 [R1+0x1830], R14 ;  /* 0x0018300e01007387 */ /* 0x000fe80000100a00 */
[----:B---3--:R0:W-:Y:S04]  /*2e380*/  STL.64 [R1+0x1828], R12 ;  /* 0x0018280c01007387 */ /* 0x0081e80000100a00 */
[----:B0-----:R-:W3:Y:S04]  /*2e390*/  LDL.LU R12, [R1+0x60] ;  /* 0x00006000010c7983 */ /* 0x001ee80000300800 */
[----:B------:R-:W3:Y:S04]  /*2e3a0*/  LDL.LU R13, [R1+0x64] ;  /* 0x00006400010d7983 */ /* 0x000ee80000300800 */
[----:B------:R-:W3:Y:S04]  /*2e3b0*/  LDL.LU R14, [R1+0x68] ;  /* 0x00006800010e7983 */ /* 0x000ee80000300800 */
[----:B------:R-:W3:Y:S01]  /*2e3c0*/  LDL.LU R15, [R1+0x6c] ;  /* 0x00006c00010f7983 */ /* 0x000ee20000300800 */
[----:B------:R-:W-:-:S02]  /*2e3d0*/  IMAD.MOV.U32 R16, RZ, RZ, R5 ;  /* 0x000000ffff107224 */ /* 0x000fc400078e0005 */
[----:B------:R-:W-:Y:S02]  /*2e3e0*/  IMAD.MOV.U32 R17, RZ, RZ, R9 ;  /* 0x000000ffff117224 */ /* 0x000fe400078e0009 */
[----:B------:R-:W-:Y:S02]  /*2e3f0*/  IMAD.MOV.U32 R18, RZ, RZ, R3 ;  /* 0x000000ffff127224 */ /* 0x000fe400078e0003 */
[----:B------:R-:W-:Y:S01]  /*2e400*/  IMAD.MOV.U32 R19, RZ, RZ, R7 ;  /* 0x000000ffff137224 */ /* 0x000fe200078e0007 */
[----:B-1----:R-:W-:Y:S06]  /*2e410*/  STL [R1+0x17dc], R11 ;  /* 0x0017dc0b01007387 */ /* 0x002fec0000100800 */
[----:B---3--:R-:W-:Y:S01]  /*2e420*/  HMMA.16816.F32 R16, R16, R24, R12 ;  /* 0x000000181010723c */ /* 0x008fe2000000180c */
[----:B------:R-:W3:Y:S04]  /*2e430*/  LDL.LU.64 R14, [R1+0x1830] ;  /* 0x00183000010e7983 */ /* 0x000ee80000300a00 */
[----:B------:R-:W3:-:S15]  /*2e440*/  LDL.LU.64 R12, [R1+0x1828] ;  /* 0x00182800010c7983 */ /* 0x000ede0000300a00 */
[----:B------:R-:W-:-:S03]  /*2e450*/  NOP ;  /* 0x0000000000007918 */ /* 0x000fc60000000000 */
[----:B------:R0:W-:Y:S04]  /*2e460*/  STL.64 [R1+0x100], R16 ;  /* 0x0001001001007387 */ /* 0x0001e80000100a00 */
[----:B------:R1:W-:Y:S04]  /*2e470*/  STL.64 [R1+0x108], R18 ;  /* 0x0001081201007387 */ /* 0x0003e80000100a00 */
[----:B0-----:R-:W4:Y:S04]  /*2e480*/  LDL.LU R16, [R1+0x40] ;  /* 0x0000400001107983 */ /* 0x001f280000300800 */
[----:B------:R-:W4:Y:S04]  /*2e490*/  LDL.LU R17, [R1+0x44] ;  /* 0x0000440001117983 */ /* 0x000f280000300800 */
[----:B-1----:R-:W4:Y:S04]  /*2e4a0*/  LDL.LU R18, [R1+0x48] ;  /* 0x0000480001127983 */ /* 0x002f280000300800 */
[----:B------:R-:W4:Y:S01]  /*2e4b0*/  LDL.LU R19, [R1+0x4c] ;  /* 0x00004c0001137983 */ /* 0x000f220000300800 */
[----:B------:R-:W-:-:S02]  /*2e4c0*/  IMAD.MOV.U32 R20, RZ, RZ, R5 ;  /* 0x000000ffff147224 */ /* 0x000fc400078e0005 */
[----:B------:R-:W-:Y:S02]  /*2e4d0*/  IMAD.MOV.U32 R21, RZ, RZ, R9 ;  /* 0x000000ffff157224 */ /* 0x000fe400078e0009 */
[----:B------:R-:W-:Y:S02]  /*2e4e0*/  IMAD.MOV.U32 R22, RZ, RZ, R3 ;  /* 0x000000ffff167224 */ /* 0x000fe400078e0003 */
[----:B------:R-:W-:-:S07]  /*2e4f0*/  IMAD.MOV.U32 R23, RZ, RZ, R7 ;  /* 0x000000ffff177224 */ /* 0x000fce00078e0007 */
[----:B----4-:R-:W-:Y:S01]  /*2e500*/  HMMA.16816.F32 R16, R20, R26, R16 ;  /* 0x0000001a1410723c */ /* 0x010fe20000001810 */
[----:B------:R-:W3:-:S15]  /*2e510*/  LDL.LU R20, [R1+0x88] ;  /* 0x0000880001147983 */ /* 0x000ede0000300800 */
[----:B------:R-:W-:-:S07]  /*2e520*/  NOP ;  /* 0x0000000000007918 */ /* 0x000fce0000000000 */
[----:B------:R0:W-:Y:S04]  /*2e530*/  STL.64 [R1+0xf0], R16 ;  /* 0x0000f01001007387 */ /* 0x0001e80000100a00 */
[----:B------:R1:W-:Y:S04]  /*2e540*/  STL.64 [R1+0xf8], R18 ;  /* 0x0000f81201007387 */ /* 0x0003e80000100a00 */
[----:B------:R-:W3:Y:S04]  /*2e550*/  LDL.LU R21, [R1+0x8c] ;  /* 0x00008c0001157983 */ /* 0x000ee80000300800 */
[----:B------:R-:W4:Y:S04]  /*2e560*/  LDL.LU R22, [R1+0x18] ;  /* 0x0000180001167983 */ /* 0x000f280000300800 */
[----:B------:R-:W4:Y:S04]  /*2e570*/  LDL.LU R23, [R1+0x1c] ;  /* 0x00001c0001177983 */ /* 0x000f280000300800 */
[----:B------:R-:W2:Y:S04]  /*2e580*/  LDL R26, [R1+0x260] ;  /* 0x00026000011a7983 */ /* 0x000ea80000100800 */
[----:B------:R-:W2:Y:S04]  /*2e590*/  LDL R27, [R1+0x264] ;  /* 0x00026400011b7983 */ /* 0x000ea80000100800 */
[----:B------:R-:W4:Y:S04]  /*2e5a0*/  LDL R24, [R1+0x250] ;  /* 0x0002500001187983 */ /* 0x000f280000100800 */
[----:B------:R-:W4:Y:S01]  /*2e5b0*/  LDL R25, [R1+0x254] ;  /* 0x0002540001197983 */ /* 0x000f220000100800 */
[----:B------:R-:W-:-:S02]  /*2e5c0*/  IMAD.MOV.U32 R4, RZ, RZ, R5 ;  /* 0x000000ffff047224 */ /* 0x000fc400078e0005 */
[----:B0-----:R-:W-:Y:S02]  /*2e5d0*/  IMAD.MOV.U32 R16, RZ, RZ, R5 ;  /* 0x000000ffff107224 */ /* 0x001fe400078e0005 */
[----:B------:R-:W-:Y:S02]  /*2e5e0*/  IMAD.MOV.U32 R5, RZ, RZ, R9 ;  /* 0x000000ffff057224 */ /* 0x000fe400078e0009 */
[----:B------:R-:W-:Y:S02]  /*2e5f0*/  IMAD.MOV.U32 R6, RZ, RZ, R3 ;  /* 0x000000ffff067224 */ /* 0x000fe400078e0003 */
[----:B-1----:R-:W-:Y:S02]  /*2e600*/  IMAD.MOV.U32 R19, RZ, RZ, R7 ;  /* 0x000000ffff137224 */ /* 0x002fe400078e0007 */
[----:B------:R-:W-:-:S03]  /*2e610*/  IMAD.MOV.U32 R17, RZ, RZ, R9 ;  /* 0x000000ffff117224 */ /* 0x000fc600078e0009 */
[----:B---3--:R-:W-:Y:S01]  /*2e620*/  HMMA.16816.F32 R4, R4, R20, R12 ;  /* 0x000000140404723c */ /* 0x008fe2000000180c */
[----:B--2---:R-:W-:Y:S04]  /*2e630*/  STL.64 [R1+0x1810], R26 ;  /* 0x0018101a01007387 */ /* 0x004fe80000100a00 */
[----:B----4-:R0:W-:Y:S04]  /*2e640*/  STL.64 [R1+0x1808], R24 ;  /* 0x0018081801007387 */ /* 0x0101e80000100a00 */
[----:B0-----:R-:W2:Y:S04]  /*2e650*/  LDL.LU R24, [R1+0x150] ;  /* 0x0001500001187983 */ /* 0x001ea80000300800 */
[----:B------:R-:W2:Y:S04]  /*2e660*/  LDL.LU R25, [R1+0x154] ;  /* 0x0001540001197983 */ /* 0x000ea80000300800 */
[----:B------:R-:W2:Y:S04]  /*2e670*/  LDL.LU R26, [R1+0x158] ;  /* 0x00015800011a7983 */ /* 0x000ea80000300800 */
[----:B------:R-:W2:Y:S04]  /*2e680*/  LDL.LU R27, [R1+0x15c] ;  /* 0x00015c00011b7983 */ /* 0x000ea80000300800 */
[----:B------:R-:W3:Y:S04]  /*2e690*/  LDL.LU R9, [R1+0x230] ;  /* 0x0002300001097983 */ /* 0x000ee80000300800 */
[----:B------:R-:W4:Y:S04]  /*2e6a0*/  LDL.LU.64 R14, [R1+0x1820] ;  /* 0x00182000010e7983 */ /* 0x000f280000300a00 */
[----:B------:R-:W2:Y:S04]  /*2e6b0*/  LDL.LU R12, [R1+0x1818] ;  /* 0x00181800010c7983 */ /* 0x000ea80000300800 */
[----:B------:R0:W-:Y:S04]  /*2e6c0*/  STL.64 [R1+0xe0], R4 ;  /* 0x0000e00401007387 */ /* 0x0001e80000100a00 */
[----:B------:R1:W-:Y:S04]  /*2e6d0*/  STL.64 [R1+0xe8], R6 ;  /* 0x0000e80601007387 */ /* 0x0003e80000100a00 */
[----:B0-----:R-:W3:Y:S04]  /*2e6e0*/  LDL.LU R4, [R1+0x30] ;  /* 0x0000300001047983 */ /* 0x001ee80000300800 */
[----:B------:R-:W3:Y:S04]  /*2e6f0*/  LDL.LU R5, [R1+0x34] ;  /* 0x0000340001057983 */ /* 0x000ee80000300800 */
[----:B-1----:R-:W3:Y:S01]  /*2e700*/  LDL.LU R6, [R1+0x38] ;  /* 0x0000380001067983 */ /* 0x002ee20000300800 */
[----:B------:R-:W-:-:S03]  /*2e710*/  IMAD.MOV.U32 R7, RZ, RZ, R2 ;  /* 0x000000ffff077224 */ /* 0x000fc600078e0002 */
[----:B------:R-:W2:Y:S01]  /*2e720*/  LDL.LU R2, [R1+0x284] ;  /* 0x0002840001027983 */ /* 0x000ea20000300800 */
[----:B------:R-:W-:Y:S01]  /*2e730*/  IMAD.MOV.U32 R18, RZ, RZ, R3 ;  /* 0x000000ffff127224 */ /* 0x000fe200078e0003 */
[----:B----4-:R-:W-:Y:S02]  /*2e740*/  F2FP.F16.E4M3.UNPACK_B R20, R14 ;  /* 0x0000000eff14723e */ /* 0x010fe400020006ff */
[----:B------:R-:W-:-:S04]  /*2e750*/  F2FP.F16.E4M3.UNPACK_B R21, R15 ;  /* 0x0000000fff15723e */ /* 0x000fc800020006ff */
[----:B---3--:R-:W-:Y:S07]  /*2e760*/  HMMA.16816.F32 R4, R16, R22, R4 ;  /* 0x000000161004723c */ /* 0x008fee0000001804 */
[----:B------:R-:W-:Y:S01]  /*2e770*/  F2FP.F16.E4M3.UNPACK_B R22, R9 ;  /* 0x00000009ff16723e */ /* 0x000fe200020006ff */
[----:B------:R-:W-:Y:S01]  /*2e780*/  IMAD.MOV.U32 R16, RZ, RZ, R0 ;  /* 0x000000ffff107224 */ /* 0x000fe200078e0000 */
[----:B------:R-:W-:Y:S01]  /*2e790*/  F2FP.F16.E4M3.UNPACK_B R23, R8 ;  /* 0x00000008ff17723e */ /* 0x000fe200020006ff */
[----:B--2---:R-:W-:-:S02]  /*2e7a0*/  IMAD.MOV.U32 R17, RZ, RZ, R12 ;  /* 0x000000ffff117224 */ /* 0x004fc400078e000c */
[----:B------:R-:W-:Y:S02]  /*2e7b0*/  IMAD.MOV.U32 R18, RZ, RZ, R28 ;  /* 0x000000ffff127224 */ /* 0x000fe400078e001c */
[----:B------:R-:W-:-:S07]  /*2e7c0*/  IMAD.MOV.U32 R19, RZ, RZ, R10 ;  /* 0x000000ffff137224 */ /* 0x000fce00078e000a */
[----:B------:R-:W-:Y:S01]  /*2e7d0*/  HMMA.16816.F32 R16, R16, R22, R24 ;  /* 0x000000161010723c */ /* 0x000fe20000001818 */
[----:B------:R-:W-:Y:S04]  /*2e7e0*/  STL [R1+0x17f8], R2 ;  /* 0x0017f80201007387 */ /* 0x000fe80000100800 */
[----:B------:R-:W-:Y:S04]  /*2e7f0*/  STL.64 [R1+0xd0], R4 ;  /* 0x0000d00401007387 */ /* 0x000fe80000100a00 */
[----:B------:R-:W-:Y:S04]  /*2e800*/  STL.64 [R1+0xd8], R6 ;  /* 0x0000d80601007387 */ /* 0x000fe80000100a00 */
[----:B------:R-:W-:Y:S04]  /*2e810*/  STL.64 [R1+0x17c0], R8 ;  /* 0x0017c00801007387 */ /* 0x000fe80000100a00 */
[----:B------:R-:W-:Y:S04]  /*2e820*/  STL [R1+0x18], R22 ;  /* 0x0000181601007387 */ /* 0x000fe80000100800 */
[----:B------:R0:W-:Y:S04]  /*2e830*/  STL [R1+0x17e0], R14 ;  /* 0x0017e00e01007387 */ /* 0x0001e80000100800 */
[----:B------:R-:W-:Y:S04]  /*2e840*/  STL [R1+0x1c], R23 ;  /* 0x00001c1701007387 */ /* 0x000fe80000100800 */
[----:B------:R-:W-:Y:S04]  /*2e850*/  STL [R1+0x50], R20 ;  /* 0x0000501401007387 */ /* 0x000fe80000100800 */
[----:B------:R-:W-:Y:S01]  /*2e860*/  STL [R1+0x54], R21 ;  /* 0x0000541501007387 */ /* 0x000fe20000100800 */
[----:B0-----:R-:W-:-:S03]  /*2e870*/  IMAD.MOV.U32 R14, RZ, RZ, R17 ;  /* 0x000000ffff0e7224 */ /* 0x001fc600078e0011 */
[----:B------:R-:W2:Y:S01]  /*2e880*/  LDL.LU.64 R26, [R1+0x1810] ;  /* 0x00181000011a7983 */ /* 0x000ea20000300a00 */
[----:B------:R-:W-:-:S03]  /*2e890*/  IMAD.MOV.U32 R4, RZ, RZ, R0 ;  /* 0x000000ffff047224 */ /* 0x000fc600078e0000 */
[----:B------:R-:W3:Y:S01]  /*2e8a0*/  LDL.LU.64 R24, [R1+0x1808] ;  /* 0x0018080001187983 */ /* 0x000ee20000300a00 */
[----:B------:R-:W-:-:S03]  /*2e8b0*/  IMAD.MOV.U32 R11, RZ, RZ, R18 ;  /* 0x000000ffff0b7224 */ /* 0x000fc600078e0012 */
[----:B------:R0:W-:Y:S01]  /*2e8c0*/  STL [R1], R16 ;  /* 0x0000001001007387 */ /* 0x0001e20000100800 */
[----:B------:R-:W-:-:S03]  /*2e8d0*/  IMAD.MOV.U32 R0, RZ, RZ, R19 ;  /* 0x000000ffff007224 */ /* 0x000fc600078e0013 */
[----:B0-----:R-:W4:Y:S04]  /*2e8e0*/  LDL.LU R16, [R1+0x140] ;  /* 0x0001400001107983 */ /* 0x001f280000300800 */
[----:B------:R-:W4:Y:S04]  /*2e8f0*/  LDL.LU R17, [R1+0x144] ;  /* 0x0001440001117983 */ /* 0x000f280000300800 */
[----:B------:R-:W4:Y:S04]  /*2e900*/  LDL.LU R18, [R1+0x148] ;  /* 0x0001480001127983 */ /* 0x000f280000300800 */
[----:B------:R-:W4:Y:S01]  /*2e910*/  LDL.LU R19, [R1+0x14c] ;  /* 0x00014c0001137983 */ /* 0x000f220000300800 */
[----:B------:R-:W-:-:S02]  /*2e920*/  IMAD.MOV.U32 R5, RZ, RZ, R12 ;  /* 0x000000ffff057224 */ /* 0x000fc400078e000c */
[----:B------:R-:W-:Y:S02]  /*2e930*/  IMAD.MOV.U32 R6, RZ, RZ, R28 ;  /* 0x000000ffff067224 */ /* 0x000fe400078e001c */
[----:B------:R-:W-:Y:S01]  /*2e940*/  IMAD.MOV.U32 R7, RZ, RZ, R10 ;  /* 0x000000ffff077224 */ /* 0x000fe200078e000a */
[----:B---3--:R-:W-:Y:S02]  /*2e950*/  F2FP.F16.E4M3.UNPACK_B R2, R24 ;  /* 0x00000018ff02723e */ /* 0x008fe400020006ff */
[----:B------:R-:W-:-:S04]  /*2e960*/  F2FP.F16.E4M3.UNPACK_B R3, R25 ;  /* 0x00000019ff03723e */ /* 0x000fc800020006ff */
[----:B----4-:R-:W-:-:S15]  /*2e970*/  HMMA.16816.F32 R4, R4, R20, R16 ;  /* 0x000000140404723c */ /* 0x010fde0000001810 */
[----:B------:R-:W-:-:S08]  /*2e980*/  NOP ;  /* 0x0000000000007918 */ /* 0x000fd00000000000 */
[----:B------:R0:W-:Y:S04]  /*2e990*/  STL.64 [R1+0x17a0], R6 ;  /* 0x0017a00601007387 */ /* 0x0001e80000100a00 */
[----:B0-----:R-:W3:Y:S04]  /*2e9a0*/  LDL.LU R7, [R1+0x10] ;  /* 0x0000100001077983 */ /* 0x001ee80000300800 */
[----:B------:R2:W-:Y:S04]  /*2e9b0*/  STL.64 [R1+0x1798], R4 ;  /* 0x0017980401007387 */ /* 0x0005e80000100a00 */
[----:B------:R-:W-:Y:S04]  /*2e9c0*/  STL [R1+0x58], R2 ;  /* 0x0000580201007387 */ /* 0x000fe80000100800 */
[----:B------:R-:W4:Y:S01]  /*2e9d0*/  LDL R25, [R1+0x270] ;  /* 0x0002700001197983 */ /* 0x000f220000100800 */
[----:B--2---:R-:W-:-:S03]  /*2e9e0*/  F2FP.F16.E4M3.UNPACK_B R4, R26 ;  /* 0x0000001aff04723e */ /* 0x004fc600020006ff */
[----:B------:R-:W-:Y:S01]  /*2e9f0*/  STL [R1+0x5c], R3 ;  /* 0x00005c0301007387 */ /* 0x000fe20000100800 */
[----:B------:R-:W-:-:S03]  /*2ea00*/  F2FP.F16.E4M3.UNPACK_B R5, R27 ;  /* 0x0000001bff05723e */ /* 0x000fc600020006ff */
[----:B------:R-:W2:Y:S04]  /*2ea10*/  LDL R26, [R1+0x274] ;  /* 0x00027400011a7983 */ /* 0x000ea80000100800 */
[----:B------:R-:W-:Y:S04]  /*2ea20*/  STL [R1+0x60], R4 ;  /* 0x0000600401007387 */ /* 0x000fe80000100800 */
[----:B------:R-:W2:Y:S01]  /*2ea30*/  LDL R27, [R1+0x280] ;  /* 0x00028000011b7983 */ /* 0x000ea20000100800 */
[----:B------:R-:W-:-:S03]  /*2ea40*/  IMAD.MOV.U32 R17, RZ, RZ, R12 ;  /* 0x000000ffff117224 */ /* 0x000fc600078e000c */
[----:B--2---:R-:W-:Y:S04]  /*2ea50*/  STL.64 [R1+0x1800], R26 ;  /* 0x0018001a01007387 */ /* 0x004fe80000100a00 */
[----:B----4-:R0:W-:Y:S04]  /*2ea60*/  STL [R1+0x17fc], R25 ;  /* 0x0017fc1901007387 */ /* 0x0101e80000100800 */
[----:B------:R-:W2:Y:S04]  /*2ea70*/  LDL.LU R24, [R1+0x190] ;  /* 0x0001900001187983 */ /* 0x000ea80000300800 */
[----:B0-----:R-:W2:Y:S04]  /*2ea80*/  LDL.LU R25, [R1+0x194] ;  /* 0x0001940001197983 */ /* 0x001ea80000300800 */
[----:B------:R-:W2:Y:S04]  /*2ea90*/  LDL.LU R26, [R1+0x198] ;  /* 0x00019800011a7983 */ /* 0x000ea80000300800 */
[----:B------:R-:W2:Y:S01]  /*2eaa0*/  LDL.LU R27, [R1+0x19c] ;  /* 0x00019c00011b7983 */ /* 0x000ea20000300800 */
[----:B---3--:R-:W-:-:S02]  /*2eab0*/  IMAD.MOV.U32 R16, RZ, RZ, R7 ;  /* 0x000000ffff107224 */ /* 0x008fc400078e0007 */
[----:B------:R-:W-:Y:S02]  /*2eac0*/  IMAD.MOV.U32 R18, RZ, RZ, R28 ;  /* 0x000000ffff127224 */ /* 0x000fe400078e001c */
[----:B------:R-:W-:Y:S01]  /*2ead0*/  IMAD.MOV.U32 R19, RZ, RZ, R10 ;  /* 0x000000ffff137224 */ /* 0x000fe200078e000a */
[----:B------:R-:W-:Y:S04]  /*2eae0*/  STL [R1+0x64], R5 ;  /* 0x0000640501007387 */ /* 0x000fe80000100800 */
[----:B------:R-:W3:Y:S04]  /*2eaf0*/  LDL R8, [R1+0x2a0] ;  /* 0x0002a00001087983 */ /* 0x000ee80000100800 */
[----:B------:R-:W4:Y:S04]  /*2eb00*/  LDL R9, [R1+0x2a4] ;  /* 0x0002a40001097983 */ /* 0x000f280000100800 */
[----:B------:R-:W4:Y:S04]  /*2eb10*/  LDL R29, [R1+0x290] ;  /* 0x00029000011d7983 */ /* 0x000f280000100800 */
[----:B------:R-:W4:Y:S01]  /*2eb20*/  LDL R13, [R1+0x294] ;  /* 0x00029400010d7983 */ /* 0x000f220000100800 */
[----:B--2---:R-:W-:Y:S03]  /*2eb30*/  HMMA.16816.F32 R16, R16, R2, R24 ;  /* 0x000000021010723c */ /* 0x004fe60000001818 */
[----:B------:R-:W2:Y:S04]  /*2eb40*/  LDL.LU.64 R26, [R1+0x1800] ;  /* 0x00180000011a7983 */ /* 0x000ea80000300a00 */
[----:B------:R-:W3:Y:S04]  /*2eb50*/  LDL.LU R25, [R1+0x17fc] ;  /* 0x0017fc0001197983 */ /* 0x000ee80000300800 */
[----:B------:R-:W4:-:S12]  /*2eb60*/  LDL.LU R2, [R1+0x17f8] ;  /* 0x0017f80001027983 */ /* 0x000f180000300800 */
[----:B------:R0:W-:Y:S01]  /*2eb70*/  STL.64 [R1+0x20], R16 ;  /* 0x0000201001007387 */ /* 0x0001e20000100a00 */
[----:B------:R-:W-:-:S03]  /*2eb80*/  IMAD.MOV.U32 R3, RZ, RZ, R19 ;  /* 0x000000ffff037224 */ /* 0x000fc600078e0013 */
[----:B------:R1:W-:Y:S04]  /*2eb90*/  STL [R1+0x28], R18 ;  /* 0x0000281201007387 */ /* 0x0003e80000100800 */
[----:B0-----:R-:W2:Y:S04]  /*2eba0*/  LDL.LU R16, [R1+0x170] ;  /* 0x0001700001107983 */ /* 0x001ea80000300800 */
[----:B------:R-:W2:Y:S04]  /*2ebb0*/  LDL.LU R17, [R1+0x174] ;  /* 0x0001740001117983 */ /* 0x000ea80000300800 */
[----:B-1----:R-:W2:Y:S04]  /*2ebc0*/  LDL.LU R18, [R1+0x178] ;  /* 0x0001780001127983 */ /* 0x002ea80000300800 */
[----:B------:R-:W2:Y:S01]  /*2ebd0*/  LDL.LU R19, [R1+0x17c] ;  /* 0x00017c0001137983 */ /* 0x000ea20000300800 */
[----:B------:R-:W-:-:S02]  /*2ebe0*/  IMAD.MOV.U32 R20, RZ, RZ, R7 ;  /* 0x000000ffff147224 */ /* 0x000fc400078e0007 */
[----:B------:R-:W-:Y:S02]  /*2ebf0*/  IMAD.MOV.U32 R21, RZ, RZ, R12 ;  /* 0x000000ffff157224 */ /* 0x000fe400078e000c */
[----:B------:R-:W-:Y:S02]  /*2ec00*/  IMAD.MOV.U32 R22, RZ, RZ, R28 ;  /* 0x000000ffff167224 */ /* 0x000fe400078e001c */
[----:B------:R-:W-:Y:S01]  /*2ec10*/  IMAD.MOV.U32 R23, RZ, RZ, R10 ;  /* 0x000000ffff177224 */ /* 0x000fe200078e000a */
[----:B------:R-:W-:Y:S06]  /*2ec20*/  STL [R1+0x1784], R3 ;  /* 0x0017840301007387 */ /* 0x000fec0000100800 */
[----:B--2---:R-:W-:-:S15]  /*2ec30*/  HMMA.16816.F32 R16, R20, R4, R16 ;  /* 0x000000041410723c */ /* 0x004fde0000001810 */
[----:B------:R-:W-:-:S08]  /*2ec40*/  NOP ;  /* 0x0000000000007918 */ /* 0x000fd00000000000 */
[----:B------:R0:W-:Y:S04]  /*2ec50*/  STL [R1+0x178c], R16 ;  /* 0x00178c1001007387 */ /* 0x0001e80000100800 */
[----:B------:R1:W-:Y:S04]  /*2ec60*/  STL [R1+0x1788], R17 ;  /* 0x0017881101007387 */ /* 0x0003e80000100800 */
[----:B------:R2:W-:Y:S04]  /*2ec70*/  STL.64 [R1+0x1770], R18 ;  /* 0x0017701201007387 */ /* 0x0005e80000100a00 */
[----:B0-----:R-:W4:Y:S04]  /*2ec80*/  LDL.LU R16, [R1+0x1c0] ;  /* 0x0001c00001107983 */ /* 0x001f280000300800 */
[----:B-1----:R-:W4:Y:S04]  /*2ec90*/  LDL.LU R17, [R1+0x1c4] ;  /* 0x0001c40001117983 */ /* 0x002f280000300800 */
[----:B--2---:R-:W2:Y:S04]  /*2eca0*/  LDL.LU R18, [R1+0x1c8] ;  /* 0x0001c80001127983 */ /* 0x004ea80000300800 */
[----:B------:R-:W2:Y:S01]  /*2ecb0*/  LDL.LU R19, [R1+0x1cc] ;  /* 0x0001cc0001137983 */ /* 0x000ea20000300800 */
[----:B---3--:R-:W-:-:S02]  /*2ecc0*/  F2FP.F16.E4M3.UNPACK_B R6, R25 ;  /* 0x00000019ff06723e */ /* 0x008fc400020006ff */
[----:B----4-:R-:W-:Y:S01]  /*2ecd0*/  F2FP.F16.E4M3.UNPACK_B R5, R2 ;  /* 0x00000002ff05723e */ /* 0x010fe200020006ff */
[----:B--2---:R-:W-:Y:S04]  /*2ece0*/  STL.64 [R1+0x17f0], R18 ;  /* 0x0017f01201007387 */ /* 0x004fe80000100a00 */
[----:B------:R0:W-:Y:S04]  /*2ecf0*/  STL.64 [R1+0x17e8], R16 ;  /* 0x0017e81001007387 */ /* 0x0001e80000100a00 */
[----:B0-----:R-:W2:Y:S04]  /*2ed00*/  LDL.LU R16, [R1+0x1d0] ;  /* 0x0001d00001107983 */ /* 0x001ea80000300800 */
[----:B------:R-:W2:Y:S04]  /*2ed10*/  LDL.LU R17, [R1+0x1d4] ;  /* 0x0001d40001117983 */ /* 0x000ea80000300800 */
[----:B------:R-:W2:Y:S04]  /*2ed20*/  LDL.LU R18, [R1+0x1d8] ;  /* 0x0001d80001127983 */ /* 0x000ea80000300800 */
[----:B------:R-:W2:Y:S01]  /*2ed30*/  LDL.LU R19, [R1+0x1dc] ;  /* 0x0001dc0001137983 */ /* 0x000ea20000300800 */
[----:B------:R-:W-:-:S03]  /*2ed40*/  F2FP.F16.E4M3.UNPACK_B R3, R26 ;  /* 0x0000001aff03723e */ /* 0x000fc600020006ff */
[----:B------:R-:W-:Y:S01]  /*2ed50*/  STL [R1+0x78], R6 ;  /* 0x0000780601007387 */ /* 0x000fe20000100800 */
[----:B------:R-:W-:-:S03]  /*2ed60*/  F2FP.F16.E4M3.UNPACK_B R4, R27 ;  /* 0x0000001bff04723e */ /* 0x000fc600020006ff */
[----:B------:R0:W-:Y:S04]  /*2ed70*/  STL [R1+0x1790], R2 ;  /* 0x0017900201007387 */ /* 0x0001e80000100800 */
[----:B------:R-:W-:Y:S01]  /*2ed80*/  STL [R1+0x7c], R3 ;  /* 0x00007c0301007387 */ /* 0x000fe20000100800 */
[----:B0-----:R-:W-:-:S03]  /*2ed90*/  IMAD.MOV.U32 R2, RZ, RZ, R6 ;  /* 0x000000ffff027224 */ /* 0x001fc600078e0006 */
[----:B------:R0:W-:Y:S04]  /*2eda0*/  STL [R1+0x80], R4 ;  /* 0x0000800401007387 */ /* 0x0001e80000100800 */
[----:B------:R-:W-:Y:S01]  /*2edb0*/  STL [R1+0x84], R5 ;  /* 0x0000840501007387 */ /* 0x000fe20000100800 */
[----:B--2---:R-:W-:Y:S03]  /*2edc0*/  HMMA.16816.F32 R20, R20, R2, R16 ;  /* 0x000000021414723c */ /* 0x004fe60000001810 */
[----:B------:R-:W2:Y:S04]  /*2edd0*/  LDL.LU.64 R18, [R1+0x17f0] ;  /* 0x0017f00001127983 */ /* 0x000ea80000300a00 */
[----:B------:R-:W2:Y:S01]  /*2ede0*/  LDL.LU.64 R16, [R1+0x17e8] ;  /* 0x0017e80001107983 */ /* 0x000ea20000300a00 */
[----:B------:R-:W-:Y:S01]  /*2edf0*/  IMAD.MOV.U32 R24, RZ, RZ, R7 ;  /* 0x000000ffff187224 */ /* 0x000fe200078e0007 */
[----:B------:R-:W-:Y:S01]  /*2ee00*/  F2FP.F16.E4M3.UNPACK_B R8, R8 ;  /* 0x00000008ff08723e */ /* 0x000fe200020006ff */
[----:B------:R-:W-:-:S02]  /*2ee10*/  IMAD.MOV.U32 R25, RZ, RZ, R12 ;  /* 0x000000ffff197224 */ /* 0x000fc400078e000c */
[----:B------:R-:W-:Y:S02]  /*2ee20*/  IMAD.MOV.U32 R26, RZ, RZ, R28 ;  /* 0x000000ffff1a7224 */ /* 0x000fe400078e001c */
[----:B------:R-:W-:Y:S01]  /*2ee30*/  IMAD.MOV.U32 R27, RZ, RZ, R10 ;  /* 0x000000ffff1b7224 */ /* 0x000fe200078e000a */
[----:B------:R-:W-:-:S08]  /*2ee40*/  F2FP.F16.E4M3.UNPACK_B R29, R29 ;  /* 0x0000001dff1d723e */ /* 0x000fd000020006ff */
[----:B------:R1:W-:Y:S04]  /*2ee50*/  STL.64 [R1+0x40], R20 ;  /* 0x0000401401007387 */ /* 0x0003e80000100a00 */
[----:B------:R-:W-:Y:S04]  /*2ee60*/  STL.64 [R1+0x48], R22 ;  /* 0x0000481601007387 */ /* 0x000fe80000100a00 */
[----:B------:R-:W-:Y:S04]  /*2ee70*/  STL [R1+0x88], R8 ;  /* 0x0000880801007387 */ /* 0x000fe80000100800 */
[----:B------:R-:W-:Y:S01]  /*2ee80*/  STL [R1+0xa8], R29 ;  /* 0x0000a81d01007387 */ /* 0x000fe20000100800 */
[----:B--2---:R-:W-:Y:S03]  /*2ee90*/  HMMA.16816.F32 R24, R24, R4, R16 ;  /* 0x000000041818723c */ /* 0x004fe60000001810 */
[----:B0-----:R-:W2:Y:S01]  /*2eea0*/  LDL.LU R4, [R1] ;  /* 0x0000000001047983 */ /* 0x001ea20000300800 */
[----:B------:R-:W-:Y:S01]  /*2eeb0*/  F2FP.F16.E4M3.UNPACK_B R13, R13 ;  /* 0x0000000dff0d723e */ /* 0x000fe200020006ff */
[----:B-1----:R-:W-:-:S02]  /*2eec0*/  IMAD.MOV.U32 R20, RZ, RZ, R7 ;  /* 0x000000ffff147224 */ /* 0x002fc400078e0007 */
[----:B------:R-:W-:Y:S02]  /*2eed0*/  IMAD.MOV.U32 R6, RZ, RZ, R11 ;  /* 0x000000ffff067224 */ /* 0x000fe400078e000b */
[----:B------:R-:W-:Y:S01]  /*2eee0*/  STL [R1+0xac], R13 ;  /* 0x0000ac0d01007387 */ /* 0x000fe20000100800 */
[----:B------:R-:W-:-:S03]  /*2eef0*/  IMAD.MOV.U32 R5, RZ, RZ, R14 ;  /* 0x000000ffff057224 */ /* 0x000fc600078e000e */
[----:B------:R-:W3:Y:S04]  /*2ef00*/  LDL.LU R14, [R1+0x17e0] ;  /* 0x0017e000010e7983 */ /* 0x000ee80000300800 */
[----:B------:R-:W4:Y:S07]  /*2ef10*/  LDL.LU R11, [R1+0x17dc] ;  /* 0x0017dc00010b7983 */ /* 0x000f2e0000300800 */
[----:B------:R-:W-:-:S02]  /*2ef20*/  IMAD.MOV.U32 R2, RZ, RZ, R24 ;  /* 0x000000ffff027224 */ /* 0x000fc400078e0018 */
[----:B------:R-:W-:Y:S02]  /*2ef30*/  IMAD.MOV.U32 R24, RZ, RZ, R7 ;  /* 0x000000ffff187224 */ /* 0x000fe400078e0007 */
[----:B------:R-:W-:Y:S02]  /*2ef40*/  IMAD.MOV.U32 R7, RZ, RZ, R0 ;  /* 0x000000ffff077224 */ /* 0x000fe400078e0000 */
[----:B------:R-:W3:Y:S04]  /*2ef50*/  LDL.LU R0, [R1+0x17d8] ;  /* 0x0017d80001007983 */ /* 0x000ee80000300800 */
[----:B------:R-:W-:Y:S04]  /*2ef60*/  STL.64 [R1+0x17b0], R6 ;  /* 0x0017b00601007387 */ /* 0x000fe80000100a00 */
[----:B--2---:R0:W-:Y:S04]  /*2ef70*/  STL.64 [R1+0x17a8], R4 ;  /* 0x0017a80401007387 */ /* 0x0041e80000100a00 */
[----:B0-----:R-:W2:Y:S04]  /*2ef80*/  LDL.LU R4, [R1+0x160] ;  /* 0x0001600001047983 */ /* 0x001ea80000300800 */
[----:B------:R-:W2:Y:S04]  /*2ef90*/  LDL.LU R5, [R1+0x164] ;  /* 0x0001640001057983 */ /* 0x000ea80000300800 */
[----:B------:R-:W4:Y:S04]  /*2efa0*/  LDL.LU R6, [R1+0x168] ;  /* 0x0001680001067983 */ /* 0x000f280000300800 */
[----:B------:R-:W4:Y:S01]  /*2efb0*/  LDL.LU R7, [R1+0x16c] ;  /* 0x00016c0001077983 */ /* 0x000f220000300800 */
[----:B------:R-:W-:Y:S01]  /*2efc0*/  F2FP.F16.E4M3.UNPACK_B R9, R9 ;  /* 0x00000009ff09723e */ /* 0x000fe200020006ff */
[----:B------:R-:W-:-:S02]  /*2efd0*/  IMAD.MOV.U32 R21, RZ, RZ, R12 ;  /* 0x000000ffff157224 */ /* 0x000fc400078e000c */
[----:B----4-:R-:W-:Y:S04]  /*2efe0*/  STL.64 [R1+0x17d0], R6 ;  /* 0x0017d00601007387 */ /* 0x010fe80000100a00 */
[----:B--2---:R0:W-:Y:S04]  /*2eff0*/  STL.64 [R1+0x17c8], R4 ;  /* 0x0017c80401007387 */ /* 0x0041e80000100a00 */
[----:B0-----:R-:W2:Y:S04]  /*2f000*/  LDL.LU R4, [R1+0x180] ;  /* 0x0001800001047983 */ /* 0x001ea80000300800 */
[----:B------:R-:W2:Y:S04]  /*2f010*/  LDL.LU R5, [R1+0x184] ;  /* 0x0001840001057983 */ /* 0x000ea80000300800 */
[----:B------:R-:W2:Y:S01]  /*2f020*/  LDL.LU R6, [R1+0x188] ;  /* 0x0001880001067983 */ /* 0x000ea20000300800 */
[----:B---3--:R-:W-:-:S02]  /*2f030*/  IMAD.MOV.U32 R7, RZ, RZ, R0 ;  /* 0x000000ffff077224 */ /* 0x008fc400078e0000 */
[----:B------:R-:W-:Y:S01]  /*2f040*/  IMAD.MOV.U32 R22, RZ, RZ, R28 ;  /* 0x000000ffff167224 */ /* 0x000fe200078e001c */
[----:B------:R-:W3:Y:S01]  /*2f050*/  LDL.LU R18, [R1+0x250] ;  /* 0x0002500001127983 */ /* 0x000ee20000300800 */
[----:B------:R-:W-:Y:S02]  /*2f060*/  IMAD.MOV.U32 R23, RZ, RZ, R10 ;  /* 0x000000ffff177224 */ /* 0x000fe400078e000a */
[----:B------:R-:W-:Y:S01]  /*2f070*/  IMAD.MOV.U32 R17, RZ, RZ, R26 ;  /* 0x000000ffff117224 */ /* 0x000fe200078e001a */
[----:B------:R-:W4:Y:S01]  /*2f080*/  LDL.LU R19, [R1+0x254] ;  /* 0x0002540001137983 */ /* 0x000f220000300800 */
[----:B------:R-:W-:-:S03]  /*2f090*/  IMAD.MOV.U32 R26, RZ, RZ, R28 ;  /* 0x000000ffff1a7224 */ /* 0x000fc600078e001c */
[----:B------:R-:W3:Y:S01]  /*2f0a0*/  LDL.LU R28, [R1+0x14] ;  /* 0x00001400011c7983 */ /* 0x000ee20000300800 */
[----:B--2---:R-:W-:Y:S03]  /*2f0b0*/  HMMA.16816.F32 R20, R20, R8, R4 ;  /* 0x000000081414723c */ /* 0x004fe60000001804 */
[----:B------:R-:W2:Y:S04]  /*2f0c0*/  LDL.LU.64 R6, [R1+0x17d0] ;  /* 0x0017d00001067983 */ /* 0x000ea80000300a00 */
[----:B------:R-:W2:Y:S01]  /*2f0d0*/  LDL.LU.64 R4, [R1+0x17c8] ;  /* 0x0017c80001047983 */ /* 0x000ea20000300a00 */
[----:B------:R-:W-:-:S03]  /*2f0e0*/  IMAD.MOV.U32 R0, RZ, RZ, R9 ;  /* 0x000000ffff007224 */ /* 0x000fc600078e0009 */
[----:B------:R-:W4:Y:S01]  /*2f0f0*/  LDL.LU.64 R8, [R1+0x17c0] ;  /* 0x0017c00001087983 */ /* 0x000f220000300a00 */
[----:B------:R-:W-:Y:S02]  /*2f100*/  IMAD.MOV.U32 R16, RZ, RZ, R25 ;  /* 0x000000ffff107224 */ /* 0x000fe400078e0019 */
[----:B------:R-:W-:Y:S02]  /*2f110*/  IMAD.MOV.U32 R3, RZ, RZ, R27 ;  /* 0x000000ffff037224 */ /* 0x000fe400078e001b */
[----:B------:R-:W-:Y:S02]  /*2f120*/  IMAD.MOV.U32 R25, RZ, RZ, R12 ;  /* 0x000000ffff197224 */ /* 0x000fe400078e000c */
[----:B------:R-:W-:-:S05]  /*2f130*/  IMAD.MOV.U32 R27, RZ, RZ, R10 ;  /* 0x000000ffff1b7224 */ /* 0x000fca00078e000a */
[----:B------:R0:W-:Y:S04]  /*2f140*/  STL.64 [R1+0x1740], R22 ;  /* 0x0017401601007387 */ /* 0x0001e80000100a00 */
[----:B0-----:R-:W3:Y:S04]  /*2f150*/  LDL.LU R22, [R1+0x260] ;  /* 0x0002600001167983 */ /* 0x001ee80000300800 */
[----:B------:R-:W3:Y:S04]  /*2f160*/  LDL.LU R23, [R1+0x264] ;  /* 0x0002640001177983 */ /* 0x000ee80000300800 */
[----:B------:R0:W-:Y:S02]  /*2f170*/  STL.64 [R1+0x1738], R20 ;  /* 0x0017381401007387 */ /* 0x0001e40000100a00 */
[----:B0-----:R-:W-:-:S02]  /*2f180*/  IMAD.MOV.U32 R20, RZ, RZ, R29 ;  /* 0x000000ffff147224 */ /* 0x001fc400078e001d */
[----:B------:R-:W-:Y:S01]  /*2f190*/  IMAD.MOV.U32 R21, RZ, RZ, R13 ;  /* 0x000000ffff157224 */ /* 0x000fe200078e000d */
[----:B------:R-:W3:Y:S04]  /*2f1a0*/  LDL.LU R29, [R1+0x17bc] ;  /* 0x0017bc00011d7983 */ /* 0x000ee80000300800 */
[----:B------:R-:W3:Y:S04]  /*2f1b0*/  LDL.LU R13, [R1+0x17b8] ;  /* 0x0017b800010d7983 */ /* 0x000ee80000300800 */
[----:B------:R-:W-:Y:S01]  /*2f1c0*/  STL [R1+0x1728], R0 ;  /* 0x0017280001007387 */ /* 0x000fe20000100800 */
[----:B--2---:R-:W-:Y:S03]  /*2f1d0*/  HMMA.16816.F32 R24, R24, R20, R4 ;  /* 0x000000141818723c */ /* 0x004fe60000001804 */
[----:B------:R-:W2:Y:S04]  /*2f1e0*/  LDL.LU.64 R6, [R1+0x17b0] ;  /* 0x0017b00001067983 */ /* 0x000ea80000300a00 */
[----:B------:R-:W2:Y:S01]  /*2f1f0*/  LDL.LU.64 R4, [R1+0x17a8] ;  /* 0x0017a80001047983 */ /* 0x000ea20000300a00 */
[----:B------:R-:W-:-:S02]  /*2f200*/  F2FP.F16.E4M3.UNPACK_B R20, R14.H1 ;  /* 0x0000000eff14723e */ /* 0x000fc400030006ff */
[----:B------:R-:W-:-:S13]  /*2f210*/  F2FP.F16.E4M3.UNPACK_B R21, R15.H1 ;  /* 0x0000000fff15723e */ /* 0x000fda00030006ff */
[----:B------:R-:W-:Y:S04]  /*2f220*/  STL [R1+0x1748], R26 ;  /* 0x0017481a01007387 */ /* 0x000fe80000100800 */
[----:B------:R4:W-:Y:S04]  /*2f230*/  STL.64 [R1+0x1730], R24 ;  /* 0x0017301801007387 */ /* 0x0009e80000100a00 */
[----:B------:R-:W-:Y:S01]  /*2f240*/  STL [R1+0x172c], R27 ;  /* 0x00172c1b01007387 */ /* 0x000fe20000100800 */
[----:B----4-:R-:W-:Y:S02]  /*2f250*/  F2FP.F16.E4M3.UNPACK_B R24, R9.H1 ;  /* 0x00000009ff18723e */ /* 0x010fe400030006ff */
[----:B------:R-:W-:Y:S01]  /*2f260*/  F2FP.F16.E4M3.UNPACK_B R25, R8.H1 ;  /* 0x00000008ff19723e */ /* 0x000fe200030006ff */
[----:B---3--:R-:W-:-:S02]  /*2f270*/  IMAD.MOV.U32 R8, RZ, RZ, R28 ;  /* 0x000000ffff087224 */ /* 0x008fc400078e001c */
[----:B------:R-:W-:Y:S04]  /*2f280*/  STL [R1+0xc0], R24 ;  /* 0x0000c01801007387 */ /* 0x000fe80000100800 */
[----:B------:R2:W-:Y:S01]  /*2f290*/  STL [R1+0xc4], R25 ;  /* 0x0000c41901007387 */ /* 0x0005e20000100800 */
[----:B------:R-:W-:Y:S02]  /*2f2a0*/  IMAD.MOV.U32 R10, RZ, RZ, R29 ;  /* 0x000000ffff0a7224 */ /* 0x000fe400078e001d */
[----:B------:R-:W-:Y:S01]  /*2f2b0*/  IMAD.MOV.U32 R9, RZ, RZ, R13 ;  /* 0x000000ffff097224 */ /* 0x000fe200078e000d */
[----:B------:R0:W-:Y:S04]  /*2f2c0*/  STL [R1+0xb8], R20 ;  /* 0x0000b81401007387 */ /* 0x0001e80000100800 */
[----:B------:R1:W-:Y:S02]  /*2f2d0*/  STL [R1+0xbc], R21 ;  /* 0x0000bc1501007387 */ /* 0x0003e40000100800 */
[----:B--2---:R-:W-:Y:S02]  /*2f2e0*/  HMMA.16816.F32 R24, R8, R24, R4 ;  /* 0x000000180818723c */ /* 0x004fe40000001804 */
[----:B------:R-:W2:Y:S04]  /*2f2f0*/  LDL.LU.64 R6, [R1+0x17a0] ;  /* 0x0017a00001067983 */ /* 0x000ea80000300a00 */
[----:B------:R-:W2:Y:S01]  /*2f300*/  LDL.LU.64 R4, [R1+0x1798] ;  /* 0x0017980001047983 */ /* 0x000ea20000300a00 */
[----:B------:R-:W-:-:S02]  /*2f310*/  IMAD.MOV.U32 R12, RZ, RZ, R28 ;  /* 0x000000ffff0c7224 */ /* 0x000fc400078e001c */
[----:B------:R-:W-:Y:S02]  /*2f320*/  IMAD.MOV.U32 R14, RZ, RZ, R29 ;  /* 0x000000ffff0e7224 */ /* 0x000fe400078e001d */
[----:B------:R-:W-:Y:S01]  /*2f330*/  IMAD.MOV.U32 R15, RZ, RZ, R11 ;  /* 0x000000ffff0f7224 */ /* 0x000fe200078e000b */
[----:B------:R-:W-:Y:S02]  /*2f340*/  F2FP.F16.E4M3.UNPACK_B R18, R18.H1 ;  /* 0x00000012ff12723e */ /* 0x000fe400030006ff */
[----:B------:R-:W-:Y:S02]  /*2f350*/  F2FP.F16.E4M3.UNPACK_B R19, R19.H1 ;  /* 0x00000013ff13723e */ /* 0x000fe400030006ff */
[----:B------:R-:W-:Y:S01]  /*2f360*/  F2FP.F16.E4M3.UNPACK_B R0, R23.H1 ;  /* 0x00000017ff00723e */ /* 0x000fe200030006ff */
[----:B------:R-:W-:Y:S01]  /*2f370*/  IMAD.MOV.U32 R23, RZ, RZ, R3 ;  /* 0x000000ffff177224 */ /* 0x000fe200078e0003 */
[----:B--2---:R-:W-:Y:S01]  /*2f380*/  HMMA.16816.F32 R4, R12, R20, R4 ;  /* 0x000000140c04723c */ /* 0x004fe20000001804 */
[----:B------:R-:W2:Y:S04]  /*2f390*/  LDL.LU R12, [R1+0x274] ;  /* 0x00027400010c7983 */ /* 0x000ea80000300800 */
[----:B------:R-:W-:Y:S04]  /*2f3a0*/  STL.64 [R1+0x160], R24 ;  /* 0x0001601801007387 */ /* 0x000fe80000100a00 */
[----:B------:R3:W-:Y:S01]  /*2f3b0*/  STL.64 [R1+0x168], R26 ;  /* 0x0001681a01007387 */ /* 0x0007e20000100a00 */
[----:B0-----:R-:W-:-:S02]  /*2f3c0*/  IMAD.MOV.U32 R20, RZ, RZ, R2 ;  /* 0x000000ffff147224 */ /* 0x001fc400078e0002 */
[----:B-1----:R-:W-:-:S11]  /*2f3d0*/  IMAD.MOV.U32 R21, RZ, RZ, R16 ;  /* 0x000000ffff157224 */ /* 0x002fd600078e0010 */
[----:B------:R0:W-:Y:S04]  /*2f3e0*/  STL.64 [R1+0x150], R4 ;  /* 0x0001500401007387 */ /* 0x0001e80000100a00 */
[----:B------:R-:W-:Y:S04]  /*2f3f0*/  STL.64 [R1+0x158], R6 ;  /* 0x0001580601007387 */ /* 0x000fe80000100a00 */
[----:B---3--:R-:W3:Y:S01]  /*2f400*/  LDL.LU R26, [R1+0x280] ;  /* 0x00028000011a7983 */ /* 0x008ee20000300800 */
[----:B0-----:R-:W-:-:S03]  /*2f410*/  F2FP.F16.E4M3.UNPACK_B R4, R22.H1 ;  /* 0x00000016ff04723e */ /* 0x001fc600030006ff */
[----:B------:R-:W-:Y:S01]  /*2f420*/  STL [R1+0xa0], R18 ;  /* 0x0000a01201007387 */ /* 0x000fe20000100800 */
[----:B------:R-:W-:-:S03]  /*2f430*/  IMAD.MOV.U32 R22, RZ, RZ, R17 ;  /* 0x000000ffff167224 */ /* 0x000fc600078e0011 */
[----:B------:R-:W-:Y:S04]  /*2f440*/  STL [R1+0xa4], R19 ;  /* 0x0000a41301007387 */ /* 0x000fe80000100800 */
[----:B------:R-:W-:Y:S04]  /*2f450*/  STL [R1+0xb0], R4 ;  /* 0x0000b00401007387 */ /* 0x000fe80000100800 */
[----:B------:R-:W4:Y:S04]  /*2f460*/  LDL.LU R2, [R1+0x1790] ;  /* 0x0017900001027983 */ /* 0x000f280000300800 */
[----:B------:R-:W2:Y:S04]  /*2f470*/  LDL.LU R16, [R1+0x178c] ;  /* 0x00178c0001107983 */ /* 0x000ea80000300800 */
[----:B------:R-:W-:Y:S04]  /*2f480*/  STL [R1+0xb4], R0 ;  /* 0x0000b40001007387 */ /* 0x000fe80000100800 */
[----:B------:R-:W2:Y:S04]  /*2f490*/  LDL.LU R17, [R1+0x1788] ;  /* 0x0017880001117983 */ /* 0x000ea80000300800 */
[----:B------:R-:W3:Y:S04]  /*2f4a0*/  LDL.LU R3, [R1+0x1784] ;  /* 0x0017840001037983 */ /* 0x000ee80000300800 */
[----:B------:R0:W-:Y:S04]  /*2f4b0*/  STL.64 [R1+0x1758], R22 ;  /* 0x0017581601007387 */ /* 0x0001e80000100a00 */
[----:B0-----:R-:W4:Y:S04]  /*2f4c0*/  LDL.LU R23, [R1+0x270] ;  /* 0x0002700001177983 */ /* 0x001f280000300800 */
[----:B------:R0:W-:Y:S02]  /*2f4d0*/  STL.64 [R1+0x1750], R20 ;  /* 0x0017501401007387 */ /* 0x0001e40000100a00 */
[----:B0-----:R-:W-:-:S02]  /*2f4e0*/  IMAD.MOV.U32 R20, RZ, RZ, R4 ;  /* 0x000000ffff147224 */ /* 0x001fc400078e0004 */
[----:B------:R-:W-:Y:S01]  /*2f4f0*/  IMAD.MOV.U32 R21, RZ, RZ, R0 ;  /* 0x000000ffff157224 */ /* 0x000fe200078e0000 */
[----:B----4-:R-:W-:Y:S04]  /*2f500*/  STL [R1+0x1780], R23 ;  /* 0x0017801701007387 */ /* 0x010fe80000100800 */
[----:B------:R0:W-:Y:S04]  /*2f510*/  STL.64 [R1+0x1778], R20 ;  /* 0x0017781401007387 */ /* 0x0001e80000100a00 */
[----:B0-----:R-:W4:Y:S04]  /*2f520*/  LDL.LU R20, [R1+0x20] ;  /* 0x0000200001147983 */ /* 0x001f280000300800 */
[----:B------:R-:W4:Y:S04]  /*2f530*/  LDL.LU R21, [R1+0x24] ;  /* 0x0000240001157983 */ /* 0x000f280000300800 */
[----:B------:R-:W4:Y:S01]  /*2f540*/  LDL.LU R22, [R1+0x28] ;  /* 0x0000280001167983 */ /* 0x000f220000300800 */
[----:B---3--:R-:W-:-:S02]  /*2f550*/  IMAD.MOV.U32 R23, RZ, RZ, R3 ;  /* 0x000000ffff177224 */ /* 0x008fc400078e0003 */
[----:B------:R-:W-:Y:S01]  /*2f560*/  IMAD.MOV.U32 R4, RZ, RZ, R28 ;  /* 0x000000ffff047224 */ /* 0x000fe200078e001c */
[----:B------:R-:W3:Y:S01]  /*2f570*/  LDL.LU R24, [R1+0x2a0] ;  /* 0x0002a00001187983 */ /* 0x000ee20000300800 */
[----:B------:R-:W-:Y:S02]  /*2f580*/  IMAD.MOV.U32 R5, RZ, RZ, R13 ;  /* 0x000000ffff057224 */ /* 0x000fe400078e000d */
[----:B------:R-:W-:Y:S01]  /*2f590*/  IMAD.MOV.U32 R6, RZ, RZ, R29 ;  /* 0x000000ffff067224 */ /* 0x000fe200078e001d */
[----:B------:R-:W3:Y:S01]  /*2f5a0*/  LDL.LU R25, [R1+0x2a4] ;  /* 0x0002a40001197983 */ /* 0x000ee20000300800 */
[----:B------:R-:W-:-:S03]  /*2f5b0*/  IMAD.MOV.U32 R7, RZ, RZ, R11 ;  /* 0x000000ffff077224 */ /* 0x000fc600078e000b */
[----:B------:R-:W3:Y:S04]  /*2f5c0*/  LDL.LU R27, [R1+0x290] ;  /* 0x00029000011b7983 */ /* 0x000ee80000300800 */
[----:B------:R-:W3:Y:S01]  /*2f5d0*/  LDL.LU R0, [R1+0x294] ;  /* 0x0002940001007983 */ /* 0x000ee20000300800 */
[----:B----4-:R-:W-:Y:S03]  /*2f5e0*/  HMMA.16816.F32 R4, R4, R18, R20 ;  /* 0x000000120404723c */ /* 0x010fe60000001814 */
[----:B------:R-:W4:Y:S04]  /*2f5f0*/  LDL.LU R23, [R1+0x1780] ;  /* 0x0017800001177983 */ /* 0x000f280000300800 */
[----:B------:R-:W2:Y:S04]  /*2f600*/  LDL.LU.64 R20, [R1+0x1778] ;  /* 0x0017780001147983 */ /* 0x000ea80000300a00 */
[----:B------:R-:W2:-:S12]  /*2f610*/  LDL.LU.64 R18, [R1+0x1770] ;  /* 0x0017700001127983 */ /* 0x000e980000300a00 */
[----:B------:R-:W-:Y:S04]  /*2f620*/  STL.64 [R1+0x190], R4 ;  /* 0x0001900401007387 */ /* 0x000fe80000100a00 */
[----:B------:R2:W-:Y:S01]  /*2f630*/  STL.64 [R1+0x198], R6 ;  /* 0x0001980601007387 */ /* 0x0005e20000100a00 */
[----:B------:R-:W-:Y:S01]  /*2f640*/  F2FP.F16.E4M3.UNPACK_B R26, R26.H1 ;  /* 0x0000001aff1a723e */ /* 0x000fe200030006ff */
[----:B------:R-:W0:Y:S01]  /*2f650*/  S2R R15, SR_TID.X ;  /* 0x00000000000f7919 */ /* 0x000e220000002100 */
[----:B--2---:R-:W-:Y:S07]  /*2f660*/  HMMA.16816.F32 R4, R8, R20, R16 ;  /* 0x000000140804723c */ /* 0x004fee0000001810 */
[----:B----4-:R-:W-:-:S02]  /*2f670*/  F2FP.F16.E4M3.UNPACK_B R20, R23.H1 ;  /* 0x00000017ff14723e */ /* 0x010fc400030006ff */
[----:B------:R-:W-:-:S14]  /*2f680*/  F2FP.F16.E4M3.UNPACK_B R21, R12.H1 ;  /* 0x0000000cff15723e */ /* 0x000fdc00030006ff */
[----:B------:R-:W-:Y:S04]  /*2f690*/  STL.64 [R1+0x170], R4 ;  /* 0x0001700401007387 */ /* 0x000fe80000100a00 */
[----:B------:R-:W-:Y:S04]  /*2f6a0*/  STL.64 [R1+0x178], R6 ;  /* 0x0001780601007387 */ /* 0x000fe80000100a00 */
[----:B------:R-:W-:Y:S04]  /*2f6b0*/  STL [R1+0x98], R20 ;  /* 0x0000981401007387 */ /* 0x000fe80000100800 */
[----:B------:R-:W-:Y:S04]  /*2f6c0*/  STL [R1+0x9c], R21 ;  /* 0x00009c1501007387 */ /* 0x000fe80000100800 */
[----:B------:R-:W-:Y:S04]  /*2f6d0*/  STL [R1+0x90], R26 ;  /* 0x0000901a01007387 */ /* 0x000fe80000100800 */
[----:B---3--:R-:W-:Y:S04]  /*2f6e0*/  STL.64 [R1+0x1768], R26 ;  /* 0x0017681a01007387 */ /* 0x008fe80000100a00 */
[----:B------:R1:W-:Y:S04]  /*2f6f0*/  STL.64 [R1+0x1760], R24 ;  /* 0x0017601801007387 */ /* 0x0003e80000100a00 */
[----:B-1----:R-:W2:Y:S04]  /*2f700*/  LDL.LU R24, [R1+0x40] ;  /* 0x0000400001187983 */ /* 0x002ea80000300800 */
[----:B------:R-:W2:Y:S04]  /*2f710*/  LDL.LU R25, [R1+0x44] ;  /* 0x0000440001197983 */ /* 0x000ea80000300800 */
[----:B------:R-:W2:Y:S04]  /*2f720*/  LDL.LU R26, [R1+0x48] ;  /* 0x00004800011a7983 */ /* 0x000ea80000300800 */
[----:B------:R-:W2:Y:S01]  /*2f730*/  LDL.LU R27, [R1+0x4c] ;  /* 0x00004c00011b7983 */ /* 0x000ea20000300800 */
[----:B0-----:R-:W-:-:S02]  /*2f740*/  LOP3.LUT R14, R15, 0xf, RZ, 0xc0, !PT ;  /* 0x0000000f0f0e7812 */ /* 0x001fc400078ec0ff */
[C---:B------:R-:W-:Y:S02]  /*2f750*/  LOP3.LUT R3, R15.reuse, 0x1c, RZ, 0xc0, !PT ;  /* 0x0000001c0f037812 */ /* 0x040fe400078ec0ff */
[----:B------:R-:W-:-:S05]  /*2f760*/  LOP3.LUT R15, R15, 0x1c, RZ, 0xc0, !PT ;  /* 0x0000001c0f0f7812 */ /* 0x000fca00078ec0ff */
[--C-:B------:R-:W-:Y:S02]  /*2f770*/  IMAD R15, R15, 0x8, R14.reuse ;  /* 0x000000080f0f7824 */ /* 0x100fe400078e020e */
[----:B------:R-:W-:Y:S02]  /*2f780*/  IMAD R3, R3, 0x8, R14 ;  /* 0x0000000803037824 */ /* 0x000fe400078e020e */
[----:B------:R-:W-:Y:S02]  /*2f790*/  IMAD.SHL.U32 R15, R15, 0x8, RZ ;  /* 0x000000080f0f7824 */ /* 0x000fe400078e00ff */
[----:B------:R-:W-:-:S03]  /*2f7a0*/  IMAD.SHL.U32 R3, R3, 0x8, RZ ;  /* 0x0000000803037824 */ /* 0x000fc600078e00ff */
[----:B------:R-:W-:Y:S02]  /*2f7b0*/  LOP3.LUT R15, R15, 0x20, RZ, 0x3c, !PT ;  /* 0x000000200f0f7812 */ /* 0x000fe400078e3cff */
[----:B------:R-:W0:Y:S01]  /*2f7c0*/  LDS.64 R4, [R3+UR7+0x1080] ;  /* 0x0010800703047984 */ /* 0x000e220008000a00 */
[----:B------:R-:W-:Y:S01]  /*2f7d0*/  F2FP.F16.E4M3.UNPACK_B R10, R2.H1 ;  /* 0x00000002ff0a723e */ /* 0x000fe200030006ff */
[----:B------:R-:W-:Y:S02]  /*2f7e0*/  IMAD.MOV.U32 R12, RZ, RZ, R28 ;  /* 0x000000ffff0c7224 */ /* 0x000fe400078e001c */
[----:B------:R-:W1:Y:S01]  /*2f7f0*/  LDS.64 R8, [R3+UR7+0x1880] ;  /* 0x0018800703087984 */ /* 0x000e620008000a00 */
[----:B------:R-:W-:-:S03]  /*2f800*/  IMAD.MOV.U32 R14, RZ, RZ, R29 ;  /* 0x000000ffff0e7224 */ /* 0x000fc600078e001d */
[----:B------:R-:W3:Y:S04]  /*2f810*/  LDS.64 R2, [R15+UR7+0x1080] ;  /* 0x001080070f027984 */ /* 0x000ee80008000a00 */
[----:B------:R4:W3:Y:S02]  /*2f820*/  LDS.64 R6, [R15+UR7+0x1880] ;  /* 0x001880070f067984 */ /* 0x0008e40008000a00 */
[----:B----4-:R-:W-:Y:S02]  /*2f830*/  IMAD.MOV.U32 R15, RZ, RZ, R11 ;  /* 0x000000ffff0f7224 */ /* 0x010fe400078e000b */
[----:B------:R-:W-:Y:S05]  /*2f840*/  STL [R1+0x94], R10 ;  /* 0x0000940a01007387 */ /* 0x000fea0000100800 */
[----:B--2---:R-:W-:Y:S01]  /*2f850*/  HMMA.16816.F32 R20, R12, R20, R24 ;  /* 0x000000140c14723c */ /* 0x004fe20000001818 */
[----:B------:R-:W2:Y:S04]  /*2f860*/  LDL.LU.64 R26, [R1+0x1768] ;  /* 0x00176800011a7983 */ /* 0x000ea80000300a00 */
[----:B------:R-:W4:-:S15]  /*2f870*/  LDL.LU.64 R24, [R1+0x1760] ;  /* 0x0017600001187983 */ /* 0x000f1e0000300a00 */
[----:B------:R-:W-:-:S03]  /*2f880*/  NOP ;  /* 0x0000000000007918 */ /* 0x000fc60000000000 */
[----:B------:R-:W-:Y:S04]  /*2f890*/  STL.64 [R1+0x1c0], R20 ;  /* 0x0001c01401007387 */ /* 0x000fe80000100a00 */
[----:B------:R0:W-:Y:S04]  /*2f8a0*/  STL.64 [R1+0x1c8], R22 ;  /* 0x0001c81601007387 */ /* 0x0001e80000100a00 */
[----:B0-----:R-:W3:Y:S04]  /*2f8b0*/  LDL.LU.64 R22, [R1+0x1758] ;  /* 0x0017580001167983 */ /* 0x001ee80000300a00 */
[----:B------:R-:W3:Y:S01]  /*2f8c0*/  LDL.LU.64 R20, [R1+0x1750] ;  /* 0x0017500001147983 */ /* 0x000ee20000300a00 */
[----:B------:R-:W-:-:S02]  /*2f8d0*/  IMAD.MOV.U32 R16, RZ, RZ, R28 ;  /* 0x000000ffff107224 */ /* 0x000fc400078e001c */
[----:B------:R-:W-:Y:S02]  /*2f8e0*/  IMAD.MOV.U32 R17, RZ, RZ, R13 ;  /* 0x000000ffff117224 */ /* 0x000fe400078e000d */
[----:B------:R-:W-:Y:S02]  /*2f8f0*/  IMAD.MOV.U32 R18, RZ, RZ, R29 ;  /* 0x000000ffff127224 */ /* 0x000fe400078e001d */
[----:B------:R-:W-:Y:S02]  /*2f900*/  IMAD.MOV.U32 R19, RZ, RZ, R11 ;  /* 0x000000ffff137224 */ /* 0x000fe400078e000b */
[----:B------:R-:W-:Y:S02]  /*2f910*/  IMAD.MOV.U32 R15, RZ, RZ, R10 ;  /* 0x000000ffff0f7224 */ /* 0x000fe400078e000a */
[----:B--2---:R-:W-:Y:S02]  /*2f920*/  IMAD.MOV.U32 R14, RZ, RZ, R26 ;  /* 0x000000ffff0e7224 */ /* 0x004fe400078e001a */
[----:B------:R-:W2:Y:S05]  /*2f930*/  LDL.LU R26, [R1+0x1748] ;  /* 0x00174800011a7983 */ /* 0x000eaa0000300800 */
[----:B---3--:R-:W-:Y:S01]  /*2f940*/  HMMA.16816.F32 R16, R16, R14, R20 ;  /* 0x0000000e1010723c */ /* 0x008fe20000001814 */
[----:B------:R-:W3:Y:S04]  /*2f950*/  LDL.LU.64 R22, [R1+0x1740] ;  /* 0x0017400001167983 */ /* 0x000ee80000300a00 */
[----:B------:R-:W3:Y:S01]  /*2f960*/  LDL.LU.64 R20, [R1+0x1738] ;  /* 0x0017380001147983 */ /* 0x000ee20000300a00 */
[----:B----4-:R-:W-:Y:S01]  /*2f970*/  F2FP.F16.E4M3.UNPACK_B R24, R24.H1 ;  /* 0x00000018ff18723e */ /* 0x010fe200030006ff */
[----:B------:R-:W-:Y:S01]  /*2f980*/  IMAD.MOV.U32 R14, RZ, RZ, R29 ;  /* 0x000000ffff0e7224 */ /* 0x000fe200078e001d */
[----:B------:R-:W-:Y:S01]  /*2f990*/  F2FP.F16.E4M3.UNPACK_B R25, R25.H1 ;  /* 0x00000019ff19723e */ /* 0x000fe200030006ff */
[----:B------:R-:W-:Y:S01]  /*2f9a0*/  IMAD.MOV.U32 R15, RZ, RZ, R11 ;  /* 0x000000ffff0f7224 */ /* 0x000fe200078e000b */
[----:B------:R-:W-:-:S02]  /*2f9b0*/  F2FP.F16.E4M3.UNPACK_B R27, R27.H1 ;  /* 0x0000001bff1b723e */ /* 0x000fc400030006ff */
[----:B------:R-:W-:-:S11]  /*2f9c0*/  F2FP.F16.E4M3.UNPACK_B R0, R0.H1 ;  /* 0x00000000ff00723e */ /* 0x000fd600030006ff */
[----:B------:R0:W-:Y:S04]  /*2f9d0*/  STL.64 [R1+0x1b0], R16 ;  /* 0x0001b01001007387 */ /* 0x0001e80000100a00 */
[----:B------:R4:W-:Y:S04]  /*2f9e0*/  STL.64 [R1+0x1b8], R18 ;  /* 0x0001b81201007387 */ /* 0x0009e80000100a00 */
[----:B------:R-:W-:Y:S04]  /*2f9f0*/  STL [R1+0x70], R24 ;  /* 0x0000701801007387 */ /* 0x000fe80000100800 */
[----:B------:R1:W-:Y:S01]  /*2fa00*/  STL [R1+0x74], R25 ;  /* 0x0000741901007387 */ /* 0x0003e20000100800 */
[----:B0-----:R-:W-:-:S03]  /*2fa10*/  IMAD.MOV.U32 R16, RZ, RZ, R28 ;  /* 0x000000ffff107224 */ /* 0x001fc600078e001c */
[----:B------:R0:W-:Y:S01]  /*2fa20*/  STL [R1+0x68], R27 ;  /* 0x0000681b01007387 */ /* 0x0001e20000100800 */
[----:B----4-:R-:W-:-:S03]  /*2fa30*/  IMAD.MOV.U32 R18, RZ, RZ, R29 ;  /* 0x000000ffff127224 */ /* 0x010fc600078e001d */
[----:B------:R4:W-:Y:S01]  /*2fa40*/  STL [R1+0x6c], R0 ;  /* 0x00006c0001007387 */ /* 0x0009e20000100800 */
[----:B------:R-:W-:-:S03]  /*2fa50*/  IMAD.MOV.U32 R19, RZ, RZ, R11 ;  /* 0x000000ffff137224 */ /* 0x000fc600078e000b */
[----:B------:R-:W2:Y:S04]  /*2fa60*/  LDL.LU R28, [R1+0x50] ;  /* 0x00005000011c7983 */ /* 0x000ea80000300800 */
[----:B------:R-:W2:Y:S04]  /*2fa70*/  LDL.LU R29, [R1+0x54] ;  /* 0x00005400011d7983 */ /* 0x000ea80000300800 */
[----:B------:R-:W2:Y:S04]  /*2fa80*/  LDL.LU R10, [R1+0x58] ;  /* 0x00005800010a7983 */ /* 0x000ea80000300800 */
[----:B------:R-:W2:Y:S01]  /*2fa90*/  LDL.LU R11, [R1+0x5c] ;  /* 0x00005c00010b7983 */ /* 0x000ea20000300800 */
[----:B---3--:R-:W-:Y:S03]  /*2faa0*/  HMMA.16816.F32 R20, R12, R24, R20 ;  /* 0x000000180c14723c */ /* 0x008fe60000001814 */
[----:B-1----:R-:W2:Y:S04]  /*2fab0*/  LDL.LU.64 R24, [R1+0x1730] ;  /* 0x0017300001187983 */ /* 0x002ea80000300a00 */
[----:B------:R-:W-:-:S02]  /*2fac0*/  IMAD.MOV.U32 R14, RZ, RZ, R27 ;  /* 0x000000ffff0e7224 */ /* 0x000fc400078e001b */
[----:B0-----:R-:W2:Y:S01]  /*2fad0*/  LDL.LU R27, [R1+0x172c] ;  /* 0x00172c00011b7983 */ /* 0x001ea20000300800 */
[----:B------:R-:W-:-:S13]  /*2fae0*/  IMAD.MOV.U32 R15, RZ, RZ, R0 ;  /* 0x000000ffff0f7224 */ /* 0x000fda00078e0000 */
[----:B------:R0:W-:Y:S04]  /*2faf0*/  STL.64 [R1+0x180], R20 ;  /* 0x0001801401007387 */ /* 0x0001e80000100a00 */
[----:B------:R1:W-:Y:S04]  /*2fb00*/  STL.64 [R1+0x188], R22 ;  /* 0x0001881601007387 */ /* 0x0003e80000100a00 */
[----:B----4-:R-:W3:Y:S04]  /*2fb10*/  LDL.LU R0, [R1+0x1728] ;  /* 0x0017280001007983 */ /* 0x010ee80000300800 */
[----:B0-----:R-:W4:Y:S04]  /*2fb20*/  LDL.LU R20, [R1+0x130] ;  /* 0x0001300001147983 */ /* 0x001f280000300800 */
[----:B------:R-:W4:Y:S04]  /*2fb30*/  LDL.LU R21, [R1+0x134] ;  /* 0x0001340001157983 */ /* 0x000f280000300800 */
[----:B-1----:R-:W3:Y:S04]  /*2fb40*/  LDL.LU R22, [R1+0x138] ;  /* 0x0001380001167983 */ /* 0x002ee80000300800 */
[----:B------:R-:W3:Y:S01]  /*2fb50*/  LDL.LU R23, [R1+0x13c] ;  /* 0x00013c0001177983 */ /* 0x000ee20000300800 */
[----:B------:R-:W-:-:S07]  /*2fb60*/  IMAD.MOV.U32 R17, RZ, RZ, R13 ;  /* 0x000000ffff117224 */ /* 0x000fce00078e000d */
[----:B--2---:R-:W-:Y:S01]  /*2fb70*/  HMMA.16816.F32 R12, R16, R14, R24 ;  /* 0x0000000e100c723c */ /* 0x004fe20000001818 */
[----:B---3--:R-:W-:Y:S04]  /*2fb80*/  STL.64 [R1+0x1720], R22 ;  /* 0x0017201601007387 */ /* 0x008fe80000100a00 */
[----:B----4-:R0:W-:Y:S04]  /*2fb90*/  STL.64 [R1+0x1718], R20 ;  /* 0x0017181401007387 */ /* 0x0101e80000100a00 */
[----:B0-----:R-:W2:Y:S04]  /*2fba0*/  LDL.LU R20, [R1+0x1e0] ;  /* 0x0001e00001147983 */ /* 0x001ea80000300800 */
[----:B------:R-:W2:Y:S04]  /*2fbb0*/  LDL.LU R21, [R1+0x1e4] ;  /* 0x0001e40001157983 */ /* 0x000ea80000300800 */
[----:B------:R-:W2:Y:S04]  /*2fbc0*/  LDL.LU R22, [R1+0x1e8] ;  /* 0x0001e80001167983 */ /* 0x000ea80000300800 */
[----:B------:R-:W2:Y:S04]  /*2fbd0*/  LDL.LU R23, [R1+0x1ec] ;  /* 0x0001ec0001177983 */ /* 0x000ea80000300800 */
[----:B------:R-:W2:Y:S04]  /*2fbe0*/  LDL.LU R26, [R1+0x18] ;  /* 0x00001800011a7983 */ /* 0x000ea80000300800 */
[----:B------:R-:W-:Y:S04]  /*2fbf0*/  STL.64 [R1+0x1a0], R12 ;  /* 0x0001a00c01007387 */ /* 0x000fe80000100a00 */
[----:B------:R-:W-:Y:S04]  /*2fc00*/  STL.64 [R1+0x1a8], R14 ;  /* 0x0001a80e01007387 */ /* 0x000fe80000100a00 */
[----:B------:R-:W2:Y:S01]  /*2fc10*/  LDL.LU R27, [R1+0x1c] ;  /* 0x00001c00011b7983 */ /* 0x000ea20000300800 */
[----:B------:R-:W-:-:S02]  /*2fc20*/  IMAD.MOV.U32 R16, RZ, RZ, R4 ;  /* 0x000000ffff107224 */ /* 0x000fc400078e0004 */
[----:B------:R-:W-:Y:S02]  /*2fc30*/  IMAD.MOV.U32 R17, RZ, RZ, R8 ;  /* 0x000000ffff117224 */ /* 0x000fe400078e0008 */
[----:B------:R-:W-:Y:S02]  /*2fc40*/  IMAD.MOV.U32 R18, RZ, RZ, R2 ;  /* 0x000000ffff127224 */ /* 0x000fe400078e0002 */
[----:B------:R-:W-:-:S07]  /*2fc50*/  IMAD.MOV.U32 R19, RZ, RZ, R6 ;  /* 0x000000ffff137224 */ /* 0x000fce00078e0006 */
[----:B--2---:R-:W-:Y:S01]  /*2fc60*/  HMMA.16816.F32 R24, R16, R26, R20 ;  /* 0x0000001a1018723c */ /* 0x004fe20000001814 */
[----:B------:R-:W2:Y:S04]  /*2fc70*/  LDL.LU.64 R22, [R1+0x1720] ;  /* 0x0017200001167983 */ /* 0x000ea80000300a00 */
[----:B------:R-:W2:-:S15]  /*2fc80*/  LDL.LU.64 R20, [R1+0x1718] ;  /* 0x0017180001147983 */ /* 0x000e9e0000300a00 */
[----:B------:R-:W-:-:S03]  /*2fc90*/  NOP ;  /* 0x0000000000007918 */ /* 0x000fc60000000000 */
        /* <DEDUP_REMOVED lines=9> */
[----:B------:R-:W-:-:S07]  /*2fd30*/  IMAD.MOV.U32 R15, RZ, RZ, R6 ;  /* 0x000000ffff0f7224 */ /* 0x000fce00078e0006 */
[----:B--2---:R-:W-:Y:S01]  /*2fd40*/  HMMA.16816.F32 R20, R12, R28, R20 ;  /* 0x0000001c0c14723c */ /* 0x004fe20000001814 */
[----:B------:R-:W2:Y:S04]  /*2fd50*/  LDL.LU R28, [R1+0x78] ;  /* 0x00007800011c7983 */ /* 0x000ea80000300800 */
[----:B------:R-:W2:-:S15]  /*2fd60*/  LDL.LU R29, [R1+0x7c] ;  /* 0x00007c00011d7983 */ /* 0x000e9e0000300800 */
[----:B------:R-:W-:-:S03]  /*2fd70*/  NOP ;  /* 0x0000000000007918 */ /* 0x000fc60000000000 */
[----:B------:R0:W-:Y:S04]  /*2fd80*/  STL [R1+0x16dc], R20 ;  /* 0x0016dc1401007387 */ /* 0x0001e80000100800 */
[----:B------:R1:W-:Y:S04]  /*2fd90*/  STL [R1+0x16d8], R21 ;  /* 0x0016d81501007387 */ /* 0x0003e80000100800 */
[----:B0-----:R-:W4:Y:S04]  /*2fda0*/  LDL.LU R20, [R1+0x60] ;  /* 0x0000600001147983 */ /* 0x001f280000300800 */
[----:B-1----:R-:W4:Y:S01]  /*2fdb0*/  LDL.LU R21, [R1+0x64] ;  /* 0x0000640001157983 */ /* 0x002f220000300800 */
[----:B---3--:R-:W-:Y:S03]  /*2fdc0*/  HMMA.16816.F32 R24, R12, R10, R24 ;  /* 0x0000000a0c18723c */ /* 0x008fe60000001818 */
[----:B------:R-:W-:Y:S04]  /*2fdd0*/  STL [R1+0x16d4], R22 ;  /* 0x0016d41601007387 */ /* 0x000fe80000100800 */
[----:B------:R-:W-:Y:S04]  /*2fde0*/  STL [R1+0x16d0], R23 ;  /* 0x0016d01701007387 */ /* 0x000fe80000100800 */
[----:B------:R-:W4:-:S12]  /*2fdf0*/  LDL.LU R12, [R1+0x110] ;  /* 0x00011000010c7983 */ /* 0x000f180000300800 */
[----:B------:R0:W-:Y:S04]  /*2fe00*/  STL.64 [R1], R24 ;  /* 0x0000001801007387 */ /* 0x0001e80000100a00 */
[----:B------:R1:W-:Y:S04]  /*2fe10*/  STL.64 [R1+0x8], R26 ;  /* 0x0000081a01007387 */ /* 0x0003e80000100a00 */
[----:B------:R-:W4:Y:S04]  /*2fe20*/  LDL.LU R13, [R1+0x114] ;  /* 0x00011400010d7983 */ /* 0x000f280000300800 */
[----:B------:R-:W4:Y:S04]  /*2fe30*/  LDL.LU R14, [R1+0x118] ;  /* 0x00011800010e7983 */ /* 0x000f280000300800 */
[----:B------:R-:W4:Y:S04]  /*2fe40*/  LDL.LU R15, [R1+0x11c] ;  /* 0x00011c00010f7983 */ /* 0x000f280000300800 */
[----:B------:R-:W3:Y:S04]  /*2fe50*/  LDL.LU R10, [R1+0xa8] ;  /* 0x0000a800010a7983 */ /* 0x000ee80000300800 */
[----:B------:R-:W3:Y:S04]  /*2fe60*/  LDL.LU R11, [R1+0xac] ;  /* 0x0000ac00010b7983 */ /* 0x000ee80000300800 */
[----:B0-----:R-:W2:Y:S04]  /*2fe70*/  LDL.LU R24, [R1+0xe0] ;  /* 0x0000e00001187983 */ /* 0x001ea80000300800 */
[----:B------:R-:W2:Y:S04]  /*2fe80*/  LDL.LU R25, [R1+0xe4] ;  /* 0x0000e40001197983 */ /* 0x000ea80000300800 */
[----:B-1----:R-:W4:Y:S04]  /*2fe90*/  LDL.LU R26, [R1+0xe8] ;  /* 0x0000e800011a7983 */ /* 0x002f280000300800 */
[----:B------:R-:W4:Y:S04]  /*2fea0*/  LDL.LU R27, [R1+0xec] ;  /* 0x0000ec00011b7983 */ /* 0x000f280000300800 */
[----:B----4-:R-:W-:Y:S04]  /*2feb0*/  STL.64 [R1+0x1700], R26 ;  /* 0x0017001a01007387 */ /* 0x010fe80000100a00 */
[----:B--2---:R0:W-:Y:S04]  /*2fec0*/  STL.64 [R1+0x16f8], R24 ;  /* 0x0016f81801007387 */ /* 0x0041e80000100a00 */
[----:B0-----:R-:W2:Y:S04]  /*2fed0*/  LDL.LU R24, [R1+0xf0] ;  /* 0x0000f00001187983 */ /* 0x001ea80000300800 */
[----:B------:R-:W2:Y:S04]  /*2fee0*/  LDL.LU R25, [R1+0xf4] ;  /* 0x0000f40001197983 */ /* 0x000ea80000300800 */
[----:B------:R-:W4:Y:S04]  /*2fef0*/  LDL.LU R26, [R1+0xf8] ;  /* 0x0000f800011a7983 */ /* 0x000f280000300800 */
[----:B------:R-:W4:Y:S01]  /*2ff00*/  LDL.LU R27, [R1+0xfc] ;  /* 0x0000fc00011b7983 */ /* 0x000f220000300800 */
[----:B------:R-:W-:Y:S03]  /*2ff10*/  HMMA.16816.F32 R12, R16, R20, R12 ;  /* 0x00000014100c723c */ /* 0x000fe6000000180c */
[----:B----4-:R-:W-:Y:S04]  /*2ff20*/  STL.64 [R1+0x1710], R26 ;  /* 0x0017101a01007387 */ /* 0x010fe80000100a00 */
[----:B--2---:R0:W-:Y:S04]  /*2ff30*/  STL.64 [R1+0x1708], R24 ;  /* 0x0017081801007387 */ /* 0x0041e80000100a00 */
[----:B0-----:R-:W2:Y:S04]  /*2ff40*/  LDL.LU R24, [R1+0x100] ;  /* 0x0001000001187983 */ /* 0x001ea80000300800 */
[----:B------:R-:W2:Y:S04]  /*2ff50*/  LDL.LU R25, [R1+0x104] ;  /* 0x0001040001197983 */ /* 0x000ea80000300800 */
[----:B------:R-:W2:Y:S04]  /*2ff60*/  LDL.LU R26, [R1+0x108] ;  /* 0x00010800011a7983 */ /* 0x000ea80000300800 */
[----:B------:R-:W2:Y:S01]  /*2ff70*/  LDL.LU R27, [R1+0x10c] ;  /* 0x00010c00011b7983 */ /* 0x000ea20000300800 */
[----:B------:R-:W-:-:S02]  /*2ff80*/  IMAD.MOV.U32 R20, RZ, RZ, R12 ;  /* 0x000000ffff147224 */ /* 0x000fc400078e000c */
[----:B------:R-:W-:Y:S02]  /*2ff90*/  IMAD.MOV.U32 R21, RZ, RZ, R13 ;  /* 0x000000ffff157224 */ /* 0x000fe400078e000d */
[----:B------:R-:W-:Y:S02]  /*2ffa0*/  IMAD.MOV.U32 R22, RZ, RZ, R14 ;  /* 0x000000ffff167224 */ /* 0x000fe400078e000e */
[----:B------:R-:W-:Y:S02]  /*2ffb0*/  IMAD.MOV.U32 R23, RZ, RZ, R15 ;  /* 0x000000ffff177224 */ /* 0x000fe400078e000f */
[----:B------:R-:W-:Y:S02]  /*2ffc0*/  IMAD.MOV.U32 R12, RZ, RZ, R4 ;  /* 0x000000ffff0c7224 */ /* 0x000fe400078e0004 */
[----:B------:R-:W-:Y:S02]  /*2ffd0*/  IMAD.MOV.U32 R13, RZ, RZ, R8 ;  /* 0x000000ffff0d7224 */ /* 0x000fe400078e0008 */
[----:B------:R-:W-:-:S02]  /*2ffe0*/  IMAD.MOV.U32 R14, RZ, RZ, R2 ;  /* 0x000000ffff0e7224 */ /* 0x000fc400078e0002 */
[----:B------:R-:W-:Y:S01]  /*2fff0*/  IMAD.MOV.U32 R15, RZ, RZ, R6 ;  /* 0x000000ffff0f7224 */ /* 0x000fe200078e0006 */
[----:B------:R0:W-:Y:S06]  /*30000*/  STL.64 [R1+0x16e0], R20 ;  /* 0x0016e01401007387 */ /* 0x0001ec0000100a00 */
[----:B--2---:R-:W-:Y:S01]  /*30010*/  HMMA.16816.F32 R12, R12, R28, R24 ;  /* 0x0000001c0c0c723c */ /* 0x004fe20000001818 */
[----:B------:R-:W2:Y:S04]  /*30020*/  LDL.LU.64 R26, [R1+0x1710] ;  /* 0x00171000011a7983 */ /* 0x000ea80000300a00 */
[----:B------:R-:W2:-:S15]  /*30030*/  LDL.LU.64 R24, [R1+0x1708] ;  /* 0x0017080001187983 */ /* 0x000e9e0000300a00 */
[----:B------:R-:W-:-:S03]  /*30040*/  NOP ;  /* 0x0000000000007918 */ /* 0x000fc60000000000 */
[----:B------:R-:W-:Y:S01]  /*30050*/  STL.64 [R1+0x50], R12 ;  /* 0x0000500c01007387 */ /* 0x000fe20000100a00 */
[----:B------:R-:W-:Y:S02]  /*30060*/  IMAD.MOV.U32 R29, RZ, RZ, R14 ;  /* 0x000000ffff1d7224 */ /* 0x000fe400078e000e */
[----:B------:R-:W-:Y:S01]  /*30070*/  IMAD.MOV.U32 R28, RZ, RZ, R15 ;  /* 0x000000ffff1c7224 */ /* 0x000fe200078e000f */
[----:B------:R-:W2:Y:S04]  /*30080*/  LDL.LU R14, [R1+0x80] ;  /* 0x00008000010e7983 */ /* 0x000ea80000300800 */
[----:B------:R-:W2:Y:S04]  /*30090*/  LDL.LU R15, [R1+0x84] ;  /* 0x00008400010f7983 */ /* 0x000ea80000300800 */
[----:B0-----:R-:W4:Y:S04]  /*300a0*/  LDL.LU R20, [R1+0xc0] ;  /* 0x0000c00001147983 */ /* 0x001f280000300800 */
[----:B------:R-:W4:Y:S04]  /*300b0*/  LDL.LU R21, [R1+0xc4] ;  /* 0x0000c40001157983 */ /* 0x000f280000300800 */
[----:B------:R0:W-:Y:S04]  /*300c0*/  STL [R1+0x16b8], R28 ;  /* 0x0016b81c01007387 */ /* 0x0001e80000100800 */
[----:B------:R1:W-:Y:S04]  /*300d0*/  STL [R1+0x16b4], R29 ;  /* 0x0016b41d01007387 */ /* 0x0003e80000100800 */
[----:B0-----:R-:W3:Y:S01]  /*300e0*/  LDL.LU R28, [R1+0x88] ;  /* 0x00008800011c7983 */ /* 0x001ee20000300800 */
[----:B--2---:R-:W-:Y:S03]  /*300f0*/  HMMA.16816.F32 R12, R16, R14, R24 ;  /* 0x0000000e100c723c */ /* 0x004fe60000001818 */
[----:B------:R-:W3:Y:S04]  /*30100*/  LDL.LU.64 R26, [R1+0x1700] ;  /* 0x00170000011a7983 */ /* 0x000ee80000300a00 */
[----:B------:R-:W3:Y:S01]  /*30110*/  LDL.LU.64 R24, [R1+0x16f8] ;  /* 0x0016f80001187983 */ /* 0x000ee20000300a00 */
[----:B-1----:R-:W-:-:S15]  /*30120*/  IMAD.MOV.U32 R29, RZ, RZ, R0 ;  /* 0x000000ffff1d7224 */ /* 0x002fde00078e0000 */
[----:B------:R0:W-:Y:S01]  /*30130*/  STL.64 [R1+0x30], R12 ;  /* 0x0000300c01007387 */ /* 0x0001e20000100a00 */
[----:B------:R-:W-:Y:S02]  /*30140*/  IMAD.MOV.U32 R0, RZ, RZ, R15 ;  /* 0x000000ffff007224 */ /* 0x000fe400078e000f */
[----:B------:R-:W-:Y:S01]  /*30150*/  IMAD.MOV.U32 R15, RZ, RZ, R6 ;  /* 0x000000ffff0f7224 */ /* 0x000fe200078e0006 */
[----:B------:R1:W-:Y:S01]  /*30160*/  STL [R1+0x38], R14 ;  /* 0x0000380e01007387 */ /* 0x0003e20000100800 */
[----:B0-----:R-:W-:Y:S02]  /*30170*/  IMAD.MOV.U32 R12, RZ, RZ, R4 ;  /* 0x000000ffff0c7224 */ /* 0x001fe400078e0004 */
[----:B------:R-:W-:Y:S02]  /*30180*/  IMAD.MOV.U32 R13, RZ, RZ, R8 ;  /* 0x000000ffff0d7224 */ /* 0x000fe400078e0008 */
[----:B-1----:R-:W-:-:S07]  /*30190*/  IMAD.MOV.U32 R14, RZ, RZ, R2 ;  /* 0x000000ffff0e7224 */ /* 0x002fce00078e0002 */
[----:B---3--:R-:W-:Y:S01]  /*301a0*/  HMMA.16816.F32 R12, R12, R28, R24 ;  /* 0x0000001c0c0c723c */ /* 0x008fe20000001818 */
[----:B------:R-:W4:Y:S04]  /*301b0*/  LDL.LU.64 R26, [R1+0x16f0] ;  /* 0x0016f000011a7983 */ /* 0x000f280000300a00 */
[----:B------:R-:W4:-:S15]  /*301c0*/  LDL.LU.64 R24, [R1+0x16e8] ;  /* 0x0016e80001187983 */ /* 0x000f1e0000300a00 */
[----:B------:R-:W-:-:S03]  /*301d0*/  NOP ;  /* 0x0000000000007918 */ /* 0x000fc60000000000 */
[----:B------:R0:W-:Y:S01]  /*301e0*/  STL.64 [R1+0x40], R12 ;  /* 0x0000400c01007387 */ /* 0x0001e20000100a00 */
[----:B------:R-:W-:Y:S02]  /*301f0*/  IMAD.MOV.U32 R28, RZ, RZ, R14 ;  /* 0x000000ffff1c7224 */ /* 0x000fe400078e000e */
[----:B------:R-:W-:Y:S01]  /*30200*/  IMAD.MOV.U32 R29, RZ, RZ, R15 ;  /* 0x000000ffff1d7224 */ /* 0x000fe200078e000f */
[----:B0-----:R-:W2:Y:S04]  /*30210*/  LDL.LU R12, [R1+0xd0] ;  /* 0x0000d000010c7983 */ /* 0x001ea80000300800 */
[----:B------:R-:W2:Y:S04]  /*30220*/  LDL.LU R13, [R1+0xd4] ;  /* 0x0000d400010d7983 */ /* 0x000ea80000300800 */
[----:B------:R-:W2:Y:S04]  /*30230*/  LDL.LU R14, [R1+0xd8] ;  /* 0x0000d800010e7983 */ /* 0x000ea80000300800 */
[----:B------:R-:W2:Y:S01]  /*30240*/  LDL.LU R15, [R1+0xdc] ;  /* 0x0000dc00010f7983 */ /* 0x000ea20000300800 */
[----:B------:R-:W-:Y:S01]  /*30250*/  IMAD.MOV.U32 R8, RZ, RZ, R5 ;  /* 0x000000ffff087224 */ /* 0x000fe200078e0005 */
[----:B--2---:R-:W-:Y:S07]  /*30260*/  HMMA.16816.F32 R12, R16, R10, R12 ;  /* 0x0000000a100c723c */ /* 0x004fee000000180c */
[----:B------:R-:W-:-:S02]  /*30270*/  IMAD.MOV.U32 R10, RZ, RZ, R3 ;  /* 0x000000ffff0a7224 */ /* 0x000fc400078e0003 */
[----:B------:R-:W-:-:S07]  /*30280*/  IMAD.MOV.U32 R11, RZ, RZ, R7 ;  /* 0x000000ffff0b7224 */ /* 0x000fce00078e0007 */
[----:B----4-:R-:W-:Y:S07]  /*30290*/  HMMA.16816.F32 R24, R8, R20, R24 ;  /* 0x000000140818723c */ /* 0x010fee0000001818 */
[----:B------:R-:W-:Y:S04]  /*302a0*/  STL [R1+0x20], R12 ;  /* 0x0000200c01007387 */ /* 0x000fe80000100800 */
[----:B------:R-:W2:Y:S04]  /*302b0*/  LDL.LU R16, [R1+0xb8] ;  /* 0x0000b80001107983 */ /* 0x000ea80000300800 */
[----:B------:R-:W2:Y:S04]  /*302c0*/  LDL.LU R17, [R1+0xbc] ;  /* 0x0000bc0001117983 */ /* 0x000ea80000300800 */
[----:B------:R-:W3:Y:S04]  /*302d0*/  LDL.LU R18, [R1+0xb0] ;  /* 0x0000b00001127983 */ /* 0x000ee80000300800 */
[----:B------:R-:W3:Y:S04]  /*302e0*/  LDL.LU R19, [R1+0xb4] ;  /* 0x0000b40001137983 */ /* 0x000ee80000300800 */
[----:B------:R-:W4:Y:S04]  /*302f0*/  LDL.LU.64 R20, [R1+0x16e0] ;  /* 0x0016e00001147983 */ /* 0x000f280000300a00 */
[----:B------:R-:W-:Y:S04]  /*30300*/  STL.64 [R1+0x140], R24 ;  /* 0x0001401801007387 */ /* 0x000fe80000100a00 */
[----:B------:R0:W-:Y:S02]  /*30310*/  STL.64 [R1+0x148], R26 ;  /* 0x0001481a01007387 */ /* 0x0001e40000100a00 */
[----:B0-----:R-:W-:-:S02]  /*30320*/  IMAD.MOV.U32 R26, RZ, RZ, R22 ;  /* 0x000000ffff1a7224 */ /* 0x001fc400078e0016 */
[----:B------:R-:W-:Y:S02]  /*30330*/  IMAD.MOV.U32 R27, RZ, RZ, R23 ;  /* 0x000000ffff1b7224 */ /* 0x000fe400078e0017 */
[----:B----4-:R-:W-:Y:S02]  /*30340*/  IMAD.MOV.U32 R24, RZ, RZ, R20 ;  /* 0x000000ffff187224 */ /* 0x010fe400078e0014 */
[----:B------:R-:W2:Y:S01]  /*30350*/  LDL.LU R20, [R1+0x16dc] ;  /* 0x0016dc0001147983 */ /* 0x000ea20000300800 */
[----:B------:R-:W-:-:S03]  /*30360*/  IMAD.MOV.U32 R25, RZ, RZ, R21 ;  /* 0x000000ffff197224 */ /* 0x000fc600078e0015 */
[----:B------:R-:W2:Y:S04]  /*30370*/  LDL.LU R21, [R1+0x16d8] ;  /* 0x0016d80001157983 */ /* 0x000ea80000300800 */
[----:B------:R-:W2:Y:S04]  /*30380*/  LDL.LU R22, [R1+0x16d4] ;  /* 0x0016d40001167983 */ /* 0x000ea80000300800 */
[----:B------:R-:W2:Y:S01]  /*30390*/  LDL.LU R23, [R1+0x16d0] ;  /* 0x0016d00001177983 */ /* 0x000ea20000300800 */
[----:B------:R-:W-:Y:S02]  /*303a0*/  IMAD.MOV.U32 R6, RZ, RZ, R13 ;  /* 0x000000ffff067224 */ /* 0x000fe400078e000d */
[----:B------:R-:W-:-:S02]  /*303b0*/  IMAD.MOV.U32 R4, RZ, RZ, R14 ;  /* 0x000000ffff047224 */ /* 0x000fc400078e000e */
[----:B------:R-:W-:Y:S02]  /*303c0*/  IMAD.MOV.U32 R2, RZ, RZ, R15 ;  /* 0x000000ffff027224 */ /* 0x000fe400078e000f */
[----:B------:R-:W-:Y:S02]  /*303d0*/  IMAD.MOV.U32 R12, RZ, RZ, R5 ;  /* 0x000000ffff0c7224 */ /* 0x000fe400078e0005 */
[----:B------:R-:W-:Y:S02]  /*303e0*/  IMAD.MOV.U32 R13, RZ, RZ, R9 ;  /* 0x000000ffff0d7224 */ /* 0x000fe400078e0009 */
[----:B------:R-:W-:Y:S02]  /*303f0*/  IMAD.MOV.U32 R14, RZ, RZ, R3 ;  /* 0x000000ffff0e7224 */ /* 0x000fe400078e0003 */
[----:B------:R-:W-:Y:S01]  /*30400*/  IMAD.MOV.U32 R15, RZ, RZ, R7 ;  /* 0x000000ffff0f7224 */ /* 0x000fe200078e0007 */
[----:B------:R-:W-:Y:S04]  /*30410*/  STL.64 [R1+0x16c8], R26 ;  /* 0x0016c81a01007387 */ /* 0x000fe80000100a00 */
[----:B------:R0:W-:Y:S04]  /*30420*/  STL.64 [R1+0x16c0], R24 ;  /* 0x0016c01801007387 */ /* 0x0001e80000100a00 */
[----:B0-----:R-:W4:Y:S04]  /*30430*/  LDL.LU R24, [R1] ;  /* 0x0000000001187983 */ /* 0x001f280000300800 */
[----:B------:R-:W4:Y:S04]  /*30440*/  LDL.LU R25, [R1+0x4] ;  /* 0x0000040001197983 */ /* 0x000f280000300800 */
[----:B------:R-:W4:Y:S04]  /*30450*/  LDL.LU R26, [R1+0x8] ;  /* 0x00000800011a7983 */ /* 0x000f280000300800 */
[----:B------:R-:W4:Y:S01]  /*30460*/  LDL.LU R27, [R1+0xc] ;  /* 0x00000c00011b7983 */ /* 0x000f220000300800 */
[----:B--2---:R-:W-:Y:S03]  /*30470*/  HMMA.16816.F32 R12, R12, R16, R20 ;  /* 0x000000100c0c723c */ /* 0x004fe60000001814 */
[----:B------:R-:W4:-:S15]  /*30480*/  LDL.LU R22, [R1+0xa0] ;  /* 0x0000a00001167983 */ /* 0x000f1e0000300800 */
[----:B------:R-:W-:-:S05]  /*30490*/  NOP ;  /* 0x0000000000007918 */ /* 0x000fca0000000000 */
[----:B------:R0:W-:Y:S04]  /*304a0*/  STL.64 [R1+0x130], R12 ;  /* 0x0001300c01007387 */ /* 0x0001e80000100a00 */
[----:B------:R1:W-:Y:S04]  /*304b0*/  STL.64 [R1+0x138], R14 ;  /* 0x0001380e01007387 */ /* 0x0003e80000100a00 */
[----:B------:R-:W4:Y:S01]  /*304c0*/  LDL.LU R23, [R1+0xa4] ;  /* 0x0000a40001177983 */ /* 0x000f220000300800 */
[----:B0-----:R-:W-:Y:S02]  /*304d0*/  IMAD.MOV.U32 R12, RZ, RZ, R5 ;  /* 0x000000ffff0c7224 */ /* 0x001fe400078e0005 */
[----:B------:R-:W-:-:S02]  /*304e0*/  IMAD.MOV.U32 R13, RZ, RZ, R9 ;  /* 0x000000ffff0d7224 */ /* 0x000fc400078e0009 */
[----:B-1----:R-:W-:Y:S02]  /*304f0*/  IMAD.MOV.U32 R14, RZ, RZ, R3 ;  /* 0x000000ffff0e7224 */ /* 0x002fe400078e0003 */
[----:B------:R-:W-:Y:S01]  /*30500*/  IMAD.MOV.U32 R15, RZ, RZ, R7 ;  /* 0x000000ffff0f7224 */ /* 0x000fe200078e0007 */
[----:B------:R-:W0:Y:S06]  /*30510*/  S2R R17, SR_TID.X ;  /* 0x0000000000117919 */ /* 0x000e2c0000002100 */
[----:B----4-:R-:W-:Y:S01]  /*30520*/  HMMA.16816.F32 R20, R12, R22, R24 ;  /* 0x000000160c14723c */ /* 0x010fe20000001818 */
[----:B------:R-:W3:Y:S04]  /*30530*/  LDL.LU.64 R26, [R1+0x16c8] ;  /* 0x0016c800011a7983 */ /* 0x000ee80000300a00 */
[----:B------:R-:W3:Y:S01]  /*30540*/  LDL.LU.64 R24, [R1+0x16c0] ;  /* 0x0016c00001187983 */ /* 0x000ee20000300a00 */
[----:B0-----:R-:W-:-:S02]  /*30550*/  LOP3.LUT R16, R17, 0xf, RZ, 0xc0, !PT ;  /* 0x0000000f11107812 */ /* 0x001fc400078ec0ff */
[----:B------:R-:W-:-:S05]  /*30560*/  LOP3.LUT R17, R17, 0x1c, RZ, 0xc0, !PT ;  /* 0x0000001c11117812 */ /* 0x000fca00078ec0ff */
[----:B------:R-:W-:-:S04]  /*30570*/  IMAD R17, R17, 0x8, R16 ;  /* 0x0000000811117824 */ /* 0x000fc800078e0210 */
[----:B------:R-:W-:-:S05]  /*30580*/  IMAD.SHL.U32 R17, R17, 0x8, RZ ;  /* 0x0000000811117824 */ /* 0x000fca00078e00ff */
[----:B------:R-:W-:-:S05]  /*30590*/  LOP3.LUT R17, R17, 0x40, RZ, 0x3c, !PT ;  /* 0x0000004011117812 */ /* 0x000fca00078e3cff */
[----:B------:R-:W0:Y:S04]  /*305a0*/  LDS.64 R12, [R17+UR7+0x880] ;  /* 0x00088007110c7984 */ /* 0x000e280008000a00 */
[----:B------:R-:W1:Y:S04]  /*305b0*/  LDS.64 R14, [R17+UR7+0x80] ;  /* 0x00008007110e7984 */ /* 0x000e680008000a00 */
[----:B------:R-:W-:Y:S04]  /*305c0*/  STL.64 [R1+0x120], R20 ;  /* 0x0001201401007387 */ /* 0x000fe80000100a00 */
[----:B------:R-:W-:Y:S04]  /*305d0*/  STL.64 [R1+0x128], R22 ;  /* 0x0001281601007387 */ /* 0x000fe80000100a00 */
[----:B0-----:R-:W-:Y:S04]  /*305e0*/  STL [R1+0x1624], R13 ;  /* 0x0016240d01007387 */ /* 0x001fe80000100800 */
[----:B-1----:R-:W-:Y:S01]  /*305f0*/  STL.64 [R1], R14 ;  /* 0x0000000e01007387 */ /* 0x002fe20000100a00 */
[----:B---3--:R-:W-:Y:S03]  /*30600*/  HMMA.16816.F32 R16, R8, R18, R24 ;  /* 0x000000120810723c */ /* 0x008fe60000001818 */
[----:B------:R-:W2:-:S15]  /*30610*/  LDL.LU R24, [R1+0x68] ;  /* 0x0000680001187983 */ /* 0x000e9e0000300800 */
[----:B------:R-:W-:-:S05]  /*30620*/  NOP ;  /* 0x0000000000007918 */ /* 0x000fca0000000000 */
[----:B------:R-:W-:Y:S04]  /*30630*/  STL.64 [R1+0x110], R16 ;  /* 0x0001101001007387 */ /* 0x000fe80000100a00 */
[----:B------:R-:W-:Y:S04]  /*30640*/  STL.64 [R1+0x118], R18 ;  /* 0x0001181201007387 */ /* 0x000fe80000100a00 */
[----:B------:R-:W2:Y:S04]  /*30650*/  LDL.LU R25, [R1+0x6c] ;  /* 0x00006c0001197983 */ /* 0x000ea80000300800 */
[----:B------:R-:W3:Y:S01]  /*30660*/  LDL R27, [R1+0x238] ;  /* 0x00023800011b7983 */ /* 0x000ee20000100800 */
[----:B------:R-:W-:-:S03]  /*30670*/  IMAD.MOV.U32 R26, RZ, RZ, R28 ;  /* 0x000000ffff1a7224 */ /* 0x000fc600078e001c */
[----:B---3--:R-:W-:Y:S04]  /*30680*/  STL [R1+0x1680], R27 ;  /* 0x0016801b01007387 */ /* 0x008fe80000100800 */
[----:B--2---:R0:W-:Y:S04]  /*30690*/  STL.64 [R1+0x1678], R24 ;  /* 0x0016781801007387 */ /* 0x0041e80000100a00 */
[----:B0-----:R-:W2:Y:S04]  /*306a0*/  LDL.LU R24, [R1+0x40] ;  /* 0x0000400001187983 */ /* 0x001ea80000300800 */
[----:B------:R-:W2:Y:S01]  /*306b0*/  LDL.LU R25, [R1+0x44] ;  /* 0x0000440001197983 */ /* 0x000ea20000300800 */
[----:B------:R-:W-:-:S03]  /*306c0*/  IMAD.MOV.U32 R27, RZ, RZ, R29 ;  /* 0x000000ffff1b7224 */ /* 0x000fc600078e001d */
[----:B------:R-:W3:Y:S04]  /*306d0*/  LDL.LU R28, [R1+0x16b8] ;  /* 0x0016b800011c7983 */ /* 0x000ee80000300800 */
[----:B------:R-:W4:Y:S04]  /*306e0*/  LDL.LU R29, [R1+0x16b4] ;  /* 0x0016b400011d7983 */ /* 0x000f280000300800 */
[----:B------:R-:W-:Y:S04]  /*306f0*/  STL.64 [R1+0x1690], R26 ;  /* 0x0016901a01007387 */ /* 0x000fe80000100a00 */
[----:B--2---:R0:W-:Y:S04]  /*30700*/  STL.64 [R1+0x1688], R24 ;  /* 0x0016881801007387 */ /* 0x0041e80000100a00 */
[----:B0-----:R-:W2:Y:S04]  /*30710*/  LDL.LU R24, [R1+0x30] ;  /* 0x0000300001187983 */ /* 0x001ea80000300800 */
[----:B------:R-:W2:Y:S01]  /*30720*/  LDL.LU R25, [R1+0x34] ;  /* 0x0000340001197983 */ /* 0x000ea20000300800 */
[----:B------:R-:W-:-:S03]  /*30730*/  IMAD.MOV.U32 R27, RZ, RZ, R0 ;  /* 0x000000ffff1b7224 */ /* 0x000fc600078e0000 */
[----:B--2---:R0:W-:Y:S04]  /*30740*/  STL.64 [R1+0x1698], R24 ;  /* 0x0016981801007387 */ /* 0x0041e80000100a00 */
[----:B0-----:R-:W2:Y:S04]  /*30750*/  LDL.LU R24, [R1+0x98] ;  /* 0x0000980001187983 */ /* 0x001ea80000300800 */
[----:B------:R-:W2:Y:S04]  /*30760*/  LDL.LU R25, [R1+0x9c] ;  /* 0x00009c0001197983 */ /* 0x000ea80000300800 */
[----:B------:R-:W2:Y:S04]  /*30770*/  LDL.LU R26, [R1+0x38] ;  /* 0x00003800011a7983 */ /* 0x000ea80000300800 */
[----:B------:R-:W3:Y:S04]  /*30780*/  LDL.LU R0, [R1+0x16b0] ;  /* 0x0016b00001007983 */ /* 0x000ee80000300800 */
[----:B------:R-:W4:Y:S04]  /*30790*/  LDL.LU R13, [R1+0x248] ;  /* 0x00024800010d7983 */ /* 0x000f280000300800 */
[----:B------:R-:W2:Y:S04]  /*307a0*/  LDL.LU R14, [R1+0x258] ;  /* 0x00025800010e7983 */ /* 0x000ea80000300800 */
[----:B------:R-:W2:Y:S01]  /*307b0*/  LDL.LU R15, [R1+0x25c] ;  /* 0x00025c00010f7983 */ /* 0x000ea20000300800 */
[----:B------:R-:W-:-:S02]  /*307c0*/  IMAD.MOV.U32 R16, RZ, RZ, R5 ;  /* 0x000000ffff107224 */ /* 0x000fc400078e0005 */
[----:B------:R-:W-:Y:S02]  /*307d0*/  IMAD.MOV.U32 R17, RZ, RZ, R9 ;  /* 0x000000ffff117224 */ /* 0x000fe400078e0009 */
[----:B------:R-:W-:Y:S02]  /*307e0*/  IMAD.MOV.U32 R18, RZ, RZ, R3 ;  /* 0x000000ffff127224 */ /* 0x000fe400078e0003 */
[----:B------:R-:W-:Y:S01]  /*307f0*/  IMAD.MOV.U32 R19, RZ, RZ, R7 ;  /* 0x000000ffff137224 */ /* 0x000fe200078e0007 */
[----:B---3--:R-:W-:Y:S04]  /*30800*/  LDS.64 R10, [R0+UR7+0x880] ;  /* 0x00088007000a7984 */ /* 0x008fe80008000a00 */
[----:B--2---:R-:W-:Y:S04]  /*30810*/  STL.64 [R1+0x16a8], R14 ;  /* 0x0016a80e01007387 */ /* 0x004fe80000100a00 */
[----:B----4-:R0:W-:Y:S04]  /*30820*/  STL.64 [R1+0x16a0], R12 ;  /* 0x0016a00c01007387 */ /* 0x0101e80000100a00 */
[----:B0-----:R-:W2:Y:S04]  /*30830*/  LDL.LU R12, [R1+0x50] ;  /* 0x00005000010c7983 */ /* 0x001ea80000300800 */
[----:B------:R-:W2:Y:S01]  /*30840*/  LDL.LU R13, [R1+0x54] ;  /* 0x00005400010d7983 */ /* 0x000ea20000300800 */
[----:B------:R-:W-:-:S02]  /*30850*/  IMAD.MOV.U32 R14, RZ, RZ, R29 ;  /* 0x000000ffff0e7224 */ /* 0x000fc400078e001d */
[----:B------:R-:W-:Y:S02]  /*30860*/  IMAD.MOV.U32 R15, RZ, RZ, R28 ;  /* 0x000000ffff0f7224 */ /* 0x000fe400078e001c */
[----:B------:R-:W0:Y:S04]  /*30870*/  LDS.64 R28, [R0+UR7+0x80] ;  /* 0x00008007001c7984 */ /* 0x000e280008000a00 */
[----:B0-----:R0:W-:Y:S04]  /*30880*/  STL [R1+0x1620], R29 ;  /* 0x0016201d01007387 */ /* 0x0011e80000100800 */
[----:B0-----:R-:W3:Y:S04]  /*30890*/  LDL.LU R29, [R1+0x24c] ;  /* 0x00024c00011d7983 */ /* 0x001ee80000300800 */
[----:B------:R0:W-:Y:S04]  /*308a0*/  STL [R1+0x1628], R11 ;  /* 0x0016280b01007387 */ /* 0x0001e80000100800 */
[----:B0-----:R-:W4:Y:S04]  /*308b0*/  LDL.LU R11, [R1+0x23c] ;  /* 0x00023c00010b7983 */ /* 0x001f280000300800 */
[----:B------:R-:W-:Y:S01]  /*308c0*/  STL [R1+0x15f0], R0 ;  /* 0x0015f00001007387 */ /* 0x000fe20000100800 */
[----:B--2---:R-:W-:Y:S03]  /*308d0*/  HMMA.16816.F32 R16, R16, R24, R12 ;  /* 0x000000181010723c */ /* 0x004fe6000000180c */
[----:B------:R-:W2:Y:S04]  /*308e0*/  LDL.LU.64 R14, [R1+0x16a8] ;  /* 0x0016a800010e7983 */ /* 0x000ea80000300a00 */
[----:B------:R-:W3:Y:S04]  /*308f0*/  LDL.LU.64 R12, [R1+0x16a0] ;  /* 0x0016a000010c7983 */ /* 0x000ee80000300a00 */
[----:B------:R-:W4:-:S12]  /*30900*/  LDL.LU.64 R24, [R1+0x1698] ;  /* 0x0016980001187983 */ /* 0x000f180000300a00 */
[----:B------:R-:W-:Y:S04]  /*30910*/  STL.64 [R1+0x100], R16 ;  /* 0x0001001001007387 */ /* 0x000fe80000100a00 */
[----:B------:R0:W-:Y:S04]  /*30920*/  STL.64 [R1+0x108], R18 ;  /* 0x0001081201007387 */ /* 0x0001e80000100a00 */
[----:B0-----:R-:W4:Y:S04]  /*30930*/  LDL.LU R18, [R1+0x90] ;  /* 0x0000900001127983 */ /* 0x001f280000300800 */
[----:B------:R-:W4:Y:S01]  /*30940*/  LDL.LU R19, [R1+0x94] ;  /* 0x0000940001137983 */ /* 0x000f220000300800 */
[----:B------:R-:W-:-:S02]  /*30950*/  IMAD.MOV.U32 R20, RZ, RZ, R5 ;  /* 0x000000ffff147224 */ /* 0x000fc400078e0005 */
[----:B------:R-:W-:Y:S02]  /*30960*/  IMAD.MOV.U32 R21, RZ, RZ, R9 ;  /* 0x000000ffff157224 */ /* 0x000fe400078e0009 */
[----:B------:R-:W-:Y:S02]  /*30970*/  IMAD.MOV.U32 R22, RZ, RZ, R3 ;  /* 0x000000ffff167224 */ /* 0x000fe400078e0003 */
[----:B------:R-:W-:-:S07]  /*30980*/  IMAD.MOV.U32 R23, RZ, RZ, R7 ;  /* 0x000000ffff177224 */ /* 0x000fce00078e0007 */
[----:B----4-:R-:W-:Y:S01]  /*30990*/  HMMA.16816.F32 R16, R20, R18, R24 ;  /* 0x000000121410723c */ /* 0x010fe20000001818 */
[----:B------:R-:W4:Y:S04]  /*309a0*/  LDL.LU.64 R26, [R1+0x1690] ;  /* 0x00169000011a7983 */ /* 0x000f280000300a00 */
[----:B------:R-:W4:Y:S02]  /*309b0*/  LDL.LU.64 R24, [R1+0x1688] ;  /* 0x0016880001187983 */ /* 0x000f240000300a00 */
[----:B------:R-:W-:Y:S02]  /*309c0*/  IMAD.MOV.U32 R22, RZ, RZ, R4 ;  /* 0x000000ffff167224 */ /* 0x000fe400078e0004 */
[----:B------:R-:W2:Y:S01]  /*309d0*/  LDL.LU R20, [R1+0x20] ;  /* 0x0000200001147983 */ /* 0x000ea20000300800 */
[----:B------:R-:W-:-:S13]  /*309e0*/  IMAD.MOV.U32 R4, RZ, RZ, R5 ;  /* 0x000000ffff047224 */ /* 0x000fda00078e0005 */
[----:B------:R0:W-:Y:S04]  /*309f0*/  STL.64 [R1+0xf0], R16 ;  /* 0x0000f01001007387 */ /* 0x0001e80000100a00 */
[----:B------:R1:W-:Y:S04]  /*30a00*/  STL.64 [R1+0xf8], R18 ;  /* 0x0000f81201007387 */ /* 0x0003e80000100a00 */
[----:B------:R-:W4:Y:S01]  /*30a10*/  LDL.LU R8, [R1+0x70] ;  /* 0x0000700001087983 */ /* 0x000f220000300800 */
[----:B0-----:R-:W-:Y:S02]  /*30a20*/  IMAD.MOV.U32 R16, RZ, RZ, R5 ;  /* 0x000000ffff107224 */ /* 0x001fe400078e0005 */
[----:B------:R-:W-:-:S02]  /*30a30*/  IMAD.MOV.U32 R5, RZ, RZ, R9 ;  /* 0x000000ffff057224 */ /* 0x000fc400078e0009 */
[----:B------:R-:W-:Y:S02]  /*30a40*/  IMAD.MOV.U32 R17, RZ, RZ, R9 ;  /* 0x000000ffff117224 */ /* 0x000fe400078e0009 */
[----:B------:R-:W4:Y:S01]  /*30a50*/  LDL.LU R9, [R1+0x74] ;  /* 0x0000740001097983 */ /* 0x000f220000300800 */
[----:B------:R-:W-:Y:S02]  /*30a60*/  IMAD.MOV.U32 R21, RZ, RZ, R6 ;  /* 0x000000ffff157224 */ /* 0x000fe400078e0006 */
[--C-:B------:R-:W-:Y:S02]  /*30a70*/  IMAD.MOV.U32 R6, RZ, RZ, R3.reuse ;  /* 0x000000ffff067224 */ /* 0x100fe400078e0003 */
[----:B-1----:R-:W-:Y:S02]  /*30a80*/  IMAD.MOV.U32 R18, RZ, RZ, R3 ;  /* 0x000000ffff127224 */ /* 0x002fe400078e0003 */
[----:B------:R-:W-:Y:S01]  /*30a90*/  IMAD.MOV.U32 R19, RZ, RZ, R7 ;  /* 0x000000ffff137224 */ /* 0x000fe200078e0007 */
[----:B------:R-:W3:Y:S02]  /*30aa0*/  LDL.LU R3, [R1+0x268] ;  /* 0x0002680001037983 */ /* 0x000ee40000300800 */
[----:B----4-:R-:W-:Y:S02]  /*30ab0*/  HMMA.16816.F32 R4, R4, R8, R24 ;  /* 0x000000080404723c */ /* 0x010fe40000001818 */
[----:B------:R-:W4:Y:S04]  /*30ac0*/  LDL.LU R27, [R1+0x1680] ;  /* 0x00168000011b7983 */ /* 0x000f280000300800 */
[----:B------:R-:W2:Y:S01]  /*30ad0*/  LDL.LU.64 R24, [R1+0x1678] ;  /* 0x0016780001187983 */ /* 0x000ea20000300a00 */
[----:B------:R-:W-:-:S03]  /*30ae0*/  IMAD.MOV.U32 R23, RZ, RZ, R2 ;  /* 0x000000ffff177224 */ /* 0x000fc600078e0002 */
[----:B------:R-:W3:Y:S04]  /*30af0*/  LDL.LU R0, [R1+0x278] ;  /* 0x0002780001007983 */ /* 0x000ee80000300800 */
[----:B------:R-:W3:Y:S09]  /*30b00*/  LDL.LU R2, [R1+0x27c] ;  /* 0x00027c0001027983 */ /* 0x000ef20000300800 */
[----:B------:R-:W-:Y:S04]  /*30b10*/  STL.64 [R1+0xd0], R4 ;  /* 0x0000d00401007387 */ /* 0x000fe80000100a00 */
[----:B------:R2:W-:Y:S04]  /*30b20*/  STL.64 [R1+0xd8], R6 ;  /* 0x0000d80601007387 */ /* 0x0005e80000100a00 */
[----:B------:R-:W3:Y:S01]  /*30b30*/  LDL R8, [R1+0x26c] ;  /* 0x00026c0001087983 */ /* 0x000ee20000100800 */
[----:B--2---:R-:W-:-:S15]  /*30b40*/  HMMA.16816.F32 R4, R16, R24, R20 ;  /* 0x000000181004723c */ /* 0x004fde0000001814 */
[----:B------:R-:W-:-:S08]  /*30b50*/  NOP ;  /* 0x0000000000007918 */ /* 0x000fd00000000000 */
[----:B------:R-:W-:Y:S04]  /*30b60*/  STL.64 [R1+0xb0], R4 ;  /* 0x0000b00401007387 */ /* 0x000fe80000100a00 */
[----:B------:R-:W-:Y:S04]  /*30b70*/  STL.64 [R1+0xb8], R6 ;  /* 0x0000b80601007387 */ /* 0x000fe80000100a00 */
[----:B------:R-:W2:Y:S01]  /*30b80*/  LDL R26, [R1+0x288] ;  /* 0x00028800011a7983 */ /* 0x000ea20000100800 */
[----:B----4-:R-:W-:Y:S02]  /*30b90*/  F2FP.F16.E4M3.UNPACK_B R22, R27 ;  /* 0x0000001bff16723e */ /* 0x010fe400020006ff */
[----:B------:R-:W-:-:S02]  /*30ba0*/  F2FP.F16.E4M3.UNPACK_B R23, R11 ;  /* 0x0000000bff17723e */ /* 0x000fc400020006ff */
[----:B---3--:R-:W-:Y:S02]  /*30bb0*/  F2FP.F16.E4M3.UNPACK_B R20, R13 ;  /* 0x0000000dff14723e */ /* 0x008fe400020006ff */
[----:B------:R-:W-:Y:S01]  /*30bc0*/  F2FP.F16.E4M3.UNPACK_B R21, R29 ;  /* 0x0000001dff15723e */ /* 0x000fe200020006ff */
[----:B--2---:R0:W-:Y:S04]  /*30bd0*/  STL [R1+0x1670], R26 ;  /* 0x0016701a01007387 */ /* 0x0041e80000100800 */
[----:B------:R-:W2:Y:S04]  /*30be0*/  LDL.LU R24, [R1+0x160] ;  /* 0x0001600001187983 */ /* 0x000ea80000300800 */
[----:B------:R-:W2:Y:S04]  /*30bf0*/  LDL.LU R25, [R1+0x164] ;  /* 0x0001640001197983 */ /* 0x000ea80000300800 */
[----:B0-----:R-:W2:Y:S04]  /*30c00*/  LDL.LU R26, [R1+0x168] ;  /* 0x00016800011a7983 */ /* 0x001ea80000300800 */
[----:B------:R-:W2:Y:S04]  /*30c10*/  LDL.LU R27, [R1+0x16c] ;  /* 0x00016c00011b7983 */ /* 0x000ea80000300800 */
[----:B------:R-:W-:Y:S04]  /*30c20*/  STL [R1+0x8], R22 ;  /* 0x0000081601007387 */ /* 0x000fe80000100800 */
[----:B------:R-:W-:Y:S04]  /*30c30*/  STL [R1+0x1648], R11 ;  /* 0x0016480b01007387 */ /* 0x000fe80000100800 */
[----:B------:R-:W-:Y:S04]  /*30c40*/  STL [R1+0x164c], R13 ;  /* 0x00164c0d01007387 */ /* 0x000fe80000100800 */
[----:B------:R-:W-:Y:S04]  /*30c50*/  STL [R1+0xc], R23 ;  /* 0x00000c1701007387 */ /* 0x000fe80000100800 */
[----:B------:R0:W-:Y:S04]  /*30c60*/  STL [R1+0x1650], R29 ;  /* 0x0016501d01007387 */ /* 0x0001e80000100800 */
[----:B------:R-:W-:Y:S04]  /*30c70*/  STL [R1+0x50], R20 ;  /* 0x0000501401007387 */ /* 0x000fe80000100800 */
[----:B0-----:R-:W3:Y:S01]  /*30c80*/  LDL.LU R29, [R1] ;  /* 0x00000000011d7983 */ /* 0x001ee20000300800 */
[----:B------:R-:W-:-:S02]  /*30c90*/  IMAD.MOV.U32 R5, RZ, RZ, R12 ;  /* 0x000000ffff057224 */ /* 0x000fc400078e000c */
[----:B------:R-:W-:Y:S02]  /*30ca0*/  IMAD.MOV.U32 R6, RZ, RZ, R28 ;  /* 0x000000ffff067224 */ /* 0x000fe400078e001c */
[----:B------:R-:W-:Y:S01]  /*30cb0*/  IMAD.MOV.U32 R7, RZ, RZ, R10 ;  /* 0x000000ffff077224 */ /* 0x000fe200078e000a */
[----:B------:R-:W-:Y:S01]  /*30cc0*/  STL [R1+0x54], R21 ;  /* 0x0000541501007387 */ /* 0x000fe20000100800 */
[----:B---3--:R-:W-:-:S07]  /*30cd0*/  IMAD.MOV.U32 R4, RZ, RZ, R29 ;  /* 0x000000ffff047224 */ /* 0x008fce00078e001d */
[----:B--2---:R-:W-:Y:S01]  /*30ce0*/  HMMA.16816.F32 R4, R4, R22, R24 ;  /* 0x000000160404723c */ /* 0x004fe20000001818 */
[----:B------:R-:W2:Y:S04]  /*30cf0*/  LDL.LU R26, [R1+0x1670] ;  /* 0x00167000011a7983 */ /* 0x000ea80000300800 */
[----:B------:R-:W2:Y:S04]  /*30d00*/  LDL R27, [R1+0x28c] ;  /* 0x00028c00011b7983 */ /* 0x000ea80000100800 */
[----:B--2---:R0:W-:Y:S04]  /*30d10*/  STL.64 [R1+0x1668], R26 ;  /* 0x0016681a01007387 */ /* 0x0041e80000100a00 */
[----:B------:R-:W2:Y:S04]  /*30d20*/  LDL.LU R24, [R1+0x190] ;  /* 0x0001900001187983 */ /* 0x000ea80000300800 */
[----:B------:R-:W2:Y:S04]  /*30d30*/  LDL.LU R25, [R1+0x194] ;  /* 0x0001940001197983 */ /* 0x000ea80000300800 */
[----:B0-----:R-:W2:Y:S04]  /*30d40*/  LDL.LU R26, [R1+0x198] ;  /* 0x00019800011a7983 */ /* 0x001ea80000300800 */
[----:B------:R-:W2:Y:S04]  /*30d50*/  LDL.LU R27, [R1+0x19c] ;  /* 0x00019c00011b7983 */ /* 0x000ea80000300800 */
        /* <DEDUP_REMOVED lines=10> */
[----:B---3--:R-:W-:Y:S07]  /*30e00*/  HMMA.16816.F32 R16, R16, R20, R4 ;  /* 0x000000141010723c */ /* 0x008fee0000001804 */
[----:B------:R-:W-:Y:S02]  /*30e10*/  F2FP.F16.E4M3.UNPACK_B R6, R14 ;  /* 0x0000000eff06723e */ /* 0x000fe400020006ff */
[----:B------:R-:W-:-:S14]  /*30e20*/  F2FP.F16.E4M3.UNPACK_B R7, R15 ;  /* 0x0000000fff07723e */ /* 0x000fdc00020006ff */
[----:B------:R0:W-:Y:S01]  /*30e30*/  STL.64 [R1+0x10], R16 ;  /* 0x0000101001007387 */ /* 0x0001e20000100a00 */
[----:B------:R-:W-:Y:S02]  /*30e40*/  IMAD.MOV.U32 R13, RZ, RZ, R18 ;  /* 0x000000ffff0d7224 */ /* 0x000fe400078e0012 */
[----:B------:R-:W-:Y:S02]  /*30e50*/  IMAD.MOV.U32 R11, RZ, RZ, R19 ;  /* 0x000000ffff0b7224 */ /* 0x000fe400078e0013 */
[----:B------:R-:W-:Y:S02]  /*30e60*/  IMAD.MOV.U32 R18, RZ, RZ, R28 ;  /* 0x000000ffff127224 */ /* 0x000fe400078e001c */
[----:B------:R-:W-:Y:S02]  /*30e70*/  IMAD.MOV.U32 R19, RZ, RZ, R10 ;  /* 0x000000ffff137224 */ /* 0x000fe400078e000a */
[----:B0-----:R-:W-:Y:S02]  /*30e80*/  IMAD.MOV.U32 R16, RZ, RZ, R29 ;  /* 0x000000ffff107224 */ /* 0x001fe400078e001d */
[----:B------:R-:W-:-:S07]  /*30e90*/  IMAD.MOV.U32 R17, RZ, RZ, R12 ;  /* 0x000000ffff117224 */ /* 0x000fce00078e000c */
[----:B--2---:R-:W-:Y:S01]  /*30ea0*/  HMMA.16816.F32 R16, R16, R6, R24 ;  /* 0x000000061010723c */ /* 0x004fe20000001818 */
[----:B------:R-:W-:Y:S01]  /*30eb0*/  F2FP.F16.E4M3.UNPACK_B R4, R3 ;  /* 0x00000003ff04723e */ /* 0x000fe200020006ff */
[----:B------:R0:W-:Y:S01]  /*30ec0*/  STL.64 [R1+0x1630], R14 ;  /* 0x0016300e01007387 */ /* 0x0001e20000100a00 */
[----:B------:R-:W-:-:S03]  /*30ed0*/  F2FP.F16.E4M3.UNPACK_B R5, R8 ;  /* 0x00000008ff05723e */ /* 0x000fc600020006ff */
[----:B------:R-:W-:Y:S04]  /*30ee0*/  STL [R1+0x58], R6 ;  /* 0x0000580601007387 */ /* 0x000fe80000100800 */
[----:B------:R-:W-:Y:S04]  /*30ef0*/  STL [R1+0x5c], R7 ;  /* 0x00005c0701007387 */ /* 0x000fe80000100800 */
[----:B------:R-:W-:Y:S04]  /*30f00*/  STL [R1+0x60], R4 ;  /* 0x0000600401007387 */ /* 0x000fe80000100800 */
[----:B------:R-:W-:Y:S04]  /*30f10*/  STL [R1+0x64], R5 ;  /* 0x0000640501007387 */ /* 0x000fe80000100800 */
[----:B------:R-:W2:Y:S04]  /*30f20*/  LDL.LU.64 R26, [R1+0x1668] ;  /* 0x00166800011a7983 */ /* 0x000ea80000300a00 */
[----:B0-----:R-:W3:Y:S04]  /*30f30*/  LDL R14, [R1+0x2a8] ;  /* 0x0002a800010e7983 */ /* 0x001ee80000100800 */
[----:B------:R-:W4:Y:S04]  /*30f40*/  LDL R15, [R1+0x2ac] ;  /* 0x0002ac00010f7983 */ /* 0x000f280000100800 */
[----:B------:R-:W4:Y:S04]  /*30f50*/  LDL R8, [R1+0x298] ;  /* 0x0002980001087983 */ /* 0x000f280000100800 */
[----:B------:R-:W-:Y:S04]  /*30f60*/  STL.64 [R1+0x1600], R18 ;  /* 0x0016001201007387 */ /* 0x000fe80000100a00 */
[----:B------:R0:W-:Y:S04]  /*30f70*/  STL.64 [R1+0x15f8], R16 ;  /* 0x0015f81001007387 */ /* 0x0001e80000100a00 */
[----:B0-----:R-:W2:Y:S04]  /*30f80*/  LDL.LU R16, [R1+0x170] ;  /* 0x0001700001107983 */ /* 0x001ea80000300800 */
[----:B------:R-:W2:Y:S04]  /*30f90*/  LDL.LU R17, [R1+0x174] ;  /* 0x0001740001117983 */ /* 0x000ea80000300800 */
[----:B------:R-:W2:Y:S04]  /*30fa0*/  LDL.LU R18, [R1+0x178] ;  /* 0x0001780001127983 */ /* 0x000ea80000300800 */
[----:B------:R-:W2:Y:S01]  /*30fb0*/  LDL.LU R19, [R1+0x17c] ;  /* 0x00017c0001137983 */ /* 0x000ea20000300800 */
[----:B------:R-:W-:-:S02]  /*30fc0*/  IMAD.MOV.U32 R20, RZ, RZ, R29 ;  /* 0x000000ffff147224 */ /* 0x000fc400078e001d */
[----:B------:R-:W-:Y:S02]  /*30fd0*/  IMAD.MOV.U32 R21, RZ, RZ, R12 ;  /* 0x000000ffff157224 */ /* 0x000fe400078e000c */
[----:B------:R-:W-:Y:S02]  /*30fe0*/  IMAD.MOV.U32 R22, RZ, RZ, R28 ;  /* 0x000000ffff167224 */ /* 0x000fe400078e001c */
[----:B------:R-:W-:-:S07]  /*30ff0*/  IMAD.MOV.U32 R23, RZ, RZ, R10 ;  /* 0x000000ffff177224 */ /* 0x000fce00078e000a */
[----:B--2---:R-:W-:Y:S07]  /*31000*/  HMMA.16816.F32 R4, R20, R4, R16 ;  /* 0x000000041404723c */ /* 0x004fee0000001810 */
[----:B------:R-:W-:Y:S02]  /*31010*/  F2FP.F16.E4M3.UNPACK_B R18, R0 ;  /* 0x00000000ff12723e */ /* 0x000fe400020006ff */
[----:B------:R-:W-:Y:S02]  /*31020*/  F2FP.F16.E4M3.UNPACK_B R19, R2 ;  /* 0x00000002ff13723e */ /* 0x000fe400020006ff */
[----:B------:R-:W-:-:S02]  /*31030*/  F2FP.F16.E4M3.UNPACK_B R16, R26 ;  /* 0x0000001aff10723e */ /* 0x000fc400020006ff */
[----:B------:R-:W-:-:S10]  /*31040*/  F2FP.F16.E4M3.UNPACK_B R17, R27 ;  /* 0x0000001bff11723e */ /* 0x000fd400020006ff */
[----:B------:R0:W-:Y:S04]  /*31050*/  STL.64 [R1+0x40], R4 ;  /* 0x0000400401007387 */ /* 0x0001e80000100a00 */
[----:B------:R1:W-:Y:S04]  /*31060*/  STL.64 [R1+0x48], R6 ;  /* 0x0000480601007387 */ /* 0x0003e80000100a00 */
[----:B------:R-:W-:Y:S04]  /*31070*/  STL.64 [R1+0x1608], R2 ;  /* 0x0016080201007387 */ /* 0x000fe80000100a00 */
[----:B------:R-:W-:Y:S04]  /*31080*/  STL [R1+0x78], R18 ;  /* 0x0000781201007387 */ /* 0x000fe80000100800 */
[----:B------:R-:W-:Y:S04]  /*31090*/  STL [R1+0x7c], R19 ;  /* 0x00007c1301007387 */ /* 0x000fe80000100800 */
[----:B------:R-:W2:Y:S04]  /*310a0*/  LDL R9, [R1+0x29c] ;  /* 0x00029c0001097983 */ /* 0x000ea80000100800 */
[----:B0-----:R-:W3:Y:S04]  /*310b0*/  LDL.LU R4, [R1+0x1a0] ;  /* 0x0001a00001047983 */ /* 0x001ee80000300800 */
[----:B------:R-:W-:Y:S04]  /*310c0*/  STL [R1+0x80], R16 ;  /* 0x0000801001007387 */ /* 0x000fe80000100800 */
[----:B------:R-:W3:Y:S04]  /*310d0*/  LDL.LU R5, [R1+0x1a4] ;  /* 0x0001a40001057983 */ /* 0x000ee80000300800 */
[----:B------:R-:W-:Y:S04]  /*310e0*/  STL [R1+0x84], R17 ;  /* 0x0000841101007387 */ /* 0x000fe80000100800 */
[----:B-1----:R-:W4:Y:S04]  /*310f0*/  LDL.LU R6, [R1+0x1a8] ;  /* 0x0001a80001067983 */ /* 0x002f280000300800 */
[----:B------:R-:W4:Y:S04]  /*31100*/  LDL.LU R7, [R1+0x1ac] ;  /* 0x0001ac0001077983 */ /* 0x000f280000300800 */
[----:B----4-:R-:W-:Y:S04]  /*31110*/  STL.64 [R1+0x1640], R6 ;  /* 0x0016400601007387 */ /* 0x010fe80000100a00 */
[----:B---3--:R0:W-:Y:S04]  /*31120*/  STL.64 [R1+0x1638], R4 ;  /* 0x0016380401007387 */ /* 0x0081e80000100a00 */
[----:B0-----:R-:W3:Y:S04]  /*31130*/  LDL.LU R4, [R1+0x180] ;  /* 0x0001800001047983 */ /* 0x001ee80000300800 */
[----:B------:R-:W3:Y:S04]  /*31140*/  LDL.LU R5, [R1+0x184] ;  /* 0x0001840001057983 */ /* 0x000ee80000300800 */
[----:B------:R-:W4:Y:S04]  /*31150*/  LDL.LU R6, [R1+0x188] ;  /* 0x0001880001067983 */ /* 0x000f280000300800 */
[----:B------:R-:W4:Y:S04]  /*31160*/  LDL.LU R7, [R1+0x18c] ;  /* 0x00018c0001077983 */ /* 0x000f280000300800 */
[----:B----4-:R-:W-:Y:S04]  /*31170*/  STL.64 [R1+0x1660], R6 ;  /* 0x0016600601007387 */ /* 0x010fe80000100a00 */
[----:B---3--:R0:W-:Y:S04]  /*31180*/  STL.64 [R1+0x1658], R4 ;  /* 0x0016580401007387 */ /* 0x0081e80000100a00 */
[----:B0-----:R-:W3:Y:S04]  /*31190*/  LDL.LU R4, [R1+0x1c0] ;  /* 0x0001c00001047983 */ /* 0x001ee80000300800 */
[----:B------:R-:W3:Y:S04]  /*311a0*/  LDL.LU R5, [R1+0x1c4] ;  /* 0x0001c40001057983 */ /* 0x000ee80000300800 */
[----:B------:R-:W3:Y:S04]  /*311b0*/  LDL.LU R6, [R1+0x1c8] ;  /* 0x0001c80001067983 */ /* 0x000ee80000300800 */
[----:B------:R-:W3:Y:S04]  /*311c0*/  LDL.LU R7, [R1+0x1cc] ;  /* 0x0001cc0001077983 */ /* 0x000ee80000300800 */
[----:B------:R-:W4:Y:S01]  /*311d0*/  LDL.LU R3, [R1+0x238] ;  /* 0x0002380001037983 */ /* 0x000f220000300800 */
[----:B---3--:R-:W-:Y:S03]  /*311e0*/  HMMA.16816.F32 R20, R20, R18, R4 ;  /* 0x000000121414723c */ /* 0x008fe60000001804 */
[----:B------:R-:W3:Y:S04]  /*311f0*/  LDL.LU.64 R6, [R1+0x1660] ;  /* 0x0016600001067983 */ /* 0x000ee80000300a00 */
[----:B------:R-:W3:-:S15]  /*31200*/  LDL.LU.64 R4, [R1+0x1658] ;  /* 0x0016580001047983 */ /* 0x000ede0000300a00 */
[----:B------:R-:W-:-:S01]  /*31210*/  NOP ;  /* 0x0000000000007918 */ /* 0x000fc20000000000 */
        /* <DEDUP_REMOVED lines=9> */
[----:B------:R-:W-:Y:S01]  /*312b0*/  IMAD.MOV.U32 R27, RZ, RZ, R10 ;  /* 0x000000ffff1b7224 */ /* 0x000fe200078e000a */
[----:B------:R-:W-:Y:S02]  /*312c0*/  F2FP.F16.E4M3.UNPACK_B R14, R14 ;  /* 0x0000000eff0e723e */ /* 0x000fe400020006ff */
[----:B------:R-:W-:Y:S02]  /*312d0*/  F2FP.F16.E4M3.UNPACK_B R15, R15 ;  /* 0x0000000fff0f723e */ /* 0x000fe400020006ff */
[----:B------:R-:W-:Y:S02]  /*312e0*/  F2FP.F16.E4M3.UNPACK_B R8, R8 ;  /* 0x00000008ff08723e */ /* 0x000fe400020006ff */
[----:B--2---:R-:W-:Y:S01]  /*312f0*/  F2FP.F16.E4M3.UNPACK_B R9, R9 ;  /* 0x00000009ff09723e */ /* 0x004fe200020006ff */
[----:B----4-:R-:W-:Y:S07]  /*31300*/  HMMA.16816.F32 R16, R24, R16, R20 ;  /* 0x000000101810723c */ /* 0x010fee0000001814 */
[----:B------:R-:W-:-:S02]  /*31310*/  IMAD.MOV.U32 R20, RZ, RZ, R29 ;  /* 0x000000ffff147224 */ /* 0x000fc400078e001d */
[----:B------:R-:W-:Y:S02]  /*31320*/  IMAD.MOV.U32 R21, RZ, RZ, R12 ;  /* 0x000000ffff157224 */ /* 0x000fe400078e000c */
[----:B------:R-:W-:Y:S02]  /*31330*/  IMAD.MOV.U32 R22, RZ, RZ, R28 ;  /* 0x000000ffff167224 */ /* 0x000fe400078e001c */
[----:B------:R-:W-:-:S10]  /*31340*/  IMAD.MOV.U32 R23, RZ, RZ, R10 ;  /* 0x000000ffff177224 */ /* 0x000fd400078e000a */
[----:B------:R-:W-:Y:S04]  /*31350*/  STL.64 [R1+0x20], R16 ;  /* 0x0000201001007387 */ /* 0x000fe80000100a00 */
[----:B------:R0:W-:Y:S04]  /*31360*/  STL.64 [R1+0x28], R18 ;  /* 0x0000281201007387 */ /* 0x0001e80000100a00 */
[----:B------:R-:W-:Y:S04]  /*31370*/  STL [R1+0x88], R14 ;  /* 0x0000880e01007387 */ /* 0x000fe80000100800 */
[----:B------:R1:W-:Y:S04]  /*31380*/  STL [R1+0x8c], R15 ;  /* 0x00008c0f01007387 */ /* 0x0003e80000100800 */
[----:B------:R-:W-:Y:S01]  /*31390*/  STL [R1+0xa0], R8 ;  /* 0x0000a00801007387 */ /* 0x000fe20000100800 */
[----:B0-----:R-:W-:-:S03]  /*313a0*/  IMAD.MOV.U32 R18, RZ, RZ, R13 ;  /* 0x000000ffff127224 */ /* 0x001fc600078e000d */
[----:B------:R-:W2:Y:S01]  /*313b0*/  LDL.LU R29, [R1+0x1650] ;  /* 0x00165000011d7983 */ /* 0x000ea20000300800 */
[----:B------:R-:W-:-:S03]  /*313c0*/  IMAD.MOV.U32 R19, RZ, RZ, R11 ;  /* 0x000000ffff137224 */ /* 0x000fc600078e000b */
[----:B------:R-:W4:Y:S04]  /*313d0*/  LDL.LU R16, [R1+0x10] ;  /* 0x0000100001107983 */ /* 0x000f280000300800 */
[----:B------:R-:W4:Y:S04]  /*313e0*/  LDL.LU R17, [R1+0x14] ;  /* 0x0000140001117983 */ /* 0x000f280000300800 */
[----:B------:R-:W-:Y:S04]  /*313f0*/  STL [R1+0xa4], R9 ;  /* 0x0000a40901007387 */ /* 0x000fe80000100800 */
[----:B------:R-:W4:Y:S04]  /*31400*/  LDL.LU R13, [R1+0x164c] ;  /* 0x00164c00010d7983 */ /* 0x000f280000300800 */
[----:B------:R-:W4:Y:S01]  /*31410*/  LDL.LU R11, [R1+0x1648] ;  /* 0x00164800010b7983 */ /* 0x000f220000300800 */
[----:B---3--:R-:W-:Y:S03]  /*31420*/  HMMA.16816.F32 R20, R20, R14, R4 ;  /* 0x0000000e1414723c */ /* 0x008fe60000001804 */
[----:B------:R-:W3:Y:S04]  /*31430*/  LDL.LU.64 R6, [R1+0x1640] ;  /* 0x0016400001067983 */ /* 0x000ee80000300a00 */
[----:B------:R-:W3:Y:S01]  /*31440*/  LDL.LU.64 R4, [R1+0x1638] ;  /* 0x0016380001047983 */ /* 0x000ee20000300a00 */
[----:B------:R-:W-:-:S03]  /*31450*/  F2FP.F16.E4M3.UNPACK_B R2, R3.H1 ;  /* 0x00000003ff02723e */ /* 0x000fc600030006ff */
[----:B-1----:R-:W3:-:S12]  /*31460*/  LDL.LU.64 R14, [R1+0x1630] ;  /* 0x00163000010e7983 */ /* 0x002ed80000300a00 */
[----:B------:R-:W-:Y:S04]  /*31470*/  STL.64 [R1+0x15b0], R20 ;  /* 0x0015b01401007387 */ /* 0x000fe80000100a00 */
[----:B------:R0:W-:Y:S04]  /*31480*/  STL [R1+0x15a8], R23 ;  /* 0x0015a81701007387 */ /* 0x0001e80000100800 */
[----:B0-----:R-:W3:Y:S01]  /*31490*/  LDL.LU R23, [R1+0x4] ;  /* 0x0000040001177983 */ /* 0x001ee20000300800 */
[----:B--2---:R-:W-:Y:S02]  /*314a0*/  F2FP.F16.E4M3.UNPACK_B R10, R29.H1 ;  /* 0x0000001dff0a723e */ /* 0x004fe400030006ff */
[----:B----4-:R-:W-:-:S02]  /*314b0*/  F2FP.F16.E4M3.UNPACK_B R12, R13.H1 ;  /* 0x0000000dff0c723e */ /* 0x010fc400030006ff */
[----:B------:R-:W-:Y:S02]  /*314c0*/  F2FP.F16.E4M3.UNPACK_B R3, R11.H1 ;  /* 0x0000000bff03723e */ /* 0x000fe400030006ff */
[----:B------:R-:W2:Y:S04]  /*314d0*/  LDL.LU R11, [R1+0x1628] ;  /* 0x00162800010b7983 */ /* 0x000ea80000300800 */
[----:B------:R-:W4:Y:S04]  /*314e0*/  LDL.LU R13, [R1+0x1624] ;  /* 0x00162400010d7983 */ /* 0x000f280000300800 */
[----:B------:R-:W2:Y:S01]  /*314f0*/  LDL.LU R29, [R1+0x1620] ;  /* 0x00162000011d7983 */ /* 0x000ea20000300800 */
[----:B---3--:R-:W-:Y:S03]  /*31500*/  HMMA.16816.F32 R24, R24, R8, R4 ;  /* 0x000000081818723c */ /* 0x008fe60000001804 */
[----:B------:R-:W-:Y:S04]  /*31510*/  STL [R1+0xc0], R12 ;  /* 0x0000c00c01007387 */ /* 0x000fe80000100800 */
[----:B------:R-:W-:Y:S04]  /*31520*/  STL [R1+0xc8], R2 ;  /* 0x0000c80201007387 */ /* 0x000fe80000100800 */
[----:B------:R-:W-:Y:S04]  /*31530*/  STL [R1+0xc4], R10 ;  /* 0x0000c40a01007387 */ /* 0x000fe80000100800 */
[----:B------:R-:W3:Y:S04]  /*31540*/  LDL.LU.64 R6, [R1+0x1618] ;  /* 0x0016180001067983 */ /* 0x000ee80000300a00 */
[----:B------:R-:W3:Y:S01]  /*31550*/  LDL.LU.64 R4, [R1+0x1610] ;  /* 0x0016100001047983 */ /* 0x000ee20000300a00 */
[----:B------:R-:W-:-:S02]  /*31560*/  F2FP.F16.E4M3.UNPACK_B R20, R14.H1 ;  /* 0x0000000eff14723e */ /* 0x000fc400030006ff */
[----:B------:R-:W-:Y:S01]  /*31570*/  F2FP.F16.E4M3.UNPACK_B R21, R15.H1 ;  /* 0x0000000fff15723e */ /* 0x000fe200030006ff */
[----:B------:R-:W-:Y:S01]  /*31580*/  STL [R1+0xcc], R3 ;  /* 0x0000cc0301007387 */ /* 0x000fe20000100800 */
[----:B------:R-:W-:-:S03]  /*31590*/  IMAD.MOV.U32 R8, RZ, RZ, R23 ;  /* 0x000000ffff087224 */ /* 0x000fc600078e0017 */
[----:B------:R0:W-:Y:S04]  /*315a0*/  STL.64 [R1+0x15a0], R26 ;  /* 0x0015a01a01007387 */ /* 0x0001e80000100a00 */
[----:B0-----:R-:W3:Y:S04]  /*315b0*/  LDL.LU R27, [R1+0x26c] ;  /* 0x00026c00011b7983 */ /* 0x001ee80000300800 */
[----:B------:R-:W-:Y:S04]  /*315c0*/  STL [R1+0xe0], R20 ;  /* 0x0000e01401007387 */ /* 0x000fe80000100800 */
[----:B------:R-:W-:Y:S01]  /*315d0*/  STL [R1+0xe4], R21 ;  /* 0x0000e41501007387 */ /* 0x000fe20000100800 */
[----:B----4-:R-:W-:-:S02]  /*315e0*/  IMAD.MOV.U32 R9, RZ, RZ, R13 ;  /* 0x000000ffff097224 */ /* 0x010fc400078e000d */
[----:B--2---:R-:W-:-:S07]  /*315f0*/  IMAD.MOV.U32 R10, RZ, RZ, R29 ;  /* 0x000000ffff0a7224 */ /* 0x004fce00078e001d */
[----:B---3--:R-:W-:Y:S01]  /*31600*/  HMMA.16816.F32 R4, R8, R2, R4 ;  /* 0x000000020804723c */ /* 0x008fe20000001804 */
[----:B------:R-:W2:Y:S04]  /*31610*/  LDL.LU.64 R2, [R1+0x1608] ;  /* 0x0016080001027983 */ /* 0x000ea80000300a00 */
[----:B------:R-:W3:Y:S01]  /*31620*/  LDL.64 R8, [R1+0xc0] ;  /* 0x0000c00001087983 */ /* 0x000ee20000100a00 */
[----:B------:R-:W-:Y:S02]  /*31630*/  IMAD.MOV.U32 R12, RZ, RZ, R23 ;  /* 0x000000ffff0c7224 */ /* 0x000fe400078e0017 */
[----:B------:R-:W-:Y:S02]  /*31640*/  IMAD.MOV.U32 R14, RZ, RZ, R29 ;  /* 0x000000ffff0e7224 */ /* 0x000fe400078e001d */
[----:B------:R-:W-:-:S13]  /*31650*/  IMAD.MOV.U32 R15, RZ, RZ, R11 ;  /* 0x000000ffff0f7224 */ /* 0x000fda00078e000b */
[----:B------:R-:W-:Y:S04]  /*31660*/  STL.64 [R1+0x500], R4 ;  /* 0x0005000401007387 */ /* 0x000fe80000100a00 */
[----:B------:R-:W-:Y:S01]  /*31670*/  STL.64 [R1+0x508], R6 ;  /* 0x0005080601007387 */ /* 0x000fe20000100a00 */
[----:B---3--:R-:W-:-:S15]  /*31680*/  HMMA.16816.F32 R16, R12, R8, R16 ;  /* 0x000000080c10723c */ /* 0x008fde0000001810 */
[----:B------:R-:W-:-:S08]  /*31690*/  NOP ;  /* 0x0000000000007918 */ /* 0x000fd00000000000 */
[----:B------:R-:W-:Y:S04]  /*316a0*/  STL.64 [R1+0x450], R16 ;  /* 0x0004501001007387 */ /* 0x000fe80000100a00 */
[----:B------:R0:W-:Y:S04]  /*316b0*/  STL.64 [R1+0x458], R18 ;  /* 0x0004581201007387 */ /* 0x0001e80000100a00 */
[----:B0-----:R-:W3:Y:S04]  /*316c0*/  LDL.LU.64 R18, [R1+0x1600] ;  /* 0x0016000001127983 */ /* 0x001ee80000300a00 */
[----:B------:R-:W3:Y:S01]  /*316d0*/  LDL.LU.64 R16, [R1+0x15f8] ;  /* 0x0015f80001107983 */ /* 0x000ee20000300a00 */
[----:B--2---:R-:W-:-:S02]  /*316e0*/  F2FP.F16.E4M3.UNPACK_B R9, R3.H1 ;  /* 0x00000003ff09723e */ /* 0x004fc400030006ff */
[----:B------:R-:W0:Y:S01]  /*316f0*/  S2R R3, SR_TID.X ;  /* 0x0000000000037919 */ /* 0x000e220000002100 */
[----:B------:R-:W-:Y:S02]  /*31700*/  IMAD.MOV.U32 R4, RZ, RZ, R23 ;  /* 0x000000ffff047224 */ /* 0x000fe400078e0017 */
[----:B------:R-:W-:Y:S02]  /*31710*/  IMAD.MOV.U32 R5, RZ, RZ, R13 ;  /* 0x000000ffff057224 */ /* 0x000fe400078e000d */
[----:B------:R-:W-:Y:S02]  /*31720*/  IMAD.MOV.U32 R6, RZ, RZ, R29 ;  /* 0x000000ffff067224 */ /* 0x000fe400078e001d */
[----:B------:R-:W-:Y:S01]  /*31730*/  IMAD.MOV.U32 R7, RZ, RZ, R11 ;  /* 0x000000ffff077224 */ /* 0x000fe200078e000b */
[----:B------:R-:W-:Y:S02]  /*31740*/  F2FP.F16.E4M3.UNPACK_B R10, R2.H1 ;  /* 0x00000002ff0a723e */ /* 0x000fe400030006ff */
[----:B0-----:R-:W-:Y:S01]  /*31750*/  LOP3.LUT R2, R3, 0xf, RZ, 0xc0, !PT ;  /* 0x0000000f03027812 */ /* 0x001fe200078ec0ff */
[----:B------:R-:W-:Y:S01]  /*31760*/  IMAD.MOV.U32 R28, RZ, RZ, R8 ;  /* 0x000000ffff1c7224 */ /* 0x000fe200078e0008 */
[----:B------:R-:W-:-:S02]  /*31770*/  F2FP.F16.E4M3.UNPACK_B R12, R0.H1 ;  /* 0x00000000ff0c723e */ /* 0x000fc400030006ff */
[----:B------:R-:W-:Y:S01]  /*31780*/  F2FP.F16.E4M3.UNPACK_B R8, R27.H1 ;  /* 0x0000001bff08723e */ /* 0x000fe200030006ff */
[----:B------:R-:W2:Y:S04]  /*31790*/  LDL.LU R0, [R1+0x15f0] ;  /* 0x0015f00001007983 */ /* 0x000ea80000300800 */
[----:B------:R-:W-:Y:S01]  /*317a0*/  STL [R1+0x98], R9 ;  /* 0x0000980901007387 */ /* 0x000fe20000100800 */
[----:B---3--:R-:W-:Y:S07]  /*317b0*/  HMMA.16816.F32 R4, R4, R20, R16 ;  /* 0x000000140404723c */ /* 0x008fee0000001810 */
[----:B------:R-:W-:-:S05]  /*317c0*/  LOP3.LUT R21, R3, 0x1c, RZ, 0xc0, !PT ;  /* 0x0000001c03157812 */ /* 0x000fca00078ec0ff */
[----:B------:R-:W-:-:S04]  /*317d0*/  IMAD R21, R21, 0x8, R2 ;  /* 0x0000000815157824 */ /* 0x000fc800078e0202 */
[----:B------:R-:W-:-:S05]  /*317e0*/  IMAD.SHL.U32 R21, R21, 0x8, RZ ;  /* 0x0000000815157824 */ /* 0x000fca00078e00ff */
[----:B------:R-:W-:-:S05]  /*317f0*/  LOP3.LUT R21, R21, 0x40, RZ, 0x3c, !PT ;  /* 0x0000004015157812 */ /* 0x000fca00078e3cff */
[----:B------:R-:W0:Y:S04]  /*31800*/  LDS.64 R2, [R21+UR7+0x1080] ;  /* 0x0010800715027984 */ /* 0x000e280008000a00 */
[----:B------:R-:W-:Y:S04]  /*31810*/  STL.64 [R1+0x3f0], R4 ;  /* 0x0003f00401007387 */ /* 0x000fe80000100a00 */
[----:B------:R-:W-:Y:S04]  /*31820*/  STL.64 [R1+0x3f8], R6 ;  /* 0x0003f80601007387 */ /* 0x000fe80000100a00 */
[----:B------:R-:W-:Y:S04]  /*31830*/  STL [R1+0xa8], R12 ;  /* 0x0000a80c01007387 */ /* 0x000fe80000100800 */
[----:B------:R-:W-:Y:S04]  /*31840*/  STL [R1+0x9c], R8 ;  /* 0x00009c0801007387 */ /* 0x000fe80000100800 */
[----:B------:R-:W-:Y:S04]  /*31850*/  STL [R1+0xac], R10 ;  /* 0x0000ac0a01007387 */ /* 0x000fe80000100800 */
[----:B------:R1:W3:Y:S04]  /*31860*/  LDS.64 R4, [R21+UR7+0x1880] ;  /* 0x0018800715047984 */ /* 0x0002e80008000a00 */
[----:B--2---:R-:W2:Y:S04]  /*31870*/  LDS.64 R6, [R0+UR7+0x1080] ;  /* 0x0010800700067984 */ /* 0x004ea80008000a00 */
[----:B0-----:R0:W-:Y:S04]  /*31880*/  STL [R1+0x152c], R3 ;  /* 0x00152c0301007387 */ /* 0x0011e80000100800 */
[----:B------:R-:W4:Y:S04]  /*31890*/  LDL.LU R20, [R1+0x288] ;  /* 0x0002880001147983 */ /* 0x000f280000300800 */
[----:B-1----:R-:W4:Y:S04]  /*318a0*/  LDL.LU R21, [R1+0x28c] ;  /* 0x00028c0001157983 */ /* 0x002f280000300800 */
[----:B------:R-:W3:Y:S04]  /*318b0*/  LDL.LU R26, [R1+0x2a8] ;  /* 0x0002a800011a7983 */ /* 0x000ee80000300800 */
[----:B------:R-:W3:Y:S04]  /*318c0*/  LDL.LU R27, [R1+0x2ac] ;  /* 0x0002ac00011b7983 */ /* 0x000ee80000300800 */
[----:B---3--:R-:W-:Y:S04]  /*318d0*/  STL.64 [R1+0x15c8], R26 ;  /* 0x0015c81a01007387 */ /* 0x008fe80000100a00 */
[----:B------:R-:W-:Y:S04]  /*318e0*/  STL.64 [R1+0x15c0], R24 ;  /* 0x0015c01801007387 */ /* 0x000fe80000100a00 */
[----:B0-----:R-:W3:Y:S04]  /*318f0*/  LDL.LU R3, [R1+0x29c] ;  /* 0x00029c0001037983 */ /* 0x001ee80000300800 */
[----:B------:R0:W-:Y:S04]  /*31900*/  STL [R1+0x1528], R5 ;  /* 0x0015280501007387 */ /* 0x0001e80000100800 */
[----:B0-----:R-:W4:Y:S04]  /*31910*/  LDL.LU R5, [R1+0x298] ;  /* 0x0002980001057983 */ /* 0x001f280000300800 */
[----:B--2---:R-:W-:Y:S04]  /*31920*/  STL [R1+0x1524], R7 ;  /* 0x0015240701007387 */ /* 0x004fe80000100800 */
[----:B------:R-:W-:Y:S04]  /*31930*/  STL [R1+0x15d8], R6 ;  /* 0x0015d80601007387 */ /* 0x000fe80000100800 */
[----:B----4-:R0:W-:Y:S04]  /*31940*/  STL.64 [R1+0x15d0], R4 ;  /* 0x0015d00401007387 */ /* 0x0101e80000100a00 */
[----:B0-----:R-:W2:Y:S04]  /*31950*/  LDL.LU R4, [R1+0x30] ;  /* 0x0000300001047983 */ /* 0x001ea80000300800 */
[----:B------:R-:W2:Y:S04]  /*31960*/  LDL.LU R5, [R1+0x34] ;  /* 0x0000340001057983 */ /* 0x000ea80000300800 */
[----:B------:R-:W4:Y:S04]  /*31970*/  LDL.LU R6, [R1+0x38] ;  /* 0x0000380001067983 */ /* 0x000f280000300800 */
[----:B------:R-:W4:Y:S01]  /*31980*/  LDL.LU R7, [R1+0x3c] ;  /* 0x00003c0001077983 */ /* 0x000f220000300800 */
[----:B------:R-:W-:-:S02]  /*31990*/  IMAD.MOV.U32 R24, RZ, RZ, R9 ;  /* 0x000000ffff187224 */ /* 0x000fc400078e0009 */
[----:B------:R-:W-:Y:S02]  /*319a0*/  IMAD.MOV.U32 R25, RZ, RZ, R8 ;  /* 0x000000ffff197224 */ /* 0x000fe400078e0008 */
[----:B------:R-:W0:Y:S04]  /*319b0*/  LDS.64 R8, [R0+UR7+0x1880] ;  /* 0x0018800700087984 */ /* 0x000e280008000a00 */
[----:B----4-:R-:W-:Y:S04]  /*319c0*/  STL.64 [R1+0x15e8], R6 ;  /* 0x0015e80601007387 */ /* 0x010fe80000100a00 */
[----:B--2---:R1:W-:Y:S04]  /*319d0*/  STL.64 [R1+0x15e0], R4 ;  /* 0x0015e00401007387 */ /* 0x0043e80000100a00 */
[----:B-1----:R-:W2:Y:S04]  /*319e0*/  LDL.LU R4, [R1+0x40] ;  /* 0x0000400001047983 */ /* 0x002ea80000300800 */
[----:B------:R-:W2:Y:S04]  /*319f0*/  LDL.LU R5, [R1+0x44] ;  /* 0x0000440001057983 */ /* 0x000ea80000300800 */
[----:B------:R-:W2:Y:S04]  /*31a00*/  LDL.LU R6, [R1+0x48] ;  /* 0x0000480001067983 */ /* 0x000ea80000300800 */
[----:B------:R-:W2:Y:S01]  /*31a10*/  LDL.LU R7, [R1+0x4c] ;  /* 0x00004c0001077983 */ /* 0x000ea20000300800 */
[----:B------:R-:W-:-:S02]  /*31a20*/  IMAD.MOV.U32 R16, RZ, RZ, R23 ;  /* 0x000000ffff107224 */ /* 0x000fc400078e0017 */
[----:B------:R-:W-:Y:S02]  /*31a30*/  IMAD.MOV.U32 R17, RZ, RZ, R13 ;  /* 0x000000ffff117224 */ /* 0x000fe400078e000d */
[----:B------:R-:W-:Y:S02]  /*31a40*/  IMAD.MOV.U32 R18, RZ, RZ, R29 ;  /* 0x000000ffff127224 */ /* 0x000fe400078e001d */
[----:B------:R-:W-:Y:S01]  /*31a50*/  IMAD.MOV.U32 R19, RZ, RZ, R11 ;  /* 0x000000ffff137224 */ /* 0x000fe200078e000b */
[----:B------:R-:W-:Y:S01]  /*31a60*/  F2FP.F16.E4M3.UNPACK_B R20, R20.H1 ;  /* 0x00000014ff14723e */ /* 0x000fe200030006ff */
[----:B0-----:R-:W-:Y:S04]  /*31a70*/  STL [R1+0x1520], R9 ;  /* 0x0015200901007387 */ /* 0x001fe80000100800 */
[----:B------:R-:W-:Y:S01]  /*31a80*/  STL [R1+0x90], R20 ;  /* 0x0000901401007387 */ /* 0x000fe20000100800 */
[----:B------:R-:W-:Y:S01]  /*31a90*/  IMAD.MOV.U32 R27, RZ, RZ, R10 ;  /* 0x000000ffff1b7224 */ /* 0x000fe200078e000a */
[----:B--2---:R-:W-:Y:S02]  /*31aa0*/  HMMA.16816.F32 R16, R16, R24, R4 ;  /* 0x000000181010723c */ /* 0x004fe40000001804 */
[----:B------:R-:W2:Y:S04]  /*31ab0*/  LDL.LU.64 R6, [R1+0x15e8] ;  /* 0x0015e80001067983 */ /* 0x000ea80000300a00 */
[----:B------:R-:W2:Y:S01]  /*31ac0*/  LDL.LU.64 R4, [R1+0x15e0] ;  /* 0x0015e00001047983 */ /* 0x000ea20000300a00 */
[----:B------:R-:W-:-:S15]  /*31ad0*/  IMAD.MOV.U32 R26, RZ, RZ, R12 ;  /* 0x000000ffff1a7224 */ /* 0x000fde00078e000c */
[----:B------:R-:W-:-:S01]  /*31ae0*/  NOP ;  /* 0x0000000000007918 */ /* 0x000fc20000000000 */
[----:B------:R-:W-:Y:S04]  /*31af0*/  STL.64 [R1+0x400], R16 ;  /* 0x0004001001007387 */ /* 0x000fe80000100a00 */
[----:B------:R0:W-:Y:S04]  /*31b00*/  STL.64 [R1+0x408], R18 ;  /* 0x0004081201007387 */ /* 0x0001e80000100a00 */
[----:B------:R-:W-:Y:S04]  /*31b10*/  STL [R1+0x15bc], R11 ;  /* 0x0015bc0b01007387 */ /* 0x000fe80000100800 */
[----:B------:R1:W-:Y:S01]  /*31b20*/  STL [R1+0x15b8], R8 ;  /* 0x0015b80801007387 */ /* 0x0003e20000100800 */
[----:B0-----:R-:W-:-:S03]  /*31b30*/  IMAD.MOV.U32 R19, RZ, RZ, R11 ;  /* 0x000000ffff137224 */ /* 0x001fc600078e000b */
[----:B-1----:R-:W4:Y:S04]  /*31b40*/  LDL.LU R8, [R1+0x20] ;  /* 0x0000200001087983 */ /* 0x002f280000300800 */
[----:B------:R-:W4:Y:S04]  /*31b50*/  LDL.LU R9, [R1+0x24] ;  /* 0x0000240001097983 */ /* 0x000f280000300800 */
[----:B------:R-:W4:Y:S04]  /*31b60*/  LDL.LU R10, [R1+0x28] ;  /* 0x00002800010a7983 */ /* 0x000f280000300800 */
[----:B------:R-:W4:Y:S01]  /*31b70*/  LDL.LU R11, [R1+0x2c] ;  /* 0x00002c00010b7983 */ /* 0x000f220000300800 */
[----:B------:R-:W-:-:S07]  /*31b80*/  IMAD.MOV.U32 R12, RZ, RZ, R23 ;  /* 0x000000ffff0c7224 */ /* 0x000fce00078e0017 */
[----:B--2---:R-:W-:Y:S01]  /*31b90*/  HMMA.16816.F32 R24, R12, R26, R4 ;  /* 0x0000001a0c18723c */ /* 0x004fe20000001804 */
[----:B------:R-:W2:Y:S04]  /*31ba0*/  LDL.LU R6, [R1+0x15d8] ;  /* 0x0015d80001067983 */ /* 0x000ea80000300800 */
[----:B------:R-:W2:Y:S01]  /*31bb0*/  LDL.LU.64 R4, [R1+0x15d0] ;  /* 0x0015d00001047983 */ /* 0x000ea20000300a00 */
[----:B------:R-:W-:Y:S01]  /*31bc0*/  F2FP.F16.E4M3.UNPACK_B R21, R21.H1 ;  /* 0x00000015ff15723e */ /* 0x000fe200030006ff */
[----:B------:R-:W-:Y:S02]  /*31bd0*/  IMAD.MOV.U32 R16, RZ, RZ, R23 ;  /* 0x000000ffff107224 */ /* 0x000fe400078e0017 */
[----:B------:R-:W-:Y:S02]  /*31be0*/  IMAD.MOV.U32 R17, RZ, RZ, R13 ;  /* 0x000000ffff117224 */ /* 0x000fe400078e000d */
[----:B------:R-:W-:Y:S01]  /*31bf0*/  IMAD.MOV.U32 R18, RZ, RZ, R29 ;  /* 0x000000ffff127224 */ /* 0x000fe200078e001d */
[----:B---3--:R-:W-:Y:S01]  /*31c00*/  F2FP.F16.E4M3.UNPACK_B R3, R3.H1 ;  /* 0x00000003ff03723e */ /* 0x008fe200030006ff */
[----:B------:R-:W-:-:S10]  /*31c10*/  IMAD.MOV.U32 R0, RZ, RZ, R21 ;  /* 0x000000ffff007224 */ /* 0x000fd400078e0015 */
[----:B------:R-:W-:Y:S04]  /*31c20*/  STL.64 [R1+0x410], R24 ;  /* 0x0004101801007387 */ /* 0x000fe80000100a00 */
[----:B------:R0:W-:Y:S04]  /*31c30*/  STL.64 [R1+0x418], R26 ;  /* 0x0004181a01007387 */ /* 0x0001e80000100a00 */
[----:B0-----:R-:W3:Y:S04]  /*31c40*/  LDL.LU.64 R26, [R1+0x15c8] ;  /* 0x0015c800011a7983 */ /* 0x001ee80000300a00 */
[----:B------:R-:W3:Y:S01]  /*31c50*/  LDL.LU.64 R24, [R1+0x15c0] ;  /* 0x0015c00001187983 */ /* 0x000ee20000300a00 */
[----:B----4-:R-:W-:Y:S03]  /*31c60*/  HMMA.16816.F32 R16, R16, R20, R8 ;  /* 0x000000141010723c */ /* 0x010fe60000001808 */
[----:B------:R-:W4:Y:S04]  /*31c70*/  LDL.LU R11, [R1+0x15bc] ;  /* 0x0015bc00010b7983 */ /* 0x000f280000300800 */
[----:B------:R-:W4:Y:S04]  /*31c80*/  LDL.LU R8, [R1+0x15b8] ;  /* 0x0015b80001087983 */ /* 0x000f280000300800 */
[----:B------:R-:W4:-:S12]  /*31c90*/  LDL.LU.64 R20, [R1+0x15b0] ;  /* 0x0015b00001147983 */ /* 0x000f180000300a00 */
[----:B------:R0:W-:Y:S04]  /*31ca0*/  STL.64 [R1+0x420], R16 ;  /* 0x0004201001007387 */ /* 0x0001e80000100a00 */
[----:B------:R1:W-:Y:S01]  /*31cb0*/  STL.64 [R1+0x428], R18 ;  /* 0x0004281201007387 */ /* 0x0003e20000100a00 */
[----:B0-----:R-:W-:Y:S01]  /*31cc0*/  IMAD.MOV.U32 R16, RZ, RZ, R23 ;  /* 0x000000ffff107224 */ /* 0x001fe200078e0017 */
[----:B--2---:R-:W-:-:S05]  /*31cd0*/  F2FP.F16.E4M3.UNPACK_B R5, R5.H1 ;  /* 0x00000005ff05723e */ /* 0x004fca00030006ff */
[----:B------:R-:W-:Y:S04]  /*31ce0*/  STL [R1+0x68], R5 ;  /* 0x0000680501007387 */ /* 0x000fe80000100800 */
[----:B------:R-:W-:Y:S04]  /*31cf0*/  STL [R1+0x1508], R0 ;  /* 0x0015080001007387 */ /* 0x000fe80000100800 */
[----:B------:R-:W-:Y:S04]  /*31d00*/  STL [R1+0x6c], R3 ;  /* 0x00006c0301007387 */ /* 0x000fe80000100800 */
[----:B------:R-:W2:Y:S01]  /*31d10*/  LDL.LU R23, [R1+0x15a8] ;  /* 0x0015a80001177983 */ /* 0x000ea20000300800 */
[----:B------:R-:W-:Y:S01]  /*31d20*/  IMAD.MOV.U32 R17, RZ, RZ, R13 ;  /* 0x000000ffff117224 */ /* 0x000fe200078e000d */
[----:B---3--:R-:W-:-:S02]  /*31d30*/  F2FP.F16.E4M3.UNPACK_B R26, R26.H1 ;  /* 0x0000001aff1a723e */ /* 0x008fc400030006ff */
[----:B------:R-:W-:Y:S01]  /*31d40*/  F2FP.F16.E4M3.UNPACK_B R27, R27.H1 ;  /* 0x0000001bff1b723e */ /* 0x000fe200030006ff */
[----:B----4-:R-:W-:Y:S01]  /*31d50*/  IMAD.MOV.U32 R15, RZ, RZ, R11 ;  /* 0x000000ffff0f7224 */ /* 0x010fe200078e000b */
[----:B------:R0:W-:Y:S01]  /*31d60*/  STL [R1+0x1560], R28 ;  /* 0x0015601c01007387 */ /* 0x0001e20000100800 */
[----:B-1----:R-:W-:Y:S02]  /*31d70*/  IMAD.MOV.U32 R18, RZ, RZ, R29 ;  /* 0x000000ffff127224 */ /* 0x002fe400078e001d */
[----:B------:R-:W-:Y:S02]  /*31d80*/  IMAD.MOV.U32 R19, RZ, RZ, R11 ;  /* 0x000000ffff137224 */ /* 0x000fe400078e000b */
[----:B------:R-:W-:Y:S02]  /*31d90*/  IMAD.MOV.U32 R11, RZ, RZ, R26 ;  /* 0x000000ffff0b7224 */ /* 0x000fe400078e001a */
[----:B------:R-:W-:Y:S01]  /*31da0*/  IMAD.MOV.U32 R10, RZ, RZ, R27 ;  /* 0x000000ffff0a7224 */ /* 0x000fe200078e001b */
[----:B0-----:R-:W3:Y:S04]  /*31db0*/  LDL.LU R28, [R1+0x8] ;  /* 0x00000800011c7983 */ /* 0x001ee80000300800 */
[----:B------:R-:W3:Y:S01]  /*31dc0*/  LDL.LU R29, [R1+0xc] ;  /* 0x00000c00011d7983 */ /* 0x000ee20000300800 */
[----:B--2---:R-:W-:-:S15]  /*31dd0*/  HMMA.16816.F32 R12, R12, R26, R20 ;  /* 0x0000001a0c0c723c */ /* 0x004fde0000001814 */
[----:B------:R-:W-:-:S08]  /*31de0*/  NOP ;  /* 0x0000000000007918 */ /* 0x000fd00000000000 */
[----:B------:R-:W-:Y:S04]  /*31df0*/  STL.64 [R1+0x430], R12 ;  /* 0x0004300c01007387 */ /* 0x000fe80000100a00 */
[----:B------:R0:W-:Y:S04]  /*31e00*/  STL.64 [R1+0x438], R14 ;  /* 0x0004380e01007387 */ /* 0x0001e80000100a00 */
[----:B------:R-:W0:Y:S01]  /*31e10*/  LDL.LU.64 R26, [R1+0x15a0] ;  /* 0x0015a000011a7983 */ /* 0x000e220000300a00 */
[----:B------:R-:W-:Y:S02]  /*31e20*/  IMAD.MOV.U32 R22, RZ, RZ, R5 ;  /* 0x000000ffff167224 */ /* 0x000fe400078e0005 */
[----:B------:R-:W-:Y:S01]  /*31e30*/  IMAD.MOV.U32 R23, RZ, RZ, R3 ;  /* 0x000000ffff177224 */ /* 0x000fe200078e0003 */
[----:B------:R-:W2:Y:S04]  /*31e40*/  LDL.LU R20, [R1+0x50] ;  /* 0x0000500001147983 */ /* 0x000ea80000300800 */
[----:B------:R-:W2:Y:S04]  /*31e50*/  LDL.LU R21, [R1+0x54] ;  /* 0x0000540001157983 */ /* 0x000ea80000300800 */
[----:B------:R-:W-:Y:S04]  /*31e60*/  STL [R1+0x1534], R10 ;  /* 0x0015340a01007387 */ /* 0x000fe80000100800 */
[----:B------:R-:W-:Y:S01]  /*31e70*/  STL [R1+0x1530], R11 ;  /* 0x0015300b01007387 */ /* 0x000fe20000100800 */
[----:B0-----:R-:W-:Y:S03]  /*31e80*/  HMMA.16816.F32 R12, R16, R22, R24 ;  /* 0x00000016100c723c */ /* 0x001fe60000001818 */
[----:B------:R-:W4:-:S15]  /*31e90*/  LDL.LU R22, [R1+0x58] ;  /* 0x0000580001167983 */ /* 0x000f1e0000300800 */
[----:B------:R-:W-:-:S05]  /*31ea0*/  NOP ;  /* 0x0000000000007918 */ /* 0x000fca0000000000 */
[----:B------:R-:W-:Y:S04]  /*31eb0*/  STL.64 [R1+0x440], R12 ;  /* 0x0004400c01007387 */ /* 0x000fe80000100a00 */
[----:B------:R-:W-:Y:S04]  /*31ec0*/  STL.64 [R1+0x448], R14 ;  /* 0x0004480e01007387 */ /* 0x000fe80000100a00 */
[----:B------:R-:W4:Y:S01]  /*31ed0*/  LDL.LU R23, [R1+0x5c] ;  /* 0x00005c0001177983 */ /* 0x000f220000300800 */
[----:B------:R-:W-:-:S03]  /*31ee0*/  IMAD.MOV.U32 R16, RZ, RZ, R2 ;  /* 0x000000ffff107224 */ /* 0x000fc600078e0002 */
[----:B----4-:R-:W-:Y:S04]  /*31ef0*/  STL.64 [R1+0x1598], R22 ;  /* 0x0015981601007387 */ /* 0x010fe80000100a00 */
[----:B--2---:R0:W-:Y:S04]  /*31f00*/  STL.64 [R1+0x1590], R20 ;  /* 0x0015901401007387 */ /* 0x0041e80000100a00 */
[----:B0-----:R-:W3:Y:S04]  /*31f10*/  LDL.LU R20, [R1+0x140] ;  /* 0x0001400001147983 */ /* 0x001ee80000300800 */
[----:B------:R-:W3:Y:S04]  /*31f20*/  LDL.LU R21, [R1+0x144] ;  /* 0x0001440001157983 */ /* 0x000ee80000300800 */
[----:B------:R-:W3:Y:S04]  /*31f30*/  LDL.LU R22, [R1+0x148] ;  /* 0x0001480001167983 */ /* 0x000ee80000300800 */
[----:B------:R-:W3:Y:S01]  /*31f40*/  LDL.LU R23, [R1+0x14c] ;  /* 0x00014c0001177983 */ /* 0x000ee20000300800 */
[----:B------:R-:W-:-:S02]  /*31f50*/  IMAD.MOV.U32 R17, RZ, RZ, R4 ;  /* 0x000000ffff117224 */ /* 0x000fc400078e0004 */
[----:B------:R-:W-:Y:S01]  /*31f60*/  IMAD.MOV.U32 R18, RZ, RZ, R6 ;  /* 0x000000ffff127224 */ /* 0x000fe200078e0006 */
[----:B------:R-:W2:Y:S01]  /*31f70*/  LDL.LU R24, [R1+0x120] ;  /* 0x0001200001187983 */ /* 0x000ea20000300800 */
[----:B------:R-:W-:-:S03]  /*31f80*/  IMAD.MOV.U32 R19, RZ, RZ, R8 ;  /* 0x000000ffff137224 */ /* 0x000fc600078e0008 */
[----:B------:R-:W2:Y:S04]  /*31f90*/  LDL.LU R25, [R1+0x124] ;  /* 0x0001240001197983 */ /* 0x000ea80000300800 */
[----:B------:R-:W2:Y:S04]  /*31fa0*/  LDL.LU R26, [R1+0x128] ;  /* 0x00012800011a7983 */ /* 0x000ea80000300800 */
[----:B------:R-:W2:Y:S01]  /*31fb0*/  LDL.LU R27, [R1+0x12c] ;  /* 0x00012c00011b7983 */ /* 0x000ea20000300800 */
[----:B---3--:R-:W-:Y:S03]  /*31fc0*/  HMMA.16816.F32 R16, R16, R28, R20 ;  /* 0x0000001c1010723c */ /* 0x008fe60000001814 */
[----:B------:R-:W2:Y:S04]  /*31fd0*/  LDL.LU.64 R22, [R1+0x1598] ;  /* 0x0015980001167983 */ /* 0x000ea80000300a00 */
[----:B------:R-:W3:-:S15]  /*31fe0*/  LDL.LU.64 R20, [R1+0x1590] ;  /* 0x0015900001147983 */ /* 0x000ede0000300a00 */
[----:B------:R-:W-:-:S02]  /*31ff0*/  NOP ;  /* 0x0000000000007918 */ /* 0x000fc40000000000 */
[----:B------:R-:W-:Y:S02]  /*32000*/  IMAD.MOV.U32 R3, RZ, RZ, R16 ;  /* 0x000000ffff037224 */ /* 0x000fe400078e0010 */
[----:B------:R-:W-:Y:S01]  /*32010*/  IMAD.MOV.U32 R5, RZ, RZ, R17 ;  /* 0x000000ffff057224 */ /* 0x000fe200078e0011 */
[----:B------:R-:W3:Y:S01]  /*32020*/  LDL.LU R16, [R1+0x130] ;  /* 0x0001300001107983 */ /* 0x000ee20000300800 */
[----:B------:R-:W-:Y:S02]  /*32030*/  IMAD.MOV.U32 R7, RZ, RZ, R18 ;  /* 0x000000ffff077224 */ /* 0x000fe400078e0012 */
[----:B------:R-:W-:Y:S01]  /*32040*/  IMAD.MOV.U32 R9, RZ, RZ, R19 ;  /* 0x000000ffff097224 */ /* 0x000fe200078e0013 */
[----:B------:R-:W3:Y:S04]  /*32050*/  LDL.LU R17, [R1+0x134] ;  /* 0x0001340001117983 */ /* 0x000ee80000300800 */
[----:B------:R-:W3:Y:S04]  /*32060*/  LDL.LU R18, [R1+0x138] ;  /* 0x0001380001127983 */ /* 0x000ee80000300800 */
[----:B------:R-:W3:Y:S01]  /*32070*/  LDL.LU R19, [R1+0x13c] ;  /* 0x00013c0001137983 */ /* 0x000ee20000300800 */
[----:B------:R-:W-:-:S02]  /*32080*/  IMAD.MOV.U32 R12, RZ, RZ, R2 ;  /* 0x000000ffff0c7224 */ /* 0x000fc400078e0002 */
[----:B------:R-:W-:Y:S01]  /*32090*/  IMAD.MOV.U32 R13, RZ, RZ, R4 ;  /* 0x000000ffff0d7224 */ /* 0x000fe200078e0004 */
[----:B------:R-:W4:Y:S01]  /*320a0*/  LDL.LU R28, [R1+0x60] ;  /* 0x00006000011c7983 */ /* 0x000f220000300800 */
[----:B------:R-:W-:Y:S02]  /*320b0*/  IMAD.MOV.U32 R14, RZ, RZ, R6 ;  /* 0x000000ffff0e7224 */ /* 0x000fe400078e0006 */
[----:B------:R-:W-:Y:S01]  /*320c0*/  IMAD.MOV.U32 R15, RZ, RZ, R8 ;  /* 0x000000ffff0f7224 */ /* 0x000fe200078e0008 */
[----:B------:R-:W4:Y:S04]  /*320d0*/  LDL.LU R29, [R1+0x64] ;  /* 0x00006400011d7983 */ /* 0x000f280000300800 */
[----:B------:R-:W-:Y:S04]  /*320e0*/  STL [R1+0x1544], R9 ;  /* 0x0015440901007387 */ /* 0x000fe80000100800 */
[----:B------:R-:W-:Y:S04]  /*320f0*/  STL [R1+0x1540], R3 ;  /* 0x0015400301007387 */ /* 0x000fe80000100800 */
[----:B------:R-:W-:Y:S04]  /*32100*/  STL [R1+0x153c], R5 ;  /* 0x00153c0501007387 */ /* 0x000fe80000100800 */
[----:B------:R-:W-:Y:S01]  /*32110*/  STL [R1+0x1538], R7 ;  /* 0x0015380701007387 */ /* 0x000fe20000100800 */
[----:B---3--:R-:W-:-:S15]  /*32120*/  HMMA.16816.F32 R12, R12, R20, R16 ;  /* 0x000000140c0c723c */ /* 0x008fde0000001810 */
[----:B------:R-:W-:-:S08]  /*32130*/  NOP ;  /* 0x0000000000007918 */ /* 0x000fd00000000000 */
[----:B------:R0:W-:Y:S01]  /*32140*/  STL.64 [R1+0x20], R12 ;  /* 0x0000200c01007387 */ /* 0x0001e20000100a00 */
[----:B------:R-:W-:Y:S02]  /*32150*/  IMAD.MOV.U32 R0, RZ, RZ, R15 ;  /* 0x000000ffff007224 */ /* 0x000fe400078e000f */
[----:B------:R-:W-:Y:S01]  /*32160*/  IMAD.MOV.U32 R15, RZ, RZ, R8 ;  /* 0x000000ffff0f7224 */ /* 0x000fe200078e0008 */
[----:B------:R1:W-:Y:S04]  /*32170*/  STL [R1+0x28], R14 ;  /* 0x0000280e01007387 */ /* 0x0003e80000100800 */
[----:B------:R-:W3:Y:S01]  /*32180*/  LDL.LU R20, [R1+0x78] ;  /* 0x0000780001147983 */ /* 0x000ee20000300800 */
[----:B0-----:R-:W-:-:S03]  /*32190*/  IMAD.MOV.U32 R12, RZ, RZ, R2 ;  /* 0x000000ffff0c7224 */ /* 0x001fc600078e0002 */
[----:B------:R-:W3:Y:S01]  /*321a0*/  LDL.LU R21, [R1+0x7c] ;  /* 0x00007c0001157983 */ /* 0x000ee20000300800 */
[----:B------:R-:W-:Y:S02]  /*321b0*/  IMAD.MOV.U32 R13, RZ, RZ, R4 ;  /* 0x000000ffff0d7224 */ /* 0x000fe400078e0004 */
[----:B-1----:R-:W-:Y:S01]  /*321c0*/  IMAD.MOV.U32 R14, RZ, RZ, R6 ;  /* 0x000000ffff0e7224 */ /* 0x002fe200078e0006 */
[----:B------:R-:W-:Y:S06]  /*321d0*/  STL [R1+0x1548], R0 ;  /* 0x0015480001007387 */ /* 0x000fec0000100800 */
[----:B--2---:R-:W-:Y:S01]  /*321e0*/  HMMA.16816.F32 R24, R12, R22, R24 ;  /* 0x000000160c18723c */ /* 0x004fe20000001818 */
[----:B------:R-:W4:Y:S04]  /*321f0*/  LDL.LU R12, [R1+0x110] ;  /* 0x00011000010c7983 */ /* 0x000f280000300800 */
[----:B------:R-:W4:Y:S04]  /*32200*/  LDL.LU R13, [R1+0x114] ;  /* 0x00011400010d7983 */ /* 0x000f280000300800 */
[----:B------:R-:W4:Y:S04]  /*32210*/  LDL.LU R14, [R1+0x118] ;  /* 0x00011800010e7983 */ /* 0x000f280000300800 */
[----:B------:R-:W4:Y:S04]  /*32220*/  LDL.LU R15, [R1+0x11c] ;  /* 0x00011c00010f7983 */ /* 0x000f280000300800 */
[----:B------:R-:W2:Y:S04]  /*32230*/  LDL.LU R22, [R1+0x80] ;  /* 0x0000800001167983 */ /* 0x000ea80000300800 */
[----:B------:R-:W2:Y:S03]  /*32240*/  LDL.LU R23, [R1+0x84] ;  /* 0x0000840001177983 */ /* 0x000ea60000300800 */
[----:B------:R-:W-:-:S02]  /*32250*/  IMAD.MOV.U32 R5, RZ, RZ, R24 ;  /* 0x000000ffff057224 */ /* 0x000fc400078e0018 */
[----:B------:R-:W-:Y:S02]  /*32260*/  IMAD.MOV.U32 R7, RZ, RZ, R25 ;  /* 0x000000ffff077224 */ /* 0x000fe400078e0019 */
[----:B------:R-:W-:Y:S02]  /*32270*/  IMAD.MOV.U32 R10, RZ, RZ, R26 ;  /* 0x000000ffff0a7224 */ /* 0x000fe400078e001a */
[----:B------:R-:W-:Y:S01]  /*32280*/  IMAD.MOV.U32 R11, RZ, RZ, R27 ;  /* 0x000000ffff0b7224 */ /* 0x000fe200078e001b */
[----:B--2---:R-:W-:Y:S04]  /*32290*/  STL.64 [R1+0x1578], R22 ;  /* 0x0015781601007387 */ /* 0x004fe80000100a00 */
[----:B------:R-:W2:Y:S04]  /*322a0*/  LDL.LU R24, [R1+0xf0] ;  /* 0x0000f00001187983 */ /* 0x000ea80000300800 */
[----:B------:R-:W2:Y:S04]  /*322b0*/  LDL.LU R25, [R1+0xf4] ;  /* 0x0000f40001197983 */ /* 0x000ea80000300800 */
[----:B------:R-:W3:Y:S04]  /*322c0*/  LDL.LU R26, [R1+0xf8] ;  /* 0x0000f800011a7983 */ /* 0x000ee80000300800 */
[----:B------:R-:W3:Y:S01]  /*322d0*/  LDL.LU R27, [R1+0xfc] ;  /* 0x0000fc00011b7983 */ /* 0x000ee20000300800 */
[----:B------:R-:W-:-:S02]  /*322e0*/  IMAD.MOV.U32 R16, RZ, RZ, R2 ;  /* 0x000000ffff107224 */ /* 0x000fc400078e0002 */
[----:B------:R-:W-:Y:S02]  /*322f0*/  IMAD.MOV.U32 R17, RZ, RZ, R4 ;  /* 0x000000ffff117224 */ /* 0x000fe400078e0004 */
[----:B------:R-:W-:Y:S02]  /*32300*/  IMAD.MOV.U32 R18, RZ, RZ, R6 ;  /* 0x000000ffff127224 */ /* 0x000fe400078e0006 */
[----:B------:R-:W-:-:S07]  /*32310*/  IMAD.MOV.U32 R19, RZ, RZ, R8 ;  /* 0x000000ffff137224 */ /* 0x000fce00078e0008 */
[----:B----4-:R-:W-:Y:S01]  /*32320*/  HMMA.16816.F32 R12, R16, R28, R12 ;  /* 0x0000001c100c723c */ /* 0x010fe2000000180c */
[----:B---3--:R-:W-:Y:S04]  /*32330*/  STL.64 [R1+0x1588], R26 ;  /* 0x0015881a01007387 */ /* 0x008fe80000100a00 */
[----:B--2---:R0:W-:Y:S04]  /*32340*/  STL.64 [R1+0x1580], R24 ;  /* 0x0015801801007387 */ /* 0x0041e80000100a00 */
[----:B0-----:R-:W2:Y:S04]  /*32350*/  LDL.LU R24, [R1+0x100] ;  /* 0x0001000001187983 */ /* 0x001ea80000300800 */
[----:B------:R-:W2:Y:S04]  /*32360*/  LDL.LU R25, [R1+0x104] ;  /* 0x0001040001197983 */ /* 0x000ea80000300800 */
[----:B------:R-:W2:Y:S04]  /*32370*/  LDL.LU R26, [R1+0x108] ;  /* 0x00010800011a7983 */ /* 0x000ea80000300800 */
[----:B------:R-:W2:Y:S03]  /*32380*/  LDL.LU R27, [R1+0x10c] ;  /* 0x00010c00011b7983 */ /* 0x000ea60000300800 */
[----:B------:R-:W-:-:S02]  /*32390*/  IMAD.MOV.U32 R0, RZ, RZ, R13 ;  /* 0x000000ffff007224 */ /* 0x000fc400078e000d */
[----:B------:R-:W-:Y:S01]  /*323a0*/  IMAD.MOV.U32 R9, RZ, RZ, R14 ;  /* 0x000000ffff097224 */ /* 0x000fe200078e000e */
[----:B------:R0:W-:Y:S01]  /*323b0*/  STL [R1+0x10], R12 ;  /* 0x0000100c01007387 */ /* 0x0001e20000100800 */
[----:B------:R-:W-:Y:S02]  /*323c0*/  IMAD.MOV.U32 R3, RZ, RZ, R15 ;  /* 0x000000ffff037224 */ /* 0x000fe400078e000f */
[----:B------:R-:W-:Y:S01]  /*323d0*/  IMAD.MOV.U32 R13, RZ, RZ, R4 ;  /* 0x000000ffff0d7224 */ /* 0x000fe200078e0004 */
[----:B------:R-:W3:Y:S01]  /*323e0*/  LDL.LU R28, [R1+0x88] ;  /* 0x00008800011c7983 */ /* 0x000ee20000300800 */
[----:B------:R-:W-:Y:S02]  /*323f0*/  IMAD.MOV.U32 R14, RZ, RZ, R6 ;  /* 0x000000ffff0e7224 */ /* 0x000fe400078e0006 */
[----:B------:R-:W-:Y:S01]  /*32400*/  IMAD.MOV.U32 R15, RZ, RZ, R8 ;  /* 0x000000ffff0f7224 */ /* 0x000fe200078e0008 */
[----:B------:R-:W3:Y:S01]  /*32410*/  LDL.LU R29, [R1+0x8c] ;  /* 0x00008c00011d7983 */ /* 0x000ee20000300800 */
[----:B0-----:R-:W-:-:S07]  /*32420*/  IMAD.MOV.U32 R12, RZ, RZ, R2 ;  /* 0x000000ffff0c7224 */ /* 0x001fce00078e0002 */
[----:B--2---:R-:W-:Y:S01]  /*32430*/  HMMA.16816.F32 R20, R12, R20, R24 ;  /* 0x000000140c14723c */ /* 0x004fe20000001818 */
[----:B------:R-:W2:Y:S04]  /*32440*/  LDL.LU.64 R26, [R1+0x1588] ;  /* 0x00158800011a7983 */ /* 0x000ea80000300a00 */
[----:B------:R-:W2:-:S15]  /*32450*/  LDL.LU.64 R24, [R1+0x1580] ;  /* 0x0015800001187983 */ /* 0x000e9e0000300a00 */
[----:B------:R-:W-:-:S04]  /*32460*/  NOP ;  /* 0x0000000000007918 */ /* 0x000fc80000000000 */
[----:B------:R-:W-:Y:S02]  /*32470*/  IMAD.MOV.U32 R15, RZ, RZ, R20 ;  /* 0x000000ffff0f7224 */ /* 0x000fe400078e0014 */
[----:B------:R-:W-:Y:S02]  /*32480*/  IMAD.MOV.U32 R14, RZ, RZ, R21 ;  /* 0x000000ffff0e7224 */ /* 0x000fe400078e0015 */
[----:B------:R-:W-:Y:S02]  /*32490*/  IMAD.MOV.U32 R13, RZ, RZ, R22 ;  /* 0x000000ffff0d7224 */ /* 0x000fe400078e0016 */
[----:B------:R-:W-:Y:S02]  /*324a0*/  IMAD.MOV.U32 R12, RZ, RZ, R23 ;  /* 0x000000ffff0c7224 */ /* 0x000fe400078e0017 */
[----:B------:R-:W2:Y:S04]  /*324b0*/  LDL.LU.64 R22, [R1+0x1578] ;  /* 0x0015780001167983 */ /* 0x000ea80000300a00 */
[----:B------:R-:W-:Y:S04]  /*324c0*/  STL.64 [R1+0x1558], R14 ;  /* 0x0015580e01007387 */ /* 0x000fe80000100a00 */
[----:B------:R0:W-:Y:S04]  /*324d0*/  STL.64 [R1+0x1550], R12 ;  /* 0x0015500c01007387 */ /* 0x0001e80000100a00 */
[----:B0-----:R-:W4:Y:S04]  /*324e0*/  LDL.LU R12, [R1+0xb0] ;  /* 0x0000b000010c7983 */ /* 0x001f280000300800 */
[----:B------:R-:W4:Y:S04]  /*324f0*/  LDL.LU R13, [R1+0xb4] ;  /* 0x0000b400010d7983 */ /* 0x000f280000300800 */
[----:B------:R-:W3:Y:S04]  /*32500*/  LDL.LU R14, [R1+0xb8] ;  /* 0x0000b800010e7983 */ /* 0x000ee80000300800 */
[----:B------:R-:W3:Y:S04]  /*32510*/  LDL.LU R15, [R1+0xbc] ;  /* 0x0000bc00010f7983 */ /* 0x000ee80000300800 */
[----:B---3--:R-:W-:Y:S04]  /*32520*/  STL.64 [R1+0x1570], R14 ;  /* 0x0015700e01007387 */ /* 0x008fe80000100a00 */
[----:B----4-:R0:W-:Y:S04]  /*32530*/  STL.64 [R1+0x1568], R12 ;  /* 0x0015680c01007387 */ /* 0x0101e80000100a00 */
[----:B0-----:R-:W3:Y:S04]  /*32540*/  LDL.LU R12, [R1+0xd0] ;  /* 0x0000d000010c7983 */ /* 0x001ee80000300800 */
[----:B------:R-:W3:Y:S04]  /*32550*/  LDL.LU R13, [R1+0xd4] ;  /* 0x0000d400010d7983 */ /* 0x000ee80000300800 */
[----:B------:R-:W3:Y:S04]  /*32560*/  LDL.LU R14, [R1+0xd8] ;  /* 0x0000d800010e7983 */ /* 0x000ee80000300800 */
[----:B------:R-:W3:Y:S01]  /*32570*/  LDL.LU R15, [R1+0xdc] ;  /* 0x0000dc00010f7983 */ /* 0x000ee20000300800 */
[----:B--2---:R-:W-:Y:S07]  /*32580*/  HMMA.16816.F32 R20, R16, R22, R24 ;  /* 0x000000161014723c */ /* 0x004fee0000001818 */
[----:B------:R-:W-:-:S02]  /*32590*/  IMAD.MOV.U32 R24, RZ, RZ, R2 ;  /* 0x000000ffff187224 */ /* 0x000fc400078e0002 */
[----:B------:R-:W-:Y:S02]  /*325a0*/  IMAD.MOV.U32 R25, RZ, RZ, R4 ;  /* 0x000000ffff197224 */ /* 0x000fe400078e0004 */
[----:B------:R-:W-:Y:S02]  /*325b0*/  IMAD.MOV.U32 R26, RZ, RZ, R6 ;  /* 0x000000ffff1a7224 */ /* 0x000fe400078e0006 */
[----:B------:R-:W-:-:S07]  /*325c0*/  IMAD.MOV.U32 R27, RZ, RZ, R8 ;  /* 0x000000ffff1b7224 */ /* 0x000fce00078e0008 */
[----:B---3--:R-:W-:Y:S01]  /*325d0*/  HMMA.16816.F32 R24, R24, R28, R12 ;  /* 0x0000001c1818723c */ /* 0x008fe2000000180c */
[----:B------:R-:W2:Y:S04]  /*325e0*/  LDL.LU.64 R14, [R1+0x1570] ;  /* 0x00157000010e7983 */ /* 0x000ea80000300a00 */
[----:B------:R-:W2:Y:S04]  /*325f0*/  LDL.LU.64 R12, [R1+0x1568] ;  /* 0x00156800010c7983 */ /* 0x000ea80000300a00 */
[----:B------:R-:W3:-:S14]  /*32600*/  LDL.LU R28, [R1+0x1560] ;  /* 0x00156000011c7983 */ /* 0x000edc0000300800 */
[----:B------:R0:W-:Y:S04]  /*32610*/  STL.64 [R1+0x14c0], R26 ;  /* 0x0014c01a01007387 */ /* 0x0001e80000100a00 */
[----:B0-----:R-:W2:Y:S04]  /*32620*/  LDL.LU R26, [R1+0xa0] ;  /* 0x0000a000011a7983 */ /* 0x001ea80000300800 */
[----:B------:R-:W2:Y:S01]  /*32630*/  LDL.LU R27, [R1+0xa4] ;  /* 0x0000a400011b7983 */ /* 0x000ea20000300800 */
[----:B------:R-:W-:Y:S02]  /*32640*/  IMAD.MOV.U32 R19, RZ, RZ, R20 ;  /* 0x000000ffff137224 */ /* 0x000fe400078e0014 */
[----:B------:R-:W-:-:S02]  /*32650*/  IMAD.MOV.U32 R18, RZ, RZ, R21 ;  /* 0x000000ffff127224 */ /* 0x000fc400078e0015 */
[----:B------:R-:W-:Y:S02]  /*32660*/  IMAD.MOV.U32 R17, RZ, RZ, R22 ;  /* 0x000000ffff117224 */ /* 0x000fe400078e0016 */
[----:B------:R-:W-:Y:S02]  /*32670*/  IMAD.MOV.U32 R16, RZ, RZ, R23 ;  /* 0x000000ffff107224 */ /* 0x000fe400078e0017 */
[----:B------:R-:W-:Y:S02]  /*32680*/  IMAD.MOV.U32 R20, RZ, RZ, R2 ;  /* 0x000000ffff147224 */ /* 0x000fe400078e0002 */
[----:B------:R-:W-:Y:S02]  /*32690*/  IMAD.MOV.U32 R21, RZ, RZ, R4 ;  /* 0x000000ffff157224 */ /* 0x000fe400078e0004 */
[----:B------:R-:W-:Y:S02]  /*326a0*/  IMAD.MOV.U32 R22, RZ, RZ, R6 ;  /* 0x000000ffff167224 */ /* 0x000fe400078e0006 */
[----:B------:R-:W-:Y:S01]  /*326b0*/  IMAD.MOV.U32 R23, RZ, RZ, R8 ;  /* 0x000000ffff177224 */ /* 0x000fe200078e0008 */
[----:B------:R0:W-:Y:S02]  /*326c0*/  STL.64 [R1+0x14b8], R24 ;  /* 0x0014b81801007387 */ /* 0x0001e40000100a00 */
[----:B0-----:R-:W-:-:S02]  /*326d0*/  IMAD.MOV.U32 R24, RZ, RZ, R19 ;  /* 0x000000ffff187224 */ /* 0x001fc400078e0013 */
[----:B------:R-:W-:Y:S02]  /*326e0*/  IMAD.MOV.U32 R25, RZ, RZ, R18 ;  /* 0x000000ffff197224 */ /* 0x000fe400078e0012 */
[----:B--2---:R-:W-:Y:S01]  /*326f0*/  HMMA.16816.F32 R20, R20, R26, R12 ;  /* 0x0000001a1414723c */ /* 0x004fe2000000180c */
[----:B------:R-:W2:Y:S04]  /*32700*/  LDL.LU.64 R14, [R1+0x1558] ;  /* 0x00155800010e7983 */ /* 0x000ea80000300a00 */
[----:B------:R-:W4:Y:S02]  /*32710*/  LDL.LU.64 R12, [R1+0x1550] ;  /* 0x00155000010c7983 */ /* 0x000f240000300a00 */
[----:B------:R-:W-:Y:S02]  /*32720*/  IMAD.MOV.U32 R26, RZ, RZ, R17 ;  /* 0x000000ffff1a7224 */ /* 0x000fe400078e0011 */
[----:B------:R-:W-:-:S14]  /*32730*/  IMAD.MOV.U32 R27, RZ, RZ, R16 ;  /* 0x000000ffff1b7224 */ /* 0x000fdc00078e0010 */
[----:B------:R0:W-:Y:S04]  /*32740*/  STL.64 [R1+0x14c8], R20 ;  /* 0x0014c81401007387 */ /* 0x0001e80000100a00 */
[----:B------:R-:W3:Y:S04]  /*32750*/  LDL.LU R29, [R1+0xc4] ;  /* 0x0000c400011d7983 */ /* 0x000ee80000300800 */
[----:B------:R-:W-:Y:S04]  /*32760*/  STL.64 [R1+0x14d8], R26 ;  /* 0x0014d81a01007387 */ /* 0x000fe80000100a00 */
[----:B------:R2:W-:Y:S04]  /*32770*/  STL.64 [R1+0x14d0], R24 ;  /* 0x0014d01801007387 */ /* 0x0005e80000100a00 */
[----:B0-----:R-:W3:Y:S04]  /*32780*/  LDL.LU R20, [R1+0xa8] ;  /* 0x0000a80001147983 */ /* 0x001ee80000300800 */
[----:B------:R-:W3:Y:S01]  /*32790*/  LDL.LU R21, [R1+0xac] ;  /* 0x0000ac0001157983 */ /* 0x000ee20000300800 */
[----:B--2---:R-:W-:-:S02]  /*327a0*/  IMAD.MOV.U32 R24, RZ, RZ, R15 ;  /* 0x000000ffff187224 */ /* 0x004fc400078e000f */
[----:B------:R-:W-:Y:S02]  /*327b0*/  IMAD.MOV.U32 R25, RZ, RZ, R14 ;  /* 0x000000ffff197224 */ /* 0x000fe400078e000e */
[----:B----4-:R-:W-:Y:S02]  /*327c0*/  IMAD.MOV.U32 R26, RZ, RZ, R13 ;  /* 0x000000ffff1a7224 */ /* 0x010fe400078e000d */
[----:B------:R-:W-:Y:S01]  /*327d0*/  IMAD.MOV.U32 R27, RZ, RZ, R12 ;  /* 0x000000ffff1b7224 */ /* 0x000fe200078e000c */
[----:B---3--:R0:W-:Y:S04]  /*327e0*/  STL.64 [R1+0x14f0], R20 ;  /* 0x0014f01401007387 */ /* 0x0081e80000100a00 */
[----:B0-----:R-:W2:Y:S04]  /*327f0*/  LDL.LU R20, [R1+0xe0] ;  /* 0x0000e00001147983 */ /* 0x001ea80000300800 */
[----:B------:R-:W2:Y:S04]  /*32800*/  LDL.LU R21, [R1+0xe4] ;  /* 0x0000e40001157983 */ /* 0x000ea80000300800 */
[----:B------:R-:W-:Y:S04]  /*32810*/  STL.64 [R1+0x14e8], R26 ;  /* 0x0014e81a01007387 */ /* 0x000fe80000100a00 */
[----:B------:R0:W-:Y:S04]  /*32820*/  STL.64 [R1+0x14e0], R24 ;  /* 0x0014e01801007387 */ /* 0x0001e80000100a00 */
[----:B0-----:R-:W3:Y:S01]  /*32830*/  LDL.LU R24, [R1+0x10] ;  /* 0x0000100001187983 */ /* 0x001ee20000300800 */
[----:B------:R-:W-:-:S02]  /*32840*/  IMAD.MOV.U32 R26, RZ, RZ, R9 ;  /* 0x000000ffff1a7224 */ /* 0x000fc400078e0009 */
[----:B------:R-:W-:Y:S02]  /*32850*/  IMAD.MOV.U32 R27, RZ, RZ, R3 ;  /* 0x000000ffff1b7224 */ /* 0x000fe400078e0003 */
[----:B------:R-:W-:Y:S02]  /*32860*/  IMAD.MOV.U32 R25, RZ, RZ, R0 ;  /* 0x000000ffff197224 */ /* 0x000fe400078e0000 */
[----:B------:R-:W4:Y:S04]  /*32870*/  LDL.LU R0, [R1+0x1548] ;  /* 0x0015480001007983 */ /* 0x000f280000300800 */
[----:B------:R-:W2:Y:S04]  /*32880*/  LDL.LU R9, [R1+0x1544] ;  /* 0x0015440001097983 */ /* 0x000ea80000300800 */
[----:B------:R-:W4:Y:S04]  /*32890*/  LDL.LU R3, [R1+0x1540] ;  /* 0x0015400001037983 */ /* 0x000f280000300800 */
[----:B------:R-:W-:Y:S04]  /*328a0*/  STL.64 [R1+0x1500], R26 ;  /* 0x0015001a01007387 */ /* 0x000fe80000100a00 */
[----:B---3--:R0:W-:Y:S02]  /*328b0*/  STL.64 [R1+0x14f8], R24 ;  /* 0x0014f81801007387 */ /* 0x0081e40000100a00 */
[----:B0-----:R-:W-:-:S02]  /*328c0*/  IMAD.MOV.U32 R24, RZ, RZ, R5 ;  /* 0x000000ffff187224 */ /* 0x001fc400078e0005 */
[----:B------:R-:W3:Y:S01]  /*328d0*/  LDL.LU R5, [R1+0x153c] ;  /* 0x00153c0001057983 */ /* 0x000ee20000300800 */
[----:B------:R-:W-:-:S03]  /*328e0*/  IMAD.MOV.U32 R25, RZ, RZ, R7 ;  /* 0x000000ffff197224 */ /* 0x000fc600078e0007 */
[----:B------:R-:W3:Y:S01]  /*328f0*/  LDL.LU R7, [R1+0x1538] ;  /* 0x0015380001077983 */ /* 0x000ee20000300800 */
[----:B------:R-:W-:Y:S02]  /*32900*/  IMAD.MOV.U32 R26, RZ, RZ, R10 ;  /* 0x000000ffff1a7224 */ /* 0x000fe400078e000a */
[----:B------:R-:W-:Y:S01]  /*32910*/  IMAD.MOV.U32 R27, RZ, RZ, R11 ;  /* 0x000000ffff1b7224 */ /* 0x000fe200078e000b */
[----:B------:R-:W3:Y:S04]  /*32920*/  LDL.LU R10, [R1+0x1534] ;  /* 0x00153400010a7983 */ /* 0x000ee80000300800 */
[----:B------:R-:W3:Y:S04]  /*32930*/  LDL.LU R11, [R1+0x1530] ;  /* 0x00153000010b7983 */ /* 0x000ee80000300800 */
[----:B------:R2:W-:Y:S04]  /*32940*/  STL.64 [R1+0x1518], R26 ;  /* 0x0015181a01007387 */ /* 0x0005e80000100a00 */
[----:B------:R4:W-:Y:S01]  /*32950*/  STL.64 [R1+0x1510], R24 ;  /* 0x0015101801007387 */ /* 0x0009e20000100a00 */
[----:B--2---:R-:W-:-:S02]  /*32960*/  IMAD.MOV.U32 R27, RZ, RZ, R9 ;  /* 0x000000ffff1b7224 */ /* 0x004fc400078e0009 */
[----:B----4-:R-:W-:Y:S02]  /*32970*/  IMAD.MOV.U32 R24, RZ, RZ, R3 ;  /* 0x000000ffff187224 */ /* 0x010fe400078e0003 */
[----:B------:R-:W2:Y:S01]  /*32980*/  LDL.LU R3, [R1+0x152c] ;  /* 0x00152c0001037983 */ /* 0x000ea20000300800 */
[----:B---3--:R-:W-:-:S03]  /*32990*/  IMAD.MOV.U32 R25, RZ, RZ, R5 ;  /* 0x000000ffff197224 */ /* 0x008fc600078e0005 */
[----:B------:R-:W3:Y:S01]  /*329a0*/  LDL.LU R5, [R1+0x1528] ;  /* 0x0015280001057983 */ /* 0x000ee20000300800 */
[----:B------:R-:W-:-:S03]  /*329b0*/  IMAD.MOV.U32 R26, RZ, RZ, R7 ;  /* 0x000000ffff1a7224 */ /* 0x000fc600078e0007 */
[----:B------:R-:W4:Y:S04]  /*329c0*/  LDL.LU R7, [R1+0x1524] ;  /* 0x0015240001077983 */ /* 0x000f280000300800 */
[----:B------:R-:W4:Y:S04]  /*329d0*/  LDL.LU R9, [R1+0x1520] ;  /* 0x0015200001097983 */ /* 0x000f280000300800 */
[----:B------:R0:W-:Y:S04]  /*329e0*/  STL.64 [R1+0x14b0], R22 ;  /* 0x0014b01601007387 */ /* 0x0001e80000100a00 */
[----:B0-----:R-:W4:Y:S04]  /*329f0*/  LDL.LU R22, [R1+0xc8] ;  /* 0x0000c80001167983 */ /* 0x001f280000300800 */
[----:B------:R-:W4:Y:S01]  /*32a00*/  LDL.LU R23, [R1+0xcc] ;  /* 0x0000cc0001177983 */ /* 0x000f220000300800 */
[----:B--2---:R-:W-:-:S02]  /*32a10*/  IMAD.MOV.U32 R12, RZ, RZ, R3 ;  /* 0x000000ffff0c7224 */ /* 0x004fc400078e0003 */
[----:B---3--:R-:W-:Y:S02]  /*32a20*/  IMAD.MOV.U32 R13, RZ, RZ, R5 ;  /* 0x000000ffff0d7224 */ /* 0x008fe400078e0005 */
[----:B----4-:R-:W-:Y:S02]  /*32a30*/  IMAD.MOV.U32 R14, RZ, RZ, R7 ;  /* 0x000000ffff0e7224 */ /* 0x010fe400078e0007 */
[----:B------:R-:W-:-:S07]  /*32a40*/  IMAD.MOV.U32 R15, RZ, RZ, R9 ;  /* 0x000000ffff0f7224 */ /* 0x000fce00078e0009 */
[----:B------:R-:W-:Y:S01]  /*32a50*/  HMMA.16816.F32 R12, R12, R22, R24 ;  /* 0x000000160c0c723c */ /* 0x000fe20000001818 */
[----:B------:R-:W2:Y:S04]  /*32a60*/  LDL.LU.64 R26, [R1+0x1518] ;  /* 0x00151800011a7983 */ /* 0x000ea80000300a00 */
[----:B------:R-:W2:-:S15]  /*32a70*/  LDL.LU.64 R24, [R1+0x1510] ;  /* 0x0015100001187983 */ /* 0x000e9e0000300a00 */
[----:B------:R-:W-:-:S03]  /*32a80*/  NOP ;  /* 0x0000000000007918 */ /* 0x000fc60000000000 */
[----:B------:R0:W-:Y:S04]  /*32a90*/  STL.64 [R1+0x460], R12 ;  /* 0x0004600c01007387 */ /* 0x0001e80000100a00 */
[----:B------:R1:W-:Y:S04]  /*32aa0*/  STL.64 [R1+0x468], R14 ;  /* 0x0004680e01007387 */ /* 0x0003e80000100a00 */
[----:B0-----:R-:W3:Y:S04]  /*32ab0*/  LDL.LU R12, [R1+0x20] ;  /* 0x00002000010c7983 */ /* 0x001ee80000300800 */
[----:B------:R-:W3:Y:S04]  /*32ac0*/  LDL.LU R13, [R1+0x24] ;  /* 0x00002400010d7983 */ /* 0x000ee80000300800 */
[----:B-1----:R-:W3:Y:S01]  /*32ad0*/  LDL.LU R14, [R1+0x28] ;  /* 0x00002800010e7983 */ /* 0x002ee20000300800 */
[----:B------:R-:W-:-:S02]  /*32ae0*/  IMAD.MOV.U32 R16, RZ, RZ, R3 ;  /* 0x000000ffff107224 */ /* 0x000fc400078e0003 */
[----:B------:R-:W-:Y:S02]  /*32af0*/  IMAD.MOV.U32 R17, RZ, RZ, R5 ;  /* 0x000000ffff117224 */ /* 0x000fe400078e0005 */
[----:B------:R-:W-:Y:S02]  /*32b00*/  IMAD.MOV.U32 R18, RZ, RZ, R7 ;  /* 0x000000ffff127224 */ /* 0x000fe400078e0007 */
[----:B------:R-:W-:Y:S02]  /*32b10*/  IMAD.MOV.U32 R19, RZ, RZ, R9 ;  /* 0x000000ffff137224 */ /* 0x000fe400078e0009 */
[----:B------:R-:W-:Y:S02]  /*32b20*/  IMAD.MOV.U32 R15, RZ, RZ, R0 ;  /* 0x000000ffff0f7224 */ /* 0x000fe400078e0000 */
[----:B------:R-:W4:Y:S01]  /*32b30*/  LDL.LU R0, [R1+0x1508] ;  /* 0x0015080001007983 */ /* 0x000f220000300800 */
[----:B------:R-:W-:Y:S02]  /*32b40*/  IMAD.MOV.U32 R22, RZ, RZ, R11 ;  /* 0x000000ffff167224 */ /* 0x000fe400078e000b */
[----:B------:R-:W-:-:S02]  /*32b50*/  IMAD.MOV.U32 R23, RZ, RZ, R10 ;  /* 0x000000ffff177224 */ /* 0x000fc400078e000a */
[----:B---3--:R-:W-:-:S15]  /*32b60*/  HMMA.16816.F32 R12, R16, R28, R12 ;  /* 0x0000001c100c723c */ /* 0x008fde000000180c */
[----:B------:R-:W-:-:S08]  /*32b70*/  NOP ;  /* 0x0000000000007918 */ /* 0x000fd00000000000 */
[----:B------:R0:W-:Y:S04]  /*32b80*/  STL.64 [R1+0x4c0], R12 ;  /* 0x0004c00c01007387 */ /* 0x0001e80000100a00 */
[----:B------:R1:W-:Y:S04]  /*32b90*/  STL.64 [R1+0x4c8], R14 ;  /* 0x0004c80e01007387 */ /* 0x0003e80000100a00 */
[----:B------:R-:W3:Y:S01]  /*32ba0*/  LDL.LU R11, [R1+0x51c] ;  /* 0x00051c00010b7983 */ /* 0x000ee20000300800 */
[----:B0-----:R-:W-:-:S03]  /*32bb0*/  IMAD.MOV.U32 R12, RZ, RZ, R3 ;  /* 0x000000ffff0c7224 */ /* 0x001fc600078e0003 */
[----:B------:R-:W3:Y:S01]  /*32bc0*/  LDL.LU R29, [R1+0x2b8] ;  /* 0x0002b800011d7983 */ /* 0x000ee20000300800 */
[----:B------:R-:W-:Y:S02]  /*32bd0*/  IMAD.MOV.U32 R13, RZ, RZ, R5 ;  /* 0x000000ffff0d7224 */ /* 0x000fe400078e0005 */
[----:B-1----:R-:W-:Y:S01]  /*32be0*/  IMAD.MOV.U32 R14, RZ, RZ, R7 ;  /* 0x000000ffff0e7224 */ /* 0x002fe200078e0007 */
[----:B------:R-:W3:Y:S01]  /*32bf0*/  LDL.LU R10, [R1+0x518] ;  /* 0x00051800010a7983 */ /* 0x000ee20000300800 */
[----:B------:R-:W-:-:S03]  /*32c00*/  IMAD.MOV.U32 R15, RZ, RZ, R9 ;  /* 0x000000ffff0f7224 */ /* 0x000fc600078e0009 */
[----:B------:R-:W3:Y:S04]  /*32c10*/  LDL.LU R28, [R1+0x2b4] ;  /* 0x0002b400011c7983 */ /* 0x000ee80000300800 */
[----:B--2---:R-:W-:Y:S01]  /*32c20*/  HMMA.16816.F32 R12, R12, R20, R24 ;  /* 0x000000140c0c723c */ /* 0x004fe20000001818 */
[----:B------:R-:W2:Y:S04]  /*32c30*/  LDL.LU.64 R26, [R1+0x1500] ;  /* 0x00150000011a7983 */ /* 0x000ea80000300a00 */
[----:B------:R-:W2:Y:S04]  /*32c40*/  LDL.LU.64 R24, [R1+0x14f8] ;  /* 0x0014f80001187983 */ /* 0x000ea80000300a00 */
[----:B------:R-:W4:-:S14]  /*32c50*/  LDL.LU.64 R20, [R1+0x14f0] ;  /* 0x0014f00001147983 */ /* 0x000f1c0000300a00 */
[----:B------:R-:W-:Y:S04]  /*32c60*/  STL.64 [R1+0x470], R12 ;  /* 0x0004700c01007387 */ /* 0x000fe80000100a00 */
[----:B------:R0:W-:Y:S04]  /*32c70*/  STL.64 [R1+0x478], R14 ;  /* 0x0004780e01007387 */ /* 0x0001e80000100a00 */
[----:B0-----:R-:W2:Y:S04]  /*32c80*/  LDL.LU R14, [R1+0x98] ;  /* 0x00009800010e7983 */ /* 0x001ea80000300800 */
[----:B------:R-:W2:Y:S01]  /*32c90*/  LDL.LU R15, [R1+0x9c] ;  /* 0x00009c00010f7983 */ /* 0x000ea20000300800 */
[----:B------:R-:W-:-:S02]  /*32ca0*/  IMAD.MOV.U32 R12, RZ, RZ, R3 ;  /* 0x000000ffff0c7224 */ /* 0x000fc400078e0003 */
[----:B------:R-:W-:Y:S01]  /*32cb0*/  IMAD.MOV.U32 R13, RZ, RZ, R5 ;  /* 0x000000ffff0d7224 */ /* 0x000fe200078e0005 */
[----:B--2---:R-:W-:Y:S01]  /*32cc0*/  HMMA.16816.F32 R16, R16, R14, R24 ;  /* 0x0000000e1010723c */ /* 0x004fe20000001818 */
[----:B------:R-:W4:Y:S04]  /*32cd0*/  LDL.LU.64 R26, [R1+0x14e8] ;  /* 0x0014e800011a7983 */ /* 0x000f280000300a00 */
[----:B------:R-:W4:Y:S02]  /*32ce0*/  LDL.LU.64 R24, [R1+0x14e0] ;  /* 0x0014e00001187983 */ /* 0x000f240000300a00 */
[----:B------:R-:W-:Y:S02]  /*32cf0*/  IMAD.MOV.U32 R14, RZ, RZ, R7 ;  /* 0x000000ffff0e7224 */ /* 0x000fe400078e0007 */
[----:B------:R-:W-:Y:S01]  /*32d00*/  IMAD.MOV.U32 R15, RZ, RZ, R9 ;  /* 0x000000ffff0f7224 */ /* 0x000fe200078e0009 */
[----:B------:R-:W3:-:S13]  /*32d10*/  LDL.LU R8, [R1+0x540] ;  /* 0x0005400001087983 */ /* 0x000eda0000300800 */
[----:B------:R-:W-:Y:S04]  /*32d20*/  STL.64 [R1+0x480], R16 ;  /* 0x0004801001007387 */ /* 0x000fe80000100a00 */
[----:B------:R-:W-:Y:S01]  /*32d30*/  STL.64 [R1+0x488], R18 ;  /* 0x0004881201007387 */ /* 0x000fe20000100a00 */
[----:B----4-:R-:W-:Y:S03]  /*32d40*/  HMMA.16816.F32 R12, R12, R20, R24 ;  /* 0x000000140c0c723c */ /* 0x010fe60000001818 */
[----:B------:R-:W2:Y:S04]  /*32d50*/  LDL.LU.64 R26, [R1+0x14d8] ;  /* 0x0014d800011a7983 */ /* 0x000ea80000300a00 */
[----:B------:R-:W2:Y:S04]  /*32d60*/  LDL.LU.64 R24, [R1+0x14d0] ;  /* 0x0014d00001187983 */ /* 0x000ea80000300a00 */
[----:B------:R-:W4:-:S12]  /*32d70*/  LDL.LU.64 R20, [R1+0x14c8] ;  /* 0x0014c80001147983 */ /* 0x000f180000300a00 */
[----:B------:R-:W-:Y:S04]  /*32d80*/  STL.64 [R1+0x490], R12 ;  /* 0x0004900c01007387 */ /* 0x000fe80000100a00 */
[----:B------:R0:W-:Y:S04]  /*32d90*/  STL.64 [R1+0x498], R14 ;  /* 0x0004980e01007387 */ /* 0x0001e80000100a00 */
[----:B0-----:R-:W2:Y:S01]  /*32da0*/  LDL.LU R14, [R1+0x90] ;  /* 0x00009000010e7983 */ /* 0x001ea20000300800 */
[----:B------:R-:W-:Y:S02]  /*32db0*/  IMAD.MOV.U32 R16, RZ, RZ, R3 ;  /* 0x000000ffff107224 */ /* 0x000fe400078e0003 */
[----:B------:R-:W-:-:S02]  /*32dc0*/  IMAD.MOV.U32 R17, RZ, RZ, R5 ;  /* 0x000000ffff117224 */ /* 0x000fc400078e0005 */
[----:B------:R-:W-:Y:S02]  /*32dd0*/  IMAD.MOV.U32 R18, RZ, RZ, R7 ;  /* 0x000000ffff127224 */ /* 0x000fe400078e0007 */
[----:B------:R-:W-:Y:S02]  /*32de0*/  IMAD.MOV.U32 R19, RZ, RZ, R9 ;  /* 0x000000ffff137224 */ /* 0x000fe400078e0009 */
[----:B------:R-:W-:-:S07]  /*32df0*/  IMAD.MOV.U32 R15, RZ, RZ, R0 ;  /* 0x000000ffff0f7224 */ /* 0x000fce00078e0000 */
[----:B--2---:R-:W-:Y:S01]  /*32e00*/  HMMA.16816.F32 R12, R16, R14, R24 ;  /* 0x0000000e100c723c */ /* 0x004fe20000001818 */
[----:B------:R-:W2:Y:S04]  /*32e10*/  LDL.LU.64 R26, [R1+0x14c0] ;  /* 0x0014c000011a7983 */ /* 0x000ea80000300a00 */
[----:B------:R-:W2:Y:S04]  /*32e20*/  LDL.LU.64 R24, [R1+0x14b8] ;  /* 0x0014b80001187983 */ /* 0x000ea80000300a00 */
[----:B------:R-:W3:Y:S01]  /*32e30*/  LDL.LU R17, [R1+0x520] ;  /* 0x0005200001117983 */ /* 0x000ee20000300800 */
[----:B------:R-:W-:-:S03]  /*32e40*/  IMAD.MOV.U32 R6, RZ, RZ, R7 ;  /* 0x000000ffff067224 */ /* 0x000fc600078e0007 */
[----:B------:R-:W3:Y:S01]  /*32e50*/  LDL.LU R18, [R1+0x2bc] ;  /* 0x0002bc0001127983 */ /* 0x000ee20000300800 */
[----:B------:R-:W-:-:S09]  /*32e60*/  IMAD.MOV.U32 R4, RZ, RZ, R3 ;  /* 0x000000ffff047224 */ /* 0x000fd200078e0003 */
[----:B------:R0:W-:Y:S04]  /*32e70*/  STL.64 [R1+0x4b0], R12 ;  /* 0x0004b00c01007387 */ /* 0x0001e80000100a00 */
[----:B------:R1:W-:Y:S04]  /*32e80*/  STL.64 [R1+0x4b8], R14 ;  /* 0x0004b80e01007387 */ /* 0x0003e80000100a00 */
[----:B------:R-:W3:Y:S01]  /*32e90*/  LDL.LU R19, [R1+0x53c] ;  /* 0x00053c0001137983 */ /* 0x000ee20000300800 */
[----:B0-----:R-:W-:-:S03]  /*32ea0*/  IMAD.MOV.U32 R13, RZ, RZ, R5 ;  /* 0x000000ffff0d7224 */ /* 0x001fc600078e0005 */
[----:B------:R-:W4:Y:S01]  /*32eb0*/  LDL.LU R0, [R1+0x544] ;  /* 0x0005440001007983 */ /* 0x000f220000300800 */
[----:B-1----:R-:W-:Y:S02]  /*32ec0*/  IMAD.MOV.U32 R14, RZ, RZ, R7 ;  /* 0x000000ffff0e7224 */ /* 0x002fe400078e0007 */
[----:B------:R-:W-:-:S07]  /*32ed0*/  IMAD.MOV.U32 R7, RZ, RZ, R9 ;  /* 0x000000ffff077224 */ /* 0x000fce00078e0009 */
[----:B--2---:R-:W-:Y:S01]  /*32ee0*/  HMMA.16816.F32 R4, R4, R22, R24 ;  /* 0x000000160404723c */ /* 0x004fe20000001818 */
[----:B------:R-:W2:Y:S04]  /*32ef0*/  LDL.LU.64 R22, [R1+0x14b0] ;  /* 0x0014b00001167983 */ /* 0x000ea80000300a00 */
[----:B------:R-:W2:-:S15]  /*32f00*/  LDL.LU R26, [R1+0x68] ;  /* 0x00006800011a7983 */ /* 0x000e9e0000300800 */
[----:B------:R-:W-:-:S03]  /*32f10*/  NOP ;  /* 0x0000000000007918 */ /* 0x000fc60000000000 */
[----:B------:R-:W-:Y:S04]  /*32f20*/  STL.64 [R1+0x4a0], R4 ;  /* 0x0004a00401007387 */ /* 0x000fe80000100a00 */
[----:B------:R2:W-:Y:S04]  /*32f30*/  STL.64 [R1+0x4a8], R6 ;  /* 0x0004a80601007387 */ /* 0x0005e80000100a00 */
[----:B------:R-:W2:Y:S01]  /*32f40*/  LDL.LU R27, [R1+0x6c] ;  /* 0x00006c00011b7983 */ /* 0x000ea20000300800 */
[----:B------:R-:W0:Y:S01]  /*32f50*/  S2R R2, SR_CTAID.X ;  /* 0x0000000000027919 */ /* 0x000e220000002500 */
[----:B------:R-:W-:-:S02]  /*32f60*/  IMAD.MOV.U32 R12, RZ, RZ, R3 ;  /* 0x000000ffff0c7224 */ /* 0x000fc400078e0003 */
[----:B------:R-:W-:Y:S01]  /*32f70*/  IMAD.MOV.U32 R15, RZ, RZ, R9 ;  /* 0x000000ffff0f7224 */ /* 0x000fe200078e0009 */
[----:B------:R-:W-:Y:S01]  /*32f80*/  UIADD3 UR6, UR6, 0x80, URZ ;  /* 0x0000008006067890 */ /* 0x000fe2000fffe03f */
[----:B---3--:R-:W-:Y:S01]  /*32f90*/  FFMA R19, R18, R19, R17 ;  /* 0x0000001312137223 */ /* 0x008fe20000000011 */
[----:B------:R-:W-:Y:S01]  /*32fa0*/  FFMA R8, R29, R8, R11 ;  /* 0x000000081d087223 */ /* 0x000fe2000000000b */
[----:B----4-:R-:W-:Y:S01]  /*32fb0*/  FFMA R0, R28, R0, R10 ;  /* 0x000000001c007223 */ /* 0x010fe2000000000a */
[----:B0-----:R-:W-:-:S04]  /*32fc0*/  IMAD.SHL.U32 R2, R2, 0x20, RZ ;  /* 0x0000002002027824 */ /* 0x001fc800078e00ff */
[----:B------:R-:W-:-:S05]  /*32fd0*/  VIADD R2, R2, 0x20 ;  /* 0x0000002002027836 */ /* 0x000fca0000000000 */
[----:B------:R-:W-:Y:S01]  /*32fe0*/  ISETP.LE.AND P2, PT, R2, UR6, PT ;  /* 0x0000000602007c0c */ /* 0x000fe2000bf43270 */
[----:B--2---:R-:W-:-:S15]  /*32ff0*/  HMMA.16816.F32 R4, R12, R26, R20 ;  /* 0x0000001a0c04723c */ /* 0x004fde0000001814 */
[----:B------:R-:W-:-:S08]  /*33000*/  NOP ;  /* 0x0000000000007918 */ /* 0x000fd00000000000 */
[----:B------:R-:W-:Y:S04]  /*33010*/  STL.64 [R1+0x4d0], R4 ;  /* 0x0004d00401007387 */ /* 0x000fe80000100a00 */
[----:B------:R-:W-:Y:S04]  /*33020*/  STL.64 [R1+0x4d8], R6 ;  /* 0x0004d80601007387 */ /* 0x000fe80000100a00 */
[----:B------:R-:W-:Y:S04]  /*33030*/  STL [R1+0x53c], R19 ;  /* 0x00053c1301007387 */ /* 0x000fe80000100800 */
[----:B------:R-:W-:Y:S04]  /*33040*/  STL [R1+0x540], R8 ;  /* 0x0005400801007387 */ /* 0x000fe80000100800 */
[----:B------:R-:W2:Y:S04]  /*33050*/  LDL R2, [R1+0x340] ;  /* 0x0003400001027983 */ /* 0x000ea80000100800 */
[----:B------:R0:W-:Y:S04]  /*33060*/  STL [R1+0x544], R0 ;  /* 0x0005440001007387 */ /* 0x0001e80000100800 */
[----:B0-----:R-:W3:Y:S04]  /*33070*/  LDL R0, [R1+0x338] ;  /* 0x0003380001007983 */ /* 0x001ee80000100800 */
[----:B--2---:R0:W-:Y:S04]  /*33080*/  STL [R1+0x398], R2 ;  /* 0x0003980201007387 */ /* 0x0041e80000100800 */
[----:B0-----:R-:W2:Y:S04]  /*33090*/  LDL R2, [R1+0x324] ;  /* 0x0003240001027983 */ /* 0x001ea80000100800 */
[----:B---3--:R0:W-:Y:S04]  /*330a0*/  STL [R1+0x39c], R0 ;  /* 0x00039c0001007387 */ /* 0x0081e80000100800 */
[----:B0-----:R-:W3:Y:S01]  /*330b0*/  LDL R0, [R1+0x31c] ;  /* 0x00031c0001007983 */ /* 0x001ee20000100800 */
[----:B------:R-:W-:-:S02]  /*330c0*/  ULEA UR4, UR16, UR4, 0x7 ;  /* 0x0000000410047291 */ /* 0x000fc4000f8e383f */
[----:B------:R-:W-:Y:S01]  /*330d0*/  ULEA UR5, UR15, UR5, 0x7 ;  /* 0x000000050f057291 */ /* 0x000fe2000f8e383f */
[----:B--2---:R0:W-:Y:S04]  /*330e0*/  STL [R1+0x3a0], R2 ;  /* 0x0003a00201007387 */ /* 0x0041e80000100800 */
[----:B---3--:R0:W-:Y:S01]  /*330f0*/  STL [R1+0x3a4], R0 ;  /* 0x0003a40001007387 */ /* 0x0081e20000100800 */
[----:B------:R-:W-:Y:S06]  /*33100*/  @!P2 BRA `(.L_x_9) ;  /* 0xfffffde4005ca947 */ /* 0x000fec000383ffff */
.L_x_0:
[----:B------:R-:W2:Y:S01]  /*33110*/  LDL.LU R25, [R1+0x500] ;  /* 0x0005000001197983 */ /* 0x000ea20000300800 */
[----:B------:R-:W-:Y:S01]  /*33120*/  ULDC.64 UR8, c[0x0][0x270] ;  /* 0x00009c0000087ab9 */ /* 0x000fe20000000a00 */
[----:B0-----:R-:W0:Y:S02]  /*33130*/  S2R R0, SR_TID.X ;  /* 0x0000000000007919 */ /* 0x001e240000002100 */
[----:B0-----:R-:W-:Y:S01]  /*33140*/  LOP3.LUT R0, R0, 0xff, RZ, 0xc0, !PT ;  /* 0x000000ff00007812 */ /* 0x001fe200078ec0ff */
[----:B------:R-:W-:Y:S03]  /*33150*/  BAR.SYNC.DEFER_BLOCKING 0x0 ;  /* 0x0000000000007b1d */ /* 0x000fe60000010000 */
[----:B------:R-:W-:-:S03]  /*33160*/  ISETP.GE.U32.AND P0, PT, R0, 0x20, PT ;  /* 0x000000200000780c */ /* 0x000fc60003f06070 */
[----:B--2---:R-:W-:Y:S04]  /*33170*/  STL [R1+0x1624], R25 ;  /* 0x0016241901007387 */ /* 0x004fe80000100800 */
[----:B------:R-:W2:Y:S04]  /*33180*/  LDL.LU R24, [R1+0x504] ;  /* 0x0005040001187983 */ /* 0x000ea80000300800 */
        /* <DEDUP_REMOVED lines=46> */
[----:B--2---:R0:W-:Y:S04]  /*33470*/  STL [R1+0x1684], R0 ;  /* 0x0016840001007387 */ /* 0x0041e80000100800 */
[----:B0-----:R-:W2:Y:S04]  /*33480*/  LDL.LU R0, [R1+0x434] ;  /* 0x0004340001007983 */ /* 0x001ea80000300800 */
[----:B------:R-:W3:Y:S04]  /*33490*/  LDL.LU R25, [R1+0x438] ;  /* 0x0004380001197983 */ /* 0x000ee80000300800 */
[----:B--2---:R0:W-:Y:S04]  /*334a0*/  STL [R1], R0 ;  /* 0x0000000001007387 */ /* 0x0041e80000100800 */
[----:B---3--:R-:W-:Y:S04]  /*334b0*/  STL [R1+0x1688], R25 ;  /* 0x0016881901007387 */ /* 0x008fe80000100800 */
[----:B------:R-:W2:Y:S04]  /*334c0*/  LDL.LU R24, [R1+0x43c] ;  /* 0x00043c0001187983 */ /* 0x000ea80000300800 */
[----:B--2---:R-:W-:Y:S04]  /*334d0*/  STL [R1+0x168c], R24 ;  /* 0x00168c1801007387 */ /* 0x004fe80000100800 */
[----:B------:R-:W2:Y:S04]  /*334e0*/  LDL.LU R2, [R1+0x440] ;  /* 0x0004400001027983 */ /* 0x000ea80000300800 */
[----:B0-----:R-:W3:Y:S04]  /*334f0*/  LDL.LU R0, [R1+0x444] ;  /* 0x0004440001007983 */ /* 0x001ee80000300800 */
[----:B--2---:R0:W-:Y:S04]  /*33500*/  STL [R1+0x8c], R2 ;  /* 0x00008c0201007387 */ /* 0x0041e80000100800 */
[----:B------:R-:W2:Y:S04]  /*33510*/  LDL.LU R21, [R1+0x448] ;  /* 0x0004480001157983 */ /* 0x000ea80000300800 */
[----:B---3--:R1:W-:Y:S04]  /*33520*/  STL [R1+0x90], R0 ;  /* 0x0000900001007387 */ /* 0x0083e80000100800 */
[----:B--2---:R2:W-:Y:S04]  /*33530*/  STL [R1+0x1690], R21 ;  /* 0x0016901501007387 */ /* 0x0045e80000100800 */
[----:B------:R-:W3:Y:S04]  /*33540*/  LDL.LU R20, [R1+0x44c] ;  /* 0x00044c0001147983 */ /* 0x000ee80000300800 */
[----:B---3--:R-:W-:Y:S04]  /*33550*/  STL [R1+0x1694], R20 ;  /* 0x0016941401007387 */ /* 0x008fe80000100800 */
[----:B------:R-:W3:Y:S04]  /*33560*/  LDL.LU R23, [R1+0x460] ;  /* 0x0004600001177983 */ /* 0x000ee80000300800 */
[----:B---3--:R-:W-:Y:S04]  /*33570*/  STL [R1+0x1698], R23 ;  /* 0x0016981701007387 */ /* 0x008fe80000100800 */
[----:B------:R-:W3:Y:S04]  /*33580*/  LDL.LU R22, [R1+0x464] ;  /* 0x0004640001167983 */ /* 0x000ee80000300800 */
[----:B---3--:R-:W-:Y:S04]  /*33590*/  STL [R1+0x169c], R22 ;  /* 0x00169c1601007387 */ /* 0x008fe80000100800 */
[----:B------:R-:W3:Y:S04]  /*335a0*/  LDL.LU R5, [R1+0x468] ;  /* 0x0004680001057983 */ /* 0x000ee80000300800 */
[----:B---3--:R3:W-:Y:S04]  /*335b0*/  STL [R1+0x16b4], R5 ;  /* 0x0016b40501007387 */ /* 0x0087e80000100800 */
[----:B------:R-:W4:Y:S04]  /*335c0*/  LDL.LU R4, [R1+0x46c] ;  /* 0x00046c0001047983 */ /* 0x000f280000300800 */
[----:B----4-:R-:W-:Y:S04]  /*335d0*/  STL [R1+0x16b8], R4 ;  /* 0x0016b80401007387 */ /* 0x010fe80000100800 */
[----:B------:R-:W4:Y:S04]  /*335e0*/  LDL.LU R19, [R1+0x4c0] ;  /* 0x0004c00001137983 */ /* 0x000f280000300800 */
[----:B----4-:R-:W-:Y:S04]  /*335f0*/  STL [R1+0x16a0], R19 ;  /* 0x0016a01301007387 */ /* 0x010fe80000100800 */
[----:B------:R-:W4:Y:S04]  /*33600*/  LDL.LU R18, [R1+0x4c4] ;  /* 0x0004c40001127983 */ /* 0x000f280000300800 */
[----:B----4-:R-:W-:Y:S04]  /*33610*/  STL [R1+0x16a4], R18 ;  /* 0x0016a41201007387 */ /* 0x010fe80000100800 */
[----:B------:R-:W4:Y:S04]  /*33620*/  LDL.LU R3, [R1+0x4c8] ;  /* 0x0004c80001037983 */ /* 0x000f280000300800 */
[----:B----4-:R-:W-:Y:S04]  /*33630*/  STL [R1+0x16bc], R3 ;  /* 0x0016bc0301007387 */ /* 0x010fe80000100800 */
[----:B0-----:R-:W4:Y:S04]  /*33640*/  LDL.LU R2, [R1+0x4cc] ;  /* 0x0004cc0001027983 */ /* 0x001f280000300800 */
[----:B----4-:R0:W-:Y:S04]  /*33650*/  STL [R1+0x16c0], R2 ;  /* 0x0016c00201007387 */ /* 0x0101e80000100800 */
[----:B------:R-:W4:Y:S04]  /*33660*/  LDL.LU R17, [R1+0x470] ;  /* 0x0004700001117983 */ /* 0x000f280000300800 */
[----:B----4-:R-:W-:Y:S04]  /*33670*/  STL [R1+0x16a8], R17 ;  /* 0x0016a81101007387 */ /* 0x010fe80000100800 */
[----:B------:R-:W4:Y:S04]  /*33680*/  LDL.LU R16, [R1+0x474] ;  /* 0x0004740001107983 */ /* 0x000f280000300800 */
[----:B----4-:R-:W-:Y:S04]  /*33690*/  STL [R1+0x16ac], R16 ;  /* 0x0016ac1001007387 */ /* 0x010fe80000100800 */
[----:B-1----:R-:W4:Y:S04]  /*336a0*/  LDL.LU R0, [R1+0x478] ;  /* 0x0004780001007983 */ /* 0x002f280000300800 */
[----:B----4-:R1:W-:Y:S04]  /*336b0*/  STL [R1+0x16c4], R0 ;  /* 0x0016c40001007387 */ /* 0x0103e80000100800 */
        /* <DEDUP_REMOVED lines=8> */
[----:B--2---:R-:W2:Y:S01]  /*33740*/  LDL.LU R21, [R1+0x48c] ;  /* 0x00048c0001157983 */ /* 0x004ea20000300800 */
[----:B---3--:R-:W3:Y:S03]  /*33750*/  S2R R5, SR_TID.X ;  /* 0x0000000000057919 */ /* 0x008ee60000002100 */
[----:B--2---:R2:W-:Y:S04]  /*33760*/  STL [R1+0x16d4], R21 ;  /* 0x0016d41501007387 */ /* 0x0045e80000100800 */
[----:B------:R-:W4:Y:S01]  /*33770*/  LDL.LU R13, [R1+0x490] ;  /* 0x00049000010d7983 */ /* 0x000f220000300800 */
[C---:B---3--:R-:W-:Y:S01]  /*33780*/  IMAD.SHL.U32 R26, R5.reuse, 0x8, RZ ;  /* 0x00000008051a7824 */ /* 0x048fe200078e00ff */
[----:B0-----:R-:W-:Y:S01]  /*33790*/  SHF.R.U32.HI R2, RZ, 0x1, R5 ;  /* 0x00000001ff027819 */ /* 0x001fe20000011605 */
[C---:B------:R-:W-:Y:S01]  /*337a0*/  IMAD.SHL.U32 R3, R5.reuse, 0x10, RZ ;  /* 0x0000001005037824 */ /* 0x040fe200078e00ff */
[----:B------:R-:W-:-:S02]  /*337b0*/  LOP3.LUT R28, R5, 0xc, RZ, 0xc0, !PT ;  /* 0x0000000c051c7812 */ /* 0x000fc400078ec0ff */
[----:B------:R-:W-:Y:S02]  /*337c0*/  LOP3.LUT R26, R26, 0x1f8, RZ, 0xc0, !PT ;  /* 0x000001f81a1a7812 */ /* 0x000fe400078ec0ff */
[----:B------:R-:W-:Y:S02]  /*337d0*/  SHF.R.S32.HI R27, RZ, 0x4, R5 ;  /* 0x00000004ff1b7819 */ /* 0x000fe40000011405 */
[----:B-1----:R-:W-:Y:S02]  /*337e0*/  LOP3.LUT R0, R5, 0xc0, RZ, 0xc0, !PT ;  /* 0x000000c005007812 */ /* 0x002fe400078ec0ff */
[----:B------:R-:W-:Y:S02]  /*337f0*/  LOP3.LUT R3, R3, 0x70, RZ, 0xc0, !PT ;  /* 0x0000007003037812 */ /* 0x000fe400078ec0ff */
[----:B------:R-:W-:Y:S01]  /*33800*/  LOP3.LUT R2, R2, 0xc, RZ, 0xc0, !PT ;  /* 0x0000000c02027812 */ /* 0x000fe200078ec0ff */
[----:B------:R-:W-:Y:S01]  /*33810*/  IMAD R26, R28, 0x400, R26 ;  /* 0x000004001c1a7824 */ /* 0x000fe200078e021a */
[----:B------:R-:W-:-:S02]  /*33820*/  SGXT R27, R27, 0x1 ;  /* 0x000000011b1b781a */ /* 0x000fc40000000200 */
[----:B------:R-:W-:Y:S02]  /*33830*/  SHF.R.U32.HI R0, RZ, 0x1, R0 ;  /* 0x00000001ff007819 */ /* 0x000fe40000011600 */
[----:B------:R-:W-:Y:S02]  /*33840*/  IADD3 R2, R2, UR7, R3 ;  /* 0x0000000702027c10 */ /* 0x000fe4000fffe003 */
[----:B------:R-:W-:Y:S02]  /*33850*/  LOP3.LUT R29, R5, 0x3, RZ, 0xc0, !PT ;  /* 0x00000003051d7812 */ /* 0x000fe400078ec0ff */
[----:B------:R-:W-:Y:S02]  /*33860*/  LOP3.LUT R27, R27, 0x1020, RZ, 0xc0, !PT ;  /* 0x000010201b1b7812 */ /* 0x000fe400078ec0ff */
[----:B------:R-:W-:Y:S01]  /*33870*/  LOP3.LUT R0, R26, R0, RZ, 0x3c, !PT ;  /* 0x000000001a007212 */ /* 0x000fe200078e3cff */
[----:B------:R-:W-:Y:S01]  /*33880*/  IMAD.SHL.U32 R29, R29, 0x20, RZ ;  /* 0x000000201d1d7824 */ /* 0x000fe200078e00ff */
[----:B------:R-:W-:Y:S01]  /*33890*/  LOP3.LUT R4, R5, 0xe0, RZ, 0xc0, !PT ;  /* 0x000000e005047812 */ /* 0x000fe200078ec0ff */
[----:B--2---:R-:W-:Y:S01]  /*338a0*/  IMAD R21, R28, 0x2, R27 ;  /* 0x000000021c157824 */ /* 0x004fe200078e021b */
[----:B----4-:R0:W-:Y:S04]  /*338b0*/  STL [R1+0x16d8], R13 ;  /* 0x0016d80d01007387 */ /* 0x0101e80000100800 */
[----:B------:R-:W2:Y:S04]  /*338c0*/  LDL.LU R12, [R1+0x494] ;  /* 0x00049400010c7983 */ /* 0x000ea80000300800 */
[----:B------:R-:W3:Y:S04]  /*338d0*/  LDL.LU R20, [R1+0x498] ;  /* 0x0004980001147983 */ /* 0x000ee80000300800 */
[----:B------:R-:W4:Y:S04]  /*338e0*/  LDL.LU R23, [R1+0x49c] ;  /* 0x00049c0001177983 */ /* 0x000f280000300800 */
[----:B------:R-:W5:Y:S04]  /*338f0*/  LDL.LU R11, [R1+0x4b0] ;  /* 0x0004b000010b7983 */ /* 0x000f680000300800 */
        /* <DEDUP_REMOVED lines=11> */
[----:B------:R-:W-:Y:S04]  /*339b0*/  STL [R1+0x1e8], R2 ;  /* 0x0001e80201007387 */ /* 0x000fe80000100800 */
[----:B------:R-:W5:Y:S01]  /*339c0*/  LDL.LU R26, [R1+0x538] ;  /* 0x00053800011a7983 */ /* 0x000f620000300800 */
[----:B0-----:R-:W-:-:S03]  /*339d0*/  IMAD R13, R4, 0x10, R29 ;  /* 0x00000010040d7824 */ /* 0x001fc600078e021d */
[----:B------:R0:W-:Y:S04]  /*339e0*/  STL [R1+0x9c], R0 ;  /* 0x00009c0001007387 */ /* 0x0001e80000100800 */
[----:B------:R-:W0:Y:S04]  /*339f0*/  LDL.LU R27, [R1+0x53c] ;  /* 0x00053c00011b7983 */ /* 0x000e280000300800 */
[----:B------:R-:W2:Y:S04]  /*33a00*/  LDL.LU R28, [R1+0x540] ;  /* 0x00054000011c7983 */ /* 0x000ea80000300800 */
[----:B------:R-:W3:Y:S01]  /*33a10*/  LDL.LU R29, [R1+0x544] ;  /* 0x00054400011d7983 */ /* 0x000ee20000300800 */
[----:B------:R-:W-:Y:S01]  /*33a20*/  LOP3.LUT R21, R21, R13, RZ, 0x3c, !PT ;  /* 0x0000000d15157212 */ /* 0x000fe200078e3cff */
[C---:B-----5:R-:W-:Y:S01]  /*33a30*/  FMUL R4, R26.reuse, 8388608 ;  /* 0x4b0000001a047820 */ /* 0x060fe20000400000 */
[----:B------:R-:W-:-:S04]  /*33a40*/  FSETP.GEU.AND P2, PT, R26, 1.175494350822287508e-38, PT ;  /* 0x008000001a00780b */ /* 0x000fc80003f4e000 */
[----:B------:R-:W-:Y:S01]  /*33a50*/  FSEL R14, R4, R26, !P2 ;  /* 0x0000001a040e7208 */ /* 0x000fe20005000000 */
[C---:B0-----:R-:W-:Y:S01]  /*33a60*/  FMUL R0, R27.reuse, 8388608 ;  /* 0x4b0000001b007820 */ /* 0x041fe20000400000 */
[----:B------:R-:W-:Y:S01]  /*33a70*/  FSETP.GEU.AND P3, PT, R27, 1.175494350822287508e-38, PT ;  /* 0x008000001b00780b */ /* 0x000fe20003f6e000 */
[C---:B--2---:R-:W-:Y:S01]  /*33a80*/  FMUL R3, R28.reuse, 8388608 ;  /* 0x4b0000001c037820 */ /* 0x044fe20000400000 */
[----:B------:R-:W-:Y:S01]  /*33a90*/  FSETP.GEU.AND P4, PT, R28, 1.175494350822287508e-38, PT ;  /* 0x008000001c00780b */ /* 0x000fe20003f8e000 */
[C---:B---3--:R-:W-:Y:S01]  /*33aa0*/  FMUL R2, R29.reuse, 8388608 ;  /* 0x4b0000001d027820 */ /* 0x048fe20000400000 */
[----:B------:R-:W-:Y:S02]  /*33ab0*/  FSETP.GEU.AND P5, PT, R29, 1.175494350822287508e-38, PT ;  /* 0x008000001d00780b */ /* 0x000fe40003fae000 */
[----:B------:R-:W-:Y:S01]  /*33ac0*/  FSEL R0, R0, R27, !P3 ;  /* 0x0000001b00007208 */ /* 0x000fe20005800000 */
[----:B------:R0:W-:Y:S01]  /*33ad0*/  STL [R1+0xc8], R14 ;  /* 0x0000c80e01007387 */ /* 0x0001e20000100800 */
[----:B------:R-:W-:-:S02]  /*33ae0*/  FSEL R3, R3, R28, !P4 ;  /* 0x0000001c03037208 */ /* 0x000fc40006000000 */
[----:B------:R-:W-:Y:S01]  /*33af0*/  FSEL R5, R2, R29, !P5 ;  /* 0x0000001d02057208 */ /* 0x000fe20006800000 */
[----:B------:R1:W-:Y:S01]  /*33b00*/  STL [R1+0xd4], R0 ;  /* 0x0000d40001007387 */ /* 0x0003e20000100800 */
[----:B0-----:R-:W-:-:S03]  /*33b10*/  VIADD R14, R14, 0xc0cafb0d ;  /* 0xc0cafb0d0e0e7836 */ /* 0x001fc60000000000 */
[----:B------:R0:W-:Y:S01]  /*33b20*/  STL [R1+0xd0], R3 ;  /* 0x0000d00301007387 */ /* 0x0001e20000100800 */
[----:B-1----:R-:W-:-:S03]  /*33b30*/  VIADD R0, R0, 0xc0cafb0d ;  /* 0xc0cafb0d00007836 */ /* 0x002fc60000000000 */
[----:B------:R1:W-:Y:S01]  /*33b40*/  STL [R1+0x1d4], R5 ;  /* 0x0001d40501007387 */ /* 0x0003e20000100800 */
[----:B------:R-:W-:Y:S01]  /*33b50*/  LOP3.LUT R14, R14, 0xff800000, RZ, 0xc0, !PT ;  /* 0xff8000000e0e7812 */ /* 0x000fe200078ec0ff */
[----:B0-----:R-:W-:Y:S01]  /*33b60*/  VIADD R3, R3, 0xc0cafb0d ;  /* 0xc0cafb0d03037836 */ /* 0x001fe20000000000 */
[----:B------:R-:W-:Y:S01]  /*33b70*/  LOP3.LUT R0, R0, 0xff800000, RZ, 0xc0, !PT ;  /* 0xff80000000007812 */ /* 0x000fe200078ec0ff */
[----:B-1----:R-:W-:-:S03]  /*33b80*/  VIADD R5, R5, 0xc0cafb0d ;  /* 0xc0cafb0d05057836 */ /* 0x002fc60000000000 */
[----:B------:R-:W-:Y:S01]  /*33b90*/  LOP3.LUT R3, R3, 0xff800000, RZ, 0xc0, !PT ;  /* 0xff80000003037812 */ /* 0x000fe200078ec0ff */
[----:B------:R0:W-:Y:S01]  /*33ba0*/  STL [R1+0xd8], R14 ;  /* 0x0000d80e01007387 */ /* 0x0001e20000100800 */
[----:B------:R-:W-:Y:S02]  /*33bb0*/  FSEL R24, RZ, -23, P2 ;  /* 0xc1b80000ff187808 */ /* 0x000fe40001000000 */
[----:B------:R-:W-:Y:S01]  /*33bc0*/  LOP3.LUT R5, R5, 0xff800000, RZ, 0xc0, !PT ;  /* 0xff80000005057812 */ /* 0x000fe200078ec0ff */
[----:B------:R1:W-:Y:S01]  /*33bd0*/  STL [R1+0xe4], R0 ;  /* 0x0000e40001007387 */ /* 0x0003e20000100800 */
[----:B------:R-:W-:Y:S02]  /*33be0*/  FSEL R25, RZ, -23, P3 ;  /* 0xc1b80000ff197808 */ /* 0x000fe40001800000 */
[----:B0-----:R-:W-:Y:S01]  /*33bf0*/  I2FP.F32.S32 R14, R14 ;  /* 0x0000000e000e7245 */ /* 0x001fe20000201400 */
[----:B------:R0:W-:Y:S01]  /*33c00*/  STL [R1+0xe0], R3 ;  /* 0x0000e00301007387 */ /* 0x0001e20000100800 */
[----:B-1----:R-:W-:-:S03]  /*33c10*/  I2FP.F32.S32 R0, R0 ;  /* 0x0000000000007245 */ /* 0x002fc60000201400 */
[----:B------:R1:W-:Y:S01]  /*33c20*/  STL [R1+0xdc], R5 ;  /* 0x0000dc0501007387 */ /* 0x0003e20000100800 */
[----:B------:R-:W-:Y:S01]  /*33c30*/  FFMA.FTZ R14, R14, 1.1920928955078125e-07, R24 ;  /* 0x340000000e0e7823 */ /* 0x000fe20000010018 */
[----:B------:R-:W-:Y:S02]  /*33c40*/  FSEL R2, RZ, -23, P4 ;  /* 0xc1b80000ff027808 */ /* 0x000fe40002000000 */
[----:B------:R-:W2:Y:S01]  /*33c50*/  LDL.LU R13, [R1+0x16d8] ;  /* 0x0016d800010d7983 */ /* 0x000ea20000300800 */
[----:B0-----:R-:W-:Y:S01]  /*33c60*/  I2FP.F32.S32 R3, R3 ;  /* 0x0000000300037245 */ /* 0x001fe20000201400 */
[----:B------:R-:W-:Y:S02]  /*33c70*/  FFMA.FTZ R0, R0, 1.1920928955078125e-07, R25 ;  /* 0x3400000000007823 */ /* 0x000fe40000010019 */
[----:B------:R0:W-:Y:S01]  /*33c80*/  STL [R1+0xac], R21 ;  /* 0x0000ac1501007387 */ /* 0x0001e20000100800 */
[----:B------:R-:W-:Y:S02]  /*33c90*/  FSEL R4, RZ, -23, P5 ;  /* 0xc1b80000ff047808 */ /* 0x000fe40002800000 */
[----:B-1----:R-:W-:Y:S01]  /*33ca0*/  I2FP.F32.S32 R5, R5 ;  /* 0x0000000500057245 */ /* 0x002fe20000201400 */
[----:B------:R-:W-:Y:S01]  /*33cb0*/  FFMA.FTZ R3, R3, 1.1920928955078125e-07, R2 ;  /* 0x3400000003037823 */ /* 0x000fe20000010002 */
[----:B0-----:R-:W3:Y:S04]  /*33cc0*/  LDL.LU R21, [R1+0x16d4] ;  /* 0x0016d40001157983 */ /* 0x001ee80000300800 */
[----:B------:R-:W5:Y:S04]  /*33cd0*/  LDL.LU R24, [R1+0x16d0] ;  /* 0x0016d00001187983 */ /* 0x000f680000300800 */
[----:B------:R0:W-:Y:S01]  /*33ce0*/  STL [R1+0xf0], R14 ;  /* 0x0000f00e01007387 */ /* 0x0001e20000100800 */
[----:B------:R-:W-:-:S03]  /*33cf0*/  FFMA.FTZ R5, R5, 1.1920928955078125e-07, R4 ;  /* 0x3400000005057823 */ /* 0x000fc60000010004 */
[----:B0-----:R-:W2:Y:S04]  /*33d00*/  LDL.LU R14, [R1+0x16cc] ;  /* 0x0016cc00010e7983 */ /* 0x001ea80000300800 */
[----:B------:R-:W2:Y:S04]  /*33d10*/  LDL.LU R25, [R1+0x16c8] ;  /* 0x0016c80001197983 */ /* 0x000ea80000300800 */
[----:B------:R0:W-:Y:S04]  /*33d20*/  STL [R1+0xec], R0 ;  /* 0x0000ec0001007387 */ /* 0x0001e80000100800 */
[----:B0-----:R-:W2:Y:S04]  /*33d30*/  LDL.LU R0, [R1+0x16c4] ;  /* 0x0016c40001007983 */ /* 0x001ea80000300800 */
[----:B------:R-:W2:Y:S04]  /*33d40*/  LDL.LU R2, [R1+0x16c0] ;  /* 0x0016c00001027983 */ /* 0x000ea80000300800 */
[----:B------:R0:W-:Y:S04]  /*33d50*/  STL [R1+0xe8], R3 ;  /* 0x0000e80301007387 */ /* 0x0001e80000100800 */
[----:B0-----:R-:W2:Y:S04]  /*33d60*/  LDL.LU R3, [R1+0x16bc] ;  /* 0x0016bc0001037983 */ /* 0x001ea80000300800 */
[----:B------:R-:W2:Y:S04]  /*33d70*/  LDL.LU R4, [R1+0x16b8] ;  /* 0x0016b80001047983 */ /* 0x000ea80000300800 */
[----:B------:R0:W-:Y:S04]  /*33d80*/  STL [R1+0xf4], R5 ;  /* 0x0000f40501007387 */ /* 0x0001e80000100800 */
[----:B0-----:R-:W2:Y:S01]  /*33d90*/  LDL.LU R5, [R1+0x16b4] ;  /* 0x0016b40001057983 */ /* 0x001ea20000300800 */
[----:B------:R-:W-:-:S02]  /*33da0*/  FSETP.GT.AND P1, PT, |R29|, 8.50705917302346158658e+37, PT ;  /* 0x7e8000001d00780b */ /* 0x000fc40003f24200 */
[----:B------:R-:W-:-:S11]  /*33db0*/  FSETP.GEU.AND P3, PT, |R29|, 1.175494350822287508e-38, PT ;  /* 0x008000001d00780b */ /* 0x000fd60003f6e200 */
[----:B------:R-:W-:-:S04]  /*33dc0*/  @P1 FMUL R29, R29, 0.25 ;  /* 0x3e8000001d1d1820 */ /* 0x000fc80000400000 */
[----:B------:R-:W-:-:S06]  /*33dd0*/  @!P3 FMUL R29, R29, 16777216 ;  /* 0x4b8000001d1db820 */ /* 0x000fcc0000400000 */
[----:B------:R-:W0:Y:S01]  /*33de0*/  MUFU.RCP R29, R29 ;  /* 0x0000001d001d7308 */ /* 0x000e220000001000 */
[----:B----4-:R-:W-:Y:S01]  /*33df0*/  @P1 FMUL R15, R15, 0.25 ;  /* 0x3e8000000f0f1820 */ /* 0x010fe20000400000 */
[----:B------:R-:W-:-:S03]  /*33e00*/  @P1 FMUL R16, R16, 0.25 ;  /* 0x3e80000010101820 */ /* 0x000fc60000400000 */
[----:B------:R-:W-:Y:S01]  /*33e10*/  @!P3 FMUL R15, R15, 16777216 ;  /* 0x4b8000000f0fb820 */ /* 0x000fe20000400000 */
[----:B------:R-:W-:Y:S01]  /*33e20*/  @P1 FMUL R17, R17, 0.25 ;  /* 0x3e80000011111820 */ /* 0x000fe20000400000 */
[----:B------:R-:W-:Y:S01]  /*33e30*/  @!P3 FMUL R16, R16, 16777216 ;  /* 0x4b8000001010b820 */ /* 0x000fe20000400000 */
[----:B------:R-:W-:Y:S01]  /*33e40*/  @P1 FMUL R18, R18, 0.25 ;  /* 0x3e80000012121820 */ /* 0x000fe20000400000 */
[----:B------:R-:W-:Y:S01]  /*33e50*/  @P1 FMUL R19, R19, 0.25 ;  /* 0x3e80000013131820 */ /* 0x000fe20000400000 */
[----:B------:R-:W-:Y:S01]  /*33e60*/  @!P3 FMUL R17, R17, 16777216 ;  /* 0x4b8000001111b820 */ /* 0x000fe20000400000 */
[C---:B0-----:R-:W-:Y:S01]  /*33e70*/  FMUL R15, R29.reuse, R15 ;  /* 0x0000000f1d0f7220 */ /* 0x041fe20000400000 */
[----:B------:R-:W-:Y:S01]  /*33e80*/  FMUL R16, R29, R16 ;  /* 0x000000101d107220 */ /* 0x000fe20000400000 */
[----:B------:R-:W-:-:S03]  /*33e90*/  @P1 FMUL R22, R22, 0.25 ;  /* 0x3e80000016161820 */ /* 0x000fc60000400000 */
[----:B------:R0:W-:Y:S01]  /*33ea0*/  STL [R1+0xcc], R15 ;  /* 0x0000cc0f01007387 */ /* 0x0001e20000100800 */
[----:B------:R-:W-:Y:S01]  /*33eb0*/  @!P3 FMUL R18, R18, 16777216 ;  /* 0x4b8000001212b820 */ /* 0x000fe20000400000 */
[----:B------:R-:W-:Y:S01]  /*33ec0*/  @P1 FMUL R23, R23, 0.25 ;  /* 0x3e80000017171820 */ /* 0x000fe20000400000 */
[----:B------:R-:W-:Y:S01]  /*33ed0*/  @!P3 FMUL R19, R19, 16777216 ;  /* 0x4b8000001313b820 */ /* 0x000fe20000400000 */
[C---:B------:R-:W-:Y:S01]  /*33ee0*/  FMUL R17, R29.reuse, R17 ;  /* 0x000000111d117220 */ /* 0x040fe20000400000 */
[----:B0-----:R-:W4:Y:S01]  /*33ef0*/  LDL.LU R15, [R1+0x16b0] ;  /* 0x0016b000010f7983 */ /* 0x001f220000300800 */
[----:B------:R-:W-:Y:S01]  /*33f00*/  @!P3 FMUL R22, R22, 16777216 ;  /* 0x4b8000001616b820 */ /* 0x000fe20000400000 */
[----:B------:R-:W-:Y:S02]  /*33f10*/  FMUL R18, R29, R18 ;  /* 0x000000121d127220 */ /* 0x000fe40000400000 */
[----:B------:R0:W-:Y:S01]  /*33f20*/  STL [R1+0xc4], R16 ;  /* 0x0000c41001007387 */ /* 0x0001e20000100800 */
[----:B------:R-:W-:Y:S01]  /*33f30*/  @!P3 FMUL R23, R23, 16777216 ;  /* 0x4b8000001717b820 */ /* 0x000fe20000400000 */
[C---:B------:R-:W-:Y:S01]  /*33f40*/  FMUL R19, R29.reuse, R19 ;  /* 0x000000131d137220 */ /* 0x040fe20000400000 */
[C---:B------:R-:W-:Y:S01]  /*33f50*/  FMUL R22, R29.reuse, R22 ;  /* 0x000000161d167220 */ /* 0x040fe20000400000 */
[----:B0-----:R-:W4:Y:S01]  /*33f60*/  LDL.LU R16, [R1+0x16ac] ;  /* 0x0016ac0001107983 */ /* 0x001f220000300800 */
[----:B------:R-:W-:-:S03]  /*33f70*/  FMUL R23, R29, R23 ;  /* 0x000000171d177220 */ /* 0x000fc60000400000 */
[----:B------:R0:W-:Y:S04]  /*33f80*/  STL [R1+0xc0], R17 ;  /* 0x0000c01101007387 */ /* 0x0001e80000100800 */
[----:B0-----:R-:W4:Y:S04]  /*33f90*/  LDL.LU R17, [R1+0x16a8] ;  /* 0x0016a80001117983 */ /* 0x001f280000300800 */
[----:B------:R0:W-:Y:S04]  /*33fa0*/  STL [R1+0xbc], R18 ;  /* 0x0000bc1201007387 */ /* 0x0001e80000100800 */
[----:B0-----:R-:W4:Y:S04]  /*33fb0*/  LDL.LU R18, [R1+0x16a4] ;  /* 0x0016a40001127983 */ /* 0x001f280000300800 */
[----:B------:R0:W-:Y:S04]  /*33fc0*/  STL [R1+0xb8], R19 ;  /* 0x0000b81301007387 */ /* 0x0001e80000100800 */
[----:B0-----:R-:W4:Y:S04]  /*33fd0*/  LDL.LU R19, [R1+0x16a0] ;  /* 0x0016a00001137983 */ /* 0x001f280000300800 */
[----:B------:R0:W-:Y:S04]  /*33fe0*/  STL [R1+0xb4], R22 ;  /* 0x0000b41601007387 */ /* 0x0001e80000100800 */
[----:B0-----:R-:W4:Y:S04]  /*33ff0*/  LDL.LU R22, [R1+0x169c] ;  /* 0x00169c0001167983 */ /* 0x001f280000300800 */
[----:B------:R0:W-:Y:S04]  /*34000*/  STL [R1+0xb0], R23 ;  /* 0x0000b01701007387 */ /* 0x0001e80000100800 */
[----:B0-----:R-:W4:Y:S01]  /*34010*/  LDL.LU R23, [R1+0x1698] ;  /* 0x0016980001177983 */ /* 0x001f220000300800 */
[----:B------:R-:W-:Y:S01]  /*34020*/  @P1 FMUL R20, R20, 0.25 ;  /* 0x3e80000014141820 */ /* 0x000fe20000400000 */
[----:B------:R-:W-:-:S03]  /*34030*/  FSETP.GT.AND P2, PT, |R28|, 8.50705917302346158658e+37, PT ;  /* 0x7e8000001c00780b */ /* 0x000fc60003f44200 */
[----:B------:R-:W-:-:S04]  /*34040*/  @!P3 FMUL R20, R20, 16777216 ;  /* 0x4b8000001414b820 */ /* 0x000fc80000400000 */
[----:B------:R-:W-:-:S05]  /*34050*/  FMUL R20, R29, R20 ;  /* 0x000000141d147220 */ /* 0x000fca0000400000 */
[----:B------:R0:W-:Y:S01]  /*34060*/  STL [R1+0xa8], R20 ;  /* 0x0000a81401007387 */ /* 0x0001e20000100800 */
[----:B------:R-:W-:-:S03]  /*34070*/  @P2 FMUL R6, R6, 0.25 ;  /* 0x3e80000006062820 */ /* 0x000fc60000400000 */
[----:B0-----:R-:W4:Y:S01]  /*34080*/  LDL.LU R20, [R1+0x1694] ;  /* 0x0016940001147983 */ /* 0x001f220000300800 */
[----:B---3--:R-:W-:Y:S01]  /*34090*/  @P1 FMUL R21, R21, 0.25 ;  /* 0x3e80000015151820 */ /* 0x008fe20000400000 */
[----:B-----5:R-:W-:-:S03]  /*340a0*/  @P1 FMUL R24, R24, 0.25 ;  /* 0x3e80000018181820 */ /* 0x020fc60000400000 */
[----:B------:R-:W-:Y:S01]  /*340b0*/  @!P3 FMUL R21, R21, 16777216 ;  /* 0x4b8000001515b820 */ /* 0x000fe20000400000 */
[----:B------:R-:W-:Y:S01]  /*340c0*/  @!P3 FMUL R24, R24, 16777216 ;  /* 0x4b8000001818b820 */ /* 0x000fe20000400000 */
[----:B--2---:R-:W-:-:S04]  /*340d0*/  @P1 FMUL R25, R25, 0.25 ;  /* 0x3e80000019191820 */ /* 0x004fc80000400000 */
[----:B------:R-:W-:Y:S01]  /*340e0*/  @!P3 FMUL R25, R25, 16777216 ;  /* 0x4b8000001919b820 */ /* 0x000fe20000400000 */
[----:B------:R-:W-:Y:S01]  /*340f0*/  @P1 FMUL R0, R0, 0.25 ;  /* 0x3e80000000001820 */ /* 0x000fe20000400000 */
[----:B------:R-:W-:-:S03]  /*34100*/  @P1 FMUL R2, R2, 0.25 ;  /* 0x3e80000002021820 */ /* 0x000fc60000400000 */
[----:B------:R-:W-:Y:S01]  /*34110*/  @!P3 FMUL R0, R0, 16777216 ;  /* 0x4b8000000000b820 */ /* 0x000fe20000400000 */
[----:B------:R-:W-:Y:S01]  /*34120*/  @!P3 FMUL R2, R2, 16777216 ;  /* 0x4b8000000202b820 */ /* 0x000fe20000400000 */
[----:B------:R-:W-:Y:S01]  /*34130*/  @P1 FMUL R3, R3, 0.25 ;  /* 0x3e80000003031820 */ /* 0x000fe20000400000 */
[----:B------:R-:W-:-:S03]  /*34140*/  @P1 FMUL R4, R4, 0.25 ;  /* 0x3e80000004041820 */ /* 0x000fc60000400000 */
[----:B------:R-:W-:Y:S01]  /*34150*/  @!P3 FMUL R3, R3, 16777216 ;  /* 0x4b8000000303b820 */ /* 0x000fe20000400000 */
[----:B------:R-:W-:Y:S01]  /*34160*/  @!P3 FMUL R4, R4, 16777216 ;  /* 0x4b8000000404b820 */ /* 0x000fe20000400000 */
[----:B------:R-:W-:-:S04]  /*34170*/  @P1 FMUL R5, R5, 0.25 ;  /* 0x3e80000005051820 */ /* 0x000fc80000400000 */
[----:B------:R-:W-:Y:S01]  /*34180*/  @!P3 FMUL R5, R5, 16777216 ;  /* 0x4b8000000505b820 */ /* 0x000fe20000400000 */
[C---:B------:R-:W-:Y:S01]  /*34190*/  FSETP.GEU.AND P3, PT, |R28|.reuse, 1.175494350822287508e-38, PT ;  /* 0x008000001c00780b */ /* 0x040fe20003f6e200 */
[----:B------:R-:W-:Y:S01]  /*341a0*/  @P2 FMUL R28, R28, 0.25 ;  /* 0x3e8000001c1c2820 */ /* 0x000fe20000400000 */
[C---:B------:R-:W-:Y:S01]  /*341b0*/  FMUL R21, R29.reuse, R21 ;  /* 0x000000151d157220 */ /* 0x040fe20000400000 */
[C---:B------:R-:W-:Y:S01]  /*341c0*/  FMUL R24, R29.reuse, R24 ;  /* 0x000000181d187220 */ /* 0x040fe20000400000 */
[C---:B------:R-:W-:Y:S01]  /*341d0*/  FMUL R25, R29.reuse, R25 ;  /* 0x000000191d197220 */ /* 0x040fe20000400000 */
[C---:B------:R-:W-:Y:S02]  /*341e0*/  FMUL R0, R29.reuse, R0 ;  /* 0x000000001d007220 */ /* 0x040fe40000400000 */
[----:B------:R0:W-:Y:S06]  /*341f0*/  STL [R1+0xa4], R21 ;  /* 0x0000a41501007387 */ /* 0x0001ec0000100800 */
[----:B------:R-:W-:Y:S01]  /*34200*/  @!P3 FMUL R28, R28, 16777216 ;  /* 0x4b8000001c1cb820 */ /* 0x000fe20000400000 */
[C---:B------:R-:W-:Y:S01]  /*34210*/  FMUL R2, R29.reuse, R2 ;  /* 0x000000021d027220 */ /* 0x040fe20000400000 */
[----:B0-----:R-:W2:Y:S04]  /*34220*/  LDL.LU R21, [R1+0x1690] ;  /* 0x0016900001157983 */ /* 0x001ea80000300800 */
[----:B------:R-:W0:Y:S01]  /*34230*/  MUFU.RCP R28, R28 ;  /* 0x0000001c001c7308 */ /* 0x000e220000001000 */
[----:B------:R1:W-:Y:S01]  /*34240*/  STL [R1+0xa0], R24 ;  /* 0x0000a01801007387 */ /* 0x0003e20000100800 */
[C---:B------:R-:W-:Y:S01]  /*34250*/  FMUL R3, R29.reuse, R3 ;  /* 0x000000031d037220 */ /* 0x040fe20000400000 */
[C---:B------:R-:W-:Y:S01]  /*34260*/  FMUL R4, R29.reuse, R4 ;  /* 0x000000041d047220 */ /* 0x040fe20000400000 */
[----:B------:R-:W-:Y:S01]  /*34270*/  FMUL R29, R29, R5 ;  /* 0x000000051d1d7220 */ /* 0x000fe20000400000 */
[----:B-1----:R-:W3:Y:S04]  /*34280*/  LDL.LU R24, [R1+0x168c] ;  /* 0x00168c0001187983 */ /* 0x002ee80000300800 */
[----:B------:R1:W-:Y:S01]  /*34290*/  STL [R1+0x84], R25 ;  /* 0x0000841901007387 */ /* 0x0003e20000100800 */
[----:B------:R-:W-:-:S03]  /*342a0*/  @!P3 FMUL R6, R6, 16777216 ;  /* 0x4b8000000606b820 */ /* 0x000fc60000400000 */
[----:B-1----:R-:W5:Y:S04]  /*342b0*/  LDL.LU R25, [R1+0x1688] ;  /* 0x0016880001197983 */ /* 0x002f680000300800 */
[----:B------:R1:W-:Y:S04]  /*342c0*/  STL [R1+0x80], R0 ;  /* 0x0000800001007387 */ /* 0x0003e80000100800 */
[----:B-1----:R-:W5:Y:S04]  /*342d0*/  LDL.LU R0, [R1+0x1684] ;  /* 0x0016840001007983 */ /* 0x002f680000300800 */
[----:B------:R1:W-:Y:S04]  /*342e0*/  STL [R1+0x74], R2 ;  /* 0x0000740201007387 */ /* 0x0003e80000100800 */
[----:B-1----:R-:W5:Y:S04]  /*342f0*/  LDL.LU R2, [R1+0x1680] ;  /* 0x0016800001027983 */ /* 0x002f680000300800 */
[----:B------:R1:W-:Y:S04]  /*34300*/  STL [R1+0x70], R3 ;  /* 0x0000700301007387 */ /* 0x0003e80000100800 */
[----:B-1----:R-:W5:Y:S04]  /*34310*/  LDL.LU R3, [R1+0x167c] ;  /* 0x00167c0001037983 */ /* 0x002f680000300800 */
[----:B------:R1:W-:Y:S04]  /*34320*/  STL [R1+0x60], R4 ;  /* 0x0000600401007387 */ /* 0x0003e80000100800 */
[----:B-1----:R-:W5:Y:S04]  /*34330*/  LDL.LU R4, [R1+0x1678] ;  /* 0x0016780001047983 */ /* 0x002f680000300800 */
[----:B------:R-:W5:Y:S04]  /*34340*/  LDL.LU R5, [R1+0x1674] ;  /* 0x0016740001057983 */ /* 0x000f680000300800 */
[----:B------:R0:W-:Y:S02]  /*34350*/  STL [R1+0x50], R29 ;  /* 0x0000501d01007387 */ /* 0x0001e40000100800 */
[----:B0-----:R-:W-:-:S02]  /*34360*/  FMUL R29, R28, R6 ;  /* 0x000000061c1d7220 */ /* 0x001fc40000400000 */
[----:B------:R-:W5:Y:S01]  /*34370*/  LDL.LU R6, [R1+0x1670] ;  /* 0x0016700001067983 */ /* 0x000f620000300800 */
[----:B------:R-:W-:Y:S01]  /*34380*/  @P2 FMUL R7, R7, 0.25 ;  /* 0x3e80000007072820 */ /* 0x000fe20000400000 */
[----:B------:R-:W-:-:S03]  /*34390*/  @P2 FMUL R8, R8, 0.25 ;  /* 0x3e80000008082820 */ /* 0x000fc60000400000 */
[----:B------:R-:W-:Y:S01]  /*343a0*/  @!P3 FMUL R7, R7, 16777216 ;  /* 0x4b8000000707b820 */ /* 0x000fe20000400000 */
[----:B------:R0:W-:Y:S01]  /*343b0*/  STL [R1+0x7c], R29 ;  /* 0x00007c1d01007387 */ /* 0x0001e20000100800 */
[----:B------:R-:W-:Y:S01]  /*343c0*/  @!P3 FMUL R8, R8, 16777216 ;  /* 0x4b8000000808b820 */ /* 0x000fe20000400000 */
[----:B------:R-:W-:Y:S01]  /*343d0*/  @P2 FMUL R9, R9, 0.25 ;  /* 0x3e80000009092820 */ /* 0x000fe20000400000 */
[----:B0-----:R-:W-:Y:S02]  /*343e0*/  FMUL R29, R28, R7 ;  /* 0x000000071c1d7220 */ /* 0x001fe40000400000 */
[----:B------:R-:W5:Y:S01]  /*343f0*/  LDL.LU R7, [R1+0x166c] ;  /* 0x00166c0001077983 */ /* 0x000f620000300800 */
[----:B------:R-:W-:-:S03]  /*34400*/  @!P3 FMUL R9, R9, 16777216 ;  /* 0x4b8000000909b820 */ /* 0x000fc60000400000 */
[----:B------:R0:W-:Y:S01]  /*34410*/  STL [R1+0x78], R29 ;  /* 0x0000781d01007387 */ /* 0x0001e20000100800 */
        /* <DEDUP_REMOVED lines=25> */
[----:B----4-:R-:W-:Y:S01]  /*345b0*/  @P2 FMUL R15, R15, 0.25 ;  /* 0x3e8000000f0f2820 */ /* 0x010fe20000400000 */
[----:B0-----:R-:W-:Y:S02]  /*345c0*/  FMUL R29, R28, R13 ;  /* 0x0000000d1c1d7220 */ /* 0x001fe40000400000 */
[----:B------:R-:W4:Y:S01]  /*345d0*/  LDL.LU R13, [R1+0x1654] ;  /* 0x00165400010d7983 */ /* 0x000f220000300800 */
[----:B------:R-:W-:-:S03]  /*345e0*/  @!P3 FMUL R15, R15, 16777216 ;  /* 0x4b8000000f0fb820 */ /* 0x000fc60000400000 */
[----:B------:R0:W-:Y:S01]  /*345f0*/  STL [R1+0x40], R29 ;  /* 0x0000401d01007387 */ /* 0x0001e20000100800 */
[----:B------:R-:W-:Y:S01]  /*34600*/  @P2 FMUL R16, R16, 0.25 ;  /* 0x3e80000010102820 */ /* 0x000fe20000400000 */
        /* <DEDUP_REMOVED lines=10> */
[----:B------:R-:W-:Y:S01]  /*346b0*/  @P2 FMUL R19, R19, 0.25 ;  /* 0x3e80000013132820 */ /* 0x000fe20000400000 */
[----:B------:R-:W-:Y:S01]  /*346c0*/  @P2 FMUL R22, R22, 0.25 ;  /* 0x3e80000016162820 */ /* 0x000fe20000400000 */
[----:B------:R-:W-:Y:S01]  /*346d0*/  @P2 FMUL R23, R23, 0.25 ;  /* 0x3e80000017172820 */ /* 0x000fe20000400000 */
[----:B------:R-:W-:Y:S01]  /*346e0*/  FSETP.GT.AND P1, PT, |R27|, 8.50705917302346158658e+37, PT ;  /* 0x7e8000001b00780b */ /* 0x000fe20003f24200 */
[----:B0-----:R-:W-:Y:S02]  /*346f0*/  FMUL R29, R28, R16 ;  /* 0x000000101c1d7220 */ /* 0x001fe40000400000 */
[----:B------:R-:W4:Y:S01]  /*34700*/  LDL.LU R16, [R1+0x1648] ;  /* 0x0016480001107983 */ /* 0x000f220000300800 */
[----:B------:R-:W-:-:S03]  /*34710*/  @!P3 FMUL R18, R18, 16777216 ;  /* 0x4b8000001212b820 */ /* 0x000fc60000400000 */
[----:B------:R0:W-:Y:S01]  /*34720*/  STL [R1+0x2c], R29 ;  /* 0x00002c1d01007387 */ /* 0x0001e20000100800 */
[----:B------:R-:W-:Y:S01]  /*34730*/  @!P3 FMUL R19, R19, 16777216 ;  /* 0x4b8000001313b820 */ /* 0x000fe20000400000 */
[----:B------:R-:W-:Y:S01]  /*34740*/  @!P3 FMUL R22, R22, 16777216 ;  /* 0x4b8000001616b820 */ /* 0x000fe20000400000 */
[----:B------:R-:W-:Y:S01]  /*34750*/  @!P3 FMUL R23, R23, 16777216 ;  /* 0x4b8000001717b820 */ /* 0x000fe20000400000 */
[C---:B------:R-:W-:Y:S01]  /*34760*/  FSETP.GEU.AND P3, PT, |R27|.reuse, 1.175494350822287508e-38, PT ;  /* 0x008000001b00780b */ /* 0x040fe20003f6e200 */
[C---:B0-----:R-:W-:Y:S02]  /*34770*/  FMUL R29, R28.reuse, R17 ;  /* 0x000000111c1d7220 */ /* 0x041fe40000400000 */
[----:B------:R-:W4:Y:S04]  /*34780*/  LDL.LU R17, [R1+0x1644] ;  /* 0x0016440001117983 */ /* 0x000f280000300800 */
[----:B------:R0:W-:Y:S01]  /*34790*/  STL [R1+0x28], R29 ;  /* 0x0000281d01007387 */ /* 0x0001e20000100800 */
[----:B------:R-:W-:Y:S01]  /*347a0*/  @P1 FMUL R27, R27, 0.25 ;  /* 0x3e8000001b1b1820 */ /* 0x000fe20000400000 */
[----:B0-----:R-:W-:-:S02]  /*347b0*/  FMUL R29, R28, R18 ;  /* 0x000000121c1d7220 */ /* 0x001fc40000400000 */
[----:B------:R-:W4:Y:S04]  /*347c0*/  LDL.LU R18, [R1+0x1640] ;  /* 0x0016400001127983 */ /* 0x000f280000300800 */
[----:B------:R0:W-:Y:S01]  /*347d0*/  STL [R1+0x24], R29 ;  /* 0x0000241d01007387 */ /* 0x0001e20000100800 */
[----:B------:R-:W-:Y:S01]  /*347e0*/  @!P3 FMUL R27, R27, 16777216 ;  /* 0x4b8000001b1bb820 */ /* 0x000fe20000400000 */
[C---:B0-----:R-:W-:Y:S02]  /*347f0*/  FMUL R29, R28.reuse, R19 ;  /* 0x000000131c1d7220 */ /* 0x041fe40000400000 */
[----:B------:R-:W4:Y:S04]  /*34800*/  LDL.LU R19, [R1+0x163c] ;  /* 0x00163c0001137983 */ /* 0x000f280000300800 */
[----:B------:R0:W-:Y:S01]  /*34810*/  STL [R1+0x20], R29 ;  /* 0x0000201d01007387 */ /* 0x0001e20000100800 */
[----:B------:R-:W1:Y:S01]  /*34820*/  MUFU.RCP R27, R27 ;  /* 0x0000001b001b7308 */ /* 0x000e620000001000 */
[C---:B0-----:R-:W-:Y:S01]  /*34830*/  FMUL R29, R28.reuse, R22 ;  /* 0x000000161c1d7220 */ /* 0x041fe20000400000 */
[----:B------:R-:W-:Y:S01]  /*34840*/  FMUL R28, R28, R23 ;  /* 0x000000171c1c7220 */ /* 0x000fe20000400000 */
[----:B------:R-:W4:Y:S04]  /*34850*/  LDL.LU R22, [R1+0x1638] ;  /* 0x0016380001167983 */ /* 0x000f280000300800 */
[----:B------:R-:W4:Y:S01]  /*34860*/  LDL.LU R23, [R1+0x1634] ;  /* 0x0016340001177983 */ /* 0x000f220000300800 */
[----:B------:R-:W-:Y:S01]  /*34870*/  @P1 FMUL R20, R20, 0.25 ;  /* 0x3e80000014141820 */ /* 0x000fe20000400000 */
[----:B--2---:R-:W-:Y:S01]  /*34880*/  @P1 FMUL R21, R21, 0.25 ;  /* 0x3e80000015151820 */ /* 0x004fe20000400000 */
[----:B---3--:R-:W-:-:S02]  /*34890*/  @P1 FMUL R24, R24, 0.25 ;  /* 0x3e80000018181820 */ /* 0x008fc40000400000 */
[----:B------:R-:W-:Y:S01]  /*348a0*/  @!P3 FMUL R20, R20, 16777216 ;  /* 0x4b8000001414b820 */ /* 0x000fe20000400000 */
[----:B------:R1:W-:Y:S01]  /*348b0*/  STL [R1+0x1c], R29 ;  /* 0x00001c1d01007387 */ /* 0x0003e20000100800 */
[----:B------:R-:W-:Y:S01]  /*348c0*/  @!P3 FMUL R21, R21, 16777216 ;  /* 0x4b8000001515b820 */ /* 0x000fe20000400000 */
[----:B-----5:R-:W-:Y:S02]  /*348d0*/  @P1 FMUL R25, R25, 0.25 ;  /* 0x3e80000019191820 */ /* 0x020fe40000400000 */
[----:B------:R0:W-:Y:S01]  /*348e0*/  STL [R1+0x18], R28 ;  /* 0x0000181c01007387 */ /* 0x0001e20000100800 */
[----:B------:R-:W-:Y:S01]  /*348f0*/  @!P3 FMUL R24, R24, 16777216 ;  /* 0x4b8000001818b820 */ /* 0x000fe20000400000 */
[----:B------:R-:W-:Y:S01]  /*34900*/  @!P3 FMUL R25, R25, 16777216 ;  /* 0x4b8000001919b820 */ /* 0x000fe20000400000 */
[C---:B-1----:R-:W-:Y:S01]  /*34910*/  FMUL R29, R27.reuse, R21 ;  /* 0x000000151b1d7220 */ /* 0x042fe20000400000 */
[----:B0-----:R-:W-:Y:S02]  /*34920*/  FMUL R28, R27, R20 ;  /* 0x000000141b1c7220 */ /* 0x001fe40000400000 */
[----:B------:R-:W2:Y:S01]  /*34930*/  LDL.LU R20, [R1+0x1630] ;  /* 0x0016300001147983 */ /* 0x000ea20000300800 */
[----:B------:R-:W-:-:S03]  /*34940*/  @P1 FMUL R2, R2, 0.25 ;  /* 0x3e80000002021820 */ /* 0x000fc60000400000 */
[----:B------:R-:W3:Y:S01]  /*34950*/  LDL.LU R21, [R1+0x162c] ;  /* 0x00162c0001157983 */ /* 0x000ee20000300800 */
[----:B------:R-:W-:-:S03]  /*34960*/  @!P3 FMUL R2, R2, 16777216 ;  /* 0x4b8000000202b820 */ /* 0x000fc60000400000 */
[----:B------:R0:W-:Y:S01]  /*34970*/  STL [R1+0x14], R28 ;  /* 0x0000141c01007387 */ /* 0x0001e20000100800 */
[----:B------:R-:W-:Y:S01]  /*34980*/  @P1 FMUL R3, R3, 0.25 ;  /* 0x3e80000003031820 */ /* 0x000fe20000400000 */
[----:B0-----:R-:W-:Y:S02]  /*34990*/  FMUL R28, R27, R24 ;  /* 0x000000181b1c7220 */ /* 0x001fe40000400000 */
[----:B------:R-:W5:Y:S04]  /*349a0*/  LDL.LU R24, [R1+0x1628] ;  /* 0x0016280001187983 */ /* 0x000f680000300800 */
[----:B------:R0:W-:Y:S01]  /*349b0*/  STL [R1+0x10], R29 ;  /* 0x0000101d01007387 */ /* 0x0001e20000100800 */
[----:B------:R-:W-:Y:S01]  /*349c0*/  @!P3 FMUL R3, R3, 16777216 ;  /* 0x4b8000000303b820 */ /* 0x000fe20000400000 */
[----:B0-----:R-:W-:-:S02]  /*349d0*/  FMUL R29, R27, R25 ;  /* 0x000000191b1d7220 */ /* 0x001fc40000400000 */
[----:B------:R-:W5:Y:S04]  /*349e0*/  LDL.LU R25, [R1+0x1624] ;  /* 0x0016240001197983 */ /* 0x000f680000300800 */
[----:B------:R0:W-:Y:S01]  /*349f0*/  STL [R1+0xc], R28 ;  /* 0x00000c1c01007387 */ /* 0x0001e20000100800 */
[----:B------:R-:W-:Y:S01]  /*34a00*/  @P1 FMUL R6, R6, 0.25 ;  /* 0x3e80000006061820 */ /* 0x000fe20000400000 */
[----:B0-----:R-:W-:Y:S02]  /*34a10*/  FMUL R28, R27, R2 ;  /* 0x000000021b1c7220 */ /* 0x001fe40000400000 */
[----:B------:R-:W5:Y:S01]  /*34a20*/  LDL.LU R2, [R1+0x90] ;  /* 0x0000900001027983 */ /* 0x000f620000300800 */
[----:B------:R-:W-:-:S03]  /*34a30*/  @!P3 FMUL R6, R6, 16777216 ;  /* 0x4b8000000606b820 */ /* 0x000fc60000400000 */
[----:B------:R0:W-:Y:S04]  /*34a40*/  STL [R1+0x8], R29 ;  /* 0x0000081d01007387 */ /* 0x0001e80000100800 */
[----:B------:R1:W-:Y:S01]  /*34a50*/  STL [R1+0x4], R28 ;  /* 0x0000041c01007387 */ /* 0x0003e20000100800 */
[----:B0-----:R-:W-:-:S03]  /*34a60*/  FMUL R29, R27, R3 ;  /* 0x000000031b1d7220 */ /* 0x001fc60000400000 */
[----:B------:R-:W5:Y:S01]  /*34a70*/  LDL.LU R3, [R1+0x8c] ;  /* 0x00008c0001037983 */ /* 0x000f620000300800 */
[----:B-1----:R-:W-:-:S03]  /*34a80*/  FMUL R28, R27, R6 ;  /* 0x000000061b1c7220 */ /* 0x002fc60000400000 */
[----:B------:R-:W5:Y:S01]  /*34a90*/  LDL.LU R6, [R1] ;  /* 0x0000000001067983 */ /* 0x000f620000300800 */
[----:B------:R-:W-:Y:S01]  /*34aa0*/  FSETP.GT.AND P2, PT, |R26|, 8.50705917302346158658e+37, PT ;  /* 0x7e8000001a00780b */ /* 0x000fe20003f44200 */
[----:B------:R-:W-:Y:S01]  /*34ab0*/  @P1 FMUL R7, R7, 0.25 ;  /* 0x3e80000007071820 */ /* 0x000fe20000400000 */
[----:B------:R-:W-:Y:S01]  /*34ac0*/  @P1 FMUL R10, R10, 0.25 ;  /* 0x3e8000000a0a1820 */ /* 0x000fe20000400000 */
[----:B------:R-:W-:-:S10]  /*34ad0*/  @P1 FMUL R11, R11, 0.25 ;  /* 0x3e8000000b0b1820 */ /* 0x000fd40000400000 */
[----:B------:R-:W-:Y:S01]  /*34ae0*/  @P2 FMUL R0, R0, 0.25 ;  /* 0x3e80000000002820 */ /* 0x000fe20000400000 */
[----:B------:R-:W-:Y:S01]  /*34af0*/  @P2 FMUL R4, R4, 0.25 ;  /* 0x3e80000004042820 */ /* 0x000fe20000400000 */
[----:B------:R-:W-:Y:S01]  /*34b00*/  @P2 FMUL R5, R5, 0.25 ;  /* 0x3e80000005052820 */ /* 0x000fe20000400000 */
[----:B------:R-:W-:Y:S01]  /*34b10*/  @P2 FMUL R8, R8, 0.25 ;  /* 0x3e80000008082820 */ /* 0x000fe20000400000 */
[----:B------:R-:W-:Y:S01]  /*34b20*/  @P2 FMUL R9, R9, 0.25 ;  /* 0x3e80000009092820 */ /* 0x000fe20000400000 */
[----:B----4-:R-:W-:Y:S01]  /*34b30*/  @P1 FMUL R14, R14, 0.25 ;  /* 0x3e8000000e0e1820 */ /* 0x010fe20000400000 */
[----:B------:R-:W-:Y:S01]  /*34b40*/  @P1 FMUL R15, R15, 0.25 ;  /* 0x3e8000000f0f1820 */ /* 0x000fe20000400000 */
[----:B------:R-:W-:Y:S01]  /*34b50*/  @P2 FMUL R12, R12, 0.25 ;  /* 0x3e8000000c0c2820 */ /* 0x000fe20000400000 */
[----:B------:R-:W-:Y:S01]  /*34b60*/  @P2 FMUL R13, R13, 0.25 ;  /* 0x3e8000000d0d2820 */ /* 0x000fe20000400000 */
[----:B------:R-:W-:Y:S01]  /*34b70*/  @P1 FMUL R18, R18, 0.25 ;  /* 0x3e80000012121820 */ /* 0x000fe20000400000 */
[----:B------:R-:W-:Y:S01]  /*34b80*/  @P1 FMUL R19, R19, 0.25 ;  /* 0x3e80000013131820 */ /* 0x000fe20000400000 */
[----:B------:R-:W-:Y:S01]  /*34b90*/  @P1 FMUL R22, R22, 0.25 ;  /* 0x3e80000016161820 */ /* 0x000fe20000400000 */
[----:B------:R-:W-:Y:S01]  /*34ba0*/  @P1 FMUL R23, R23, 0.25 ;  /* 0x3e80000017171820 */ /* 0x000fe20000400000 */
[C---:B------:R-:W-:Y:S01]  /*34bb0*/  FSETP.GEU.AND P1, PT, |R26|.reuse, 1.175494350822287508e-38, PT ;  /* 0x008000001a00780b */ /* 0x040fe20003f2e200 */
[----:B------:R-:W-:-:S12]  /*34bc0*/  @P2 FMUL R26, R26, 0.25 ;  /* 0x3e8000001a1a2820 */ /* 0x000fd80000400000 */
[----:B------:R-:W-:-:S06]  /*34bd0*/  @!P1 FMUL R26, R26, 16777216 ;  /* 0x4b8000001a1a9820 */ /* 0x000fcc0000400000 */
[----:B------:R-:W0:Y:S01]  /*34be0*/  MUFU.RCP R26, R26 ;  /* 0x0000001a001a7308 */ /* 0x000e220000001000 */
[----:B------:R-:W-:Y:S01]  /*34bf0*/  @P2 FMUL R16, R16, 0.25 ;  /* 0x3e80000010102820 */ /* 0x000fe20000400000 */
[----:B------:R-:W-:Y:S01]  /*34c00*/  @P2 FMUL R17, R17, 0.25 ;  /* 0x3e80000011112820 */ /* 0x000fe20000400000 */
[----:B--2---:R-:W-:Y:S01]  /*34c10*/  @P2 FMUL R20, R20, 0.25 ;  /* 0x3e80000014142820 */ /* 0x004fe20000400000 */
[----:B---3--:R-:W-:Y:S01]  /*34c20*/  @P2 FMUL R21, R21, 0.25 ;  /* 0x3e80000015152820 */ /* 0x008fe20000400000 */
[----:B------:R-:W-:Y:S01]  /*34c30*/  @!P1 FMUL R0, R0, 16777216 ;  /* 0x4b80000000009820 */ /* 0x000fe20000400000 */
[----:B-----5:R-:W-:-:S04]  /*34c40*/  @P2 FMUL R24, R24, 0.25 ;  /* 0x3e80000018182820 */ /* 0x020fc80000400000 */
[----:B------:R-:W-:-:S04]  /*34c50*/  @!P1 FMUL R24, R24, 16777216 ;  /* 0x4b80000018189820 */ /* 0x000fc80000400000 */
[----:B0-----:R-:W-:Y:S01]  /*34c60*/  FMUL R24, R26, R24 ;  /* 0x000000181a187220 */ /* 0x001fe20000400000 */
[----:B------:R-:W-:-:S04]  /*34c70*/  @P2 FMUL R25, R25, 0.25 ;  /* 0x3e80000019192820 */ /* 0x000fc80000400000 */
[----:B------:R-:W-:-:S04]  /*34c80*/  @!P1 FMUL R25, R25, 16777216 ;  /* 0x4b80000019199820 */ /* 0x000fc80000400000 */
[----:B------:R-:W-:Y:S01]  /*34c90*/  FMUL R25, R26, R25 ;  /* 0x000000191a197220 */ /* 0x000fe20000400000 */
[----:B------:R-:W-:-:S04]  /*34ca0*/  @P2 FMUL R2, R2, 0.25 ;  /* 0x3e80000002022820 */ /* 0x000fc80000400000 */
[----:B------:R-:W-:Y:S01]  /*34cb0*/  @!P1 FMUL R2, R2, 16777216 ;  /* 0x4b80000002029820 */ /* 0x000fe20000400000 */
[----:B------:R-:W-:-:S03]  /*34cc0*/  F2FP.SATFINITE.E4M3.F32.PACK_AB_MERGE_C R24, R24, R25, RZ ;  /* 0x000000191818723e */ /* 0x000fc600048070ff */
[----:B------:R-:W-:Y:S01]  /*34cd0*/  FMUL R2, R26, R2 ;  /* 0x000000021a027220 */ /* 0x000fe20000400000 */
[----:B------:R-:W-:Y:S01]  /*34ce0*/  @!P1 FMUL R4, R4, 16777216 ;  /* 0x4b80000004049820 */ /* 0x000fe20000400000 */
[----:B------:R-:W-:Y:S01]  /*34cf0*/  @!P1 FMUL R5, R5, 16777216 ;  /* 0x4b80000005059820 */ /* 0x000fe20000400000 */
[----:B------:R-:W-:Y:S01]  /*34d00*/  @!P1 FMUL R8, R8, 16777216 ;  /* 0x4b80000008089820 */ /* 0x000fe20000400000 */
[----:B------:R-:W-:Y:S01]  /*34d10*/  @!P1 FMUL R9, R9, 16777216 ;  /* 0x4b80000009099820 */ /* 0x000fe20000400000 */
[----:B------:R-:W-:Y:S01]  /*34d20*/  @P2 FMUL R3, R3, 0.25 ;  /* 0x3e80000003032820 */ /* 0x000fe20000400000 */
[----:B------:R-:W-:-:S03]  /*34d30*/  @P2 FMUL R6, R6, 0.25 ;  /* 0x3e80000006062820 */ /* 0x000fc60000400000 */
[----:B------:R-:W-:Y:S01]  /*34d40*/  @!P1 FMUL R3, R3, 16777216 ;  /* 0x4b80000003039820 */ /* 0x000fe20000400000 */
[----:B------:R-:W-:Y:S01]  /*34d50*/  @!P1 FMUL R12, R12, 16777216 ;  /* 0x4b8000000c0c9820 */ /* 0x000fe20000400000 */
[----:B------:R-:W-:Y:S01]  /*34d60*/  @!P1 FMUL R13, R13, 16777216 ;  /* 0x4b8000000d0d9820 */ /* 0x000fe20000400000 */
[----:B------:R-:W-:Y:S01]  /*34d70*/  @!P1 FMUL R6, R6, 16777216 ;  /* 0x4b80000006069820 */ /* 0x000fe20000400000 */
[----:B------:R-:W-:Y:S01]  /*34d80*/  @!P1 FMUL R16, R16, 16777216 ;  /* 0x4b80000010109820 */ /* 0x000fe20000400000 */
[----:B------:R-:W-:Y:S01]  /*34d90*/  @!P1 FMUL R17, R17, 16777216 ;  /* 0x4b80000011119820 */ /* 0x000fe20000400000 */
[----:B------:R-:W-:Y:S01]  /*34da0*/  @!P1 FMUL R20, R20, 16777216 ;  /* 0x4b80000014149820 */ /* 0x000fe20000400000 */
[----:B------:R-:W-:Y:S01]  /*34db0*/  @!P1 FMUL R21, R21, 16777216 ;  /* 0x4b80000015159820 */ /* 0x000fe20000400000 */
[----:B------:R0:W-:Y:S01]  /*34dc0*/  STL [R1+0x1620], R2 ;  /* 0x0016200201007387 */ /* 0x0001e20000100800 */
[C---:B------:R-:W-:Y:S01]  /*34dd0*/  FMUL R3, R26.reuse, R3 ;  /* 0x000000031a037220 */ /* 0x040fe20000400000 */
[C---:B------:R-:W-:Y:S01]  /*34de0*/  FMUL R6, R26.reuse, R6 ;  /* 0x000000061a067220 */ /* 0x040fe20000400000 */
[C---:B------:R-:W-:Y:S01]  /*34df0*/  FMUL R0, R26.reuse, R0 ;  /* 0x000000001a007220 */ /* 0x040fe20000400000 */
[----:B------:R-:W-:Y:S01]  /*34e00*/  STL [R1+0x15e8], R24 ;  /* 0x0015e81801007387 */ /* 0x000fe20000100800 */
[C---:B------:R-:W-:Y:S01]  /*34e10*/  FMUL R4, R26.reuse, R4 ;  /* 0x000000041a047220 */ /* 0x040fe20000400000 */
        /* <DEDUP_REMOVED lines=8> */
[----:B------:R-:W-:Y:S01]  /*34ea0*/  FMUL R17, R26, R17 ;  /* 0x000000111a117220 */ /* 0x000fe20000400000 */
[----:B0-----:R-:W2:Y:S04]  /*34eb0*/  LDL.LU R2, [R1+0x8] ;  /* 0x0000080001027983 */ /* 0x001ea80000300800 */
[----:B------:R-:W3:Y:S01]  /*34ec0*/  LDL.LU R26, [R1+0x60] ;  /* 0x00006000011a7983 */ /* 0x000ee20000300800 */
[----:B------:R-:W-:Y:S01]  /*34ed0*/  @!P3 FMUL R22, R22, 16777216 ;  /* 0x4b8000001616b820 */ /* 0x000fe20000400000 */
[----:B------:R-:W-:-:S03]  /*34ee0*/  @!P3 FMUL R23, R23, 16777216 ;  /* 0x4b8000001717b820 */ /* 0x000fc60000400000 */
[C---:B------:R-:W-:Y:S01]  /*34ef0*/  FMUL R22, R27.reuse, R22 ;  /* 0x000000161b167220 */ /* 0x040fe20000400000 */
[----:B------:R-:W-:-:S05]  /*34f00*/  FMUL R23, R27, R23 ;  /* 0x000000171b177220 */ /* 0x000fca0000400000 */
[----:B------:R-:W-:-:S05]  /*34f10*/  F2FP.SATFINITE.E4M3.F32.PACK_AB_MERGE_C R22, R22, R23, RZ ;  /* 0x000000171616723e */ /* 0x000fca00048070ff */
[----:B------:R-:W-:Y:S04]  /*34f20*/  STL [R1+0x38], R22 ;  /* 0x0000381601007387 */ /* 0x000fe80000100800 */
[----:B---3--:R0:W-:Y:S04]  /*34f30*/  STL [R1+0x1618], R26 ;  /* 0x0016181a01007387 */ /* 0x0081e80000100800 */
[----:B0-----:R-:W3:Y:S04]  /*34f40*/  LDL.LU R26, [R1+0x14] ;  /* 0x00001400011a7983 */ /* 0x001ee80000300800 */
[----:B------:R-:W4:Y:S04]  /*34f50*/  LDL.LU R24, [R1+0x54] ;  /* 0x0000540001187983 */ /* 0x000f280000300800 */
[----:B----4-:R0:W-:Y:S04]  /*34f60*/  STL [R1+0x15ec], R24 ;  /* 0x0015ec1801007387 */ /* 0x0101e80000100800 */
[----:B0-----:R-:W4:Y:S04]  /*34f70*/  LDL.LU R24, [R1+0xb0] ;  /* 0x0000b00001187983 */ /* 0x001f280000300800 */
        /* <DEDUP_REMOVED lines=15> */
[----:B0-----:R-:W3:Y:S04]  /*35070*/  LDL.LU R24, [R1+0x10] ;  /* 0x0000100001187983 */ /* 0x001ee80000300800 */
[----:B------:R-:W4:Y:S04]  /*35080*/  LDL.LU R22, [R1+0x78] ;  /* 0x0000780001167983 */ /* 0x000f280000300800 */
[----:B----4-:R0:W-:Y:S04]  /*35090*/  STL [R1+0x15f0], R22 ;  /* 0x0015f01601007387 */ /* 0x0101e80000100800 */
[----:B0-----:R-:W4:Y:S01]  /*350a0*/  LDL.LU R22, [R1+0xa8] ;  /* 0x0000a80001167983 */ /* 0x001f220000300800 */
[----:B------:R-:W-:Y:S01]  /*350b0*/  @!P3 FMUL R18, R18, 16777216 ;  /* 0x4b8000001212b820 */ /* 0x000fe20000400000 */
[----:B------:R-:W-:-:S02]  /*350c0*/  @!P3 FMUL R19, R19, 16777216 ;  /* 0x4b8000001313b820 */ /* 0x000fc40000400000 */
[----:B----4-:R0:W-:Y:S04]  /*350d0*/  STL [R1+0x15fc], R22 ;  /* 0x0015fc1601007387 */ /* 0x0101e80000100800 */
[----:B0-----:R-:W4:Y:S01]  /*350e0*/  LDL.LU R22, [R1+0xa0] ;  /* 0x0000a00001167983 */ /* 0x001f220000300800 */
[----:B------:R-:W-:Y:S01]  /*350f0*/  @!P3 FMUL R14, R14, 16777216 ;  /* 0x4b8000000e0eb820 */ /* 0x000fe20000400000 */
[----:B------:R-:W-:Y:S01]  /*35100*/  @!P3 FMUL R15, R15, 16777216 ;  /* 0x4b8000000f0fb820 */ /* 0x000fe20000400000 */
[----:B------:R-:W-:Y:S01]  /*35110*/  @!P3 FMUL R7, R7, 16777216 ;  /* 0x4b8000000707b820 */ /* 0x000fe20000400000 */
[----:B------:R-:W-:Y:S01]  /*35120*/  @!P3 FMUL R10, R10, 16777216 ;  /* 0x4b8000000a0ab820 */ /* 0x000fe20000400000 */
[----:B------:R-:W-:Y:S01]  /*35130*/  @!P3 FMUL R11, R11, 16777216 ;  /* 0x4b8000000b0bb820 */ /* 0x000fe20000400000 */
[C---:B------:R-:W-:Y:S01]  /*35140*/  FMUL R18, R27.reuse, R18 ;  /* 0x000000121b127220 */ /* 0x040fe20000400000 */
[C---:B------:R-:W-:Y:S01]  /*35150*/  FMUL R19, R27.reuse, R19 ;  /* 0x000000131b137220 */ /* 0x040fe20000400000 */
[C---:B------:R-:W-:Y:S01]  /*35160*/  FMUL R14, R27.reuse, R14 ;  /* 0x0000000e1b0e7220 */ /* 0x040fe20000400000 */
[C---:B------:R-:W-:Y:S01]  /*35170*/  FMUL R15, R27.reuse, R15 ;  /* 0x0000000f1b0f7220 */ /* 0x040fe20000400000 */
[C---:B------:R-:W-:Y:S01]  /*35180*/  FMUL R7, R27.reuse, R7 ;  /* 0x000000071b077220 */ /* 0x040fe20000400000 */
[C---:B------:R-:W-:Y:S01]  /*35190*/  FMUL R10, R27.reuse, R10 ;  /* 0x0000000a1b0a7220 */ /* 0x040fe20000400000 */
[----:B------:R-:W-:Y:S01]  /*351a0*/  FMUL R11, R27, R11 ;  /* 0x0000000b1b0b7220 */ /* 0x000fe20000400000 */
[----:B------:R-:W-:-:S02]  /*351b0*/  F2FP.SATFINITE.E4M3.F32.PACK_AB_MERGE_C R20, R20, R21, RZ ;  /* 0x000000151414723e */ /* 0x000fc400048070ff */
[----:B------:R-:W-:Y:S02]  /*351c0*/  F2FP.SATFINITE.E4M3.F32.PACK_AB_MERGE_C R27, R18, R19, RZ ;  /* 0x00000013121b723e */ /* 0x000fe400048070ff */
[----:B------:R-:W-:Y:S02]  /*351d0*/  F2FP.SATFINITE.E4M3.F32.PACK_AB_MERGE_C R16, R16, R17, RZ ;  /* 0x000000111010723e */ /* 0x000fe400048070ff */
[----:B------:R-:W-:Y:S02]  /*351e0*/  F2FP.SATFINITE.E4M3.F32.PACK_AB_MERGE_C R12, R12, R13, RZ ;  /* 0x0000000d0c0c723e */ /* 0x000fe400048070ff */
[----:B------:R-:W-:Y:S02]  /*351f0*/  F2FP.SATFINITE.E4M3.F32.PACK_AB_MERGE_C R25, R14, R15, RZ ;  /* 0x0000000f0e19723e */ /* 0x000fe400048070ff */
[----:B------:R-:W-:Y:S01]  /*35200*/  F2FP.SATFINITE.E4M3.F32.PACK_AB_MERGE_C R11, R10, R11, RZ ;  /* 0x0000000b0a0b723e */ /* 0x000fe200048070ff */
[----:B----4-:R0:W-:Y:S04]  /*35210*/  STL [R1+0x1604], R22 ;  /* 0x0016041601007387 */ /* 0x0101e80000100800 */
[----:B0-----:R-:W4:Y:S04]  /*35220*/  LDL.LU R22, [R1+0x30] ;  /* 0x0000300001167983 */ /* 0x001f280000300800 */
[----:B------:R-:W5:Y:S04]  /*35230*/  LDL.LU R23, [R1+0x7c] ;  /* 0x00007c0001177983 */ /* 0x000f680000300800 */
[----:B------:R-:W5:Y:S04]  /*35240*/  LDL.LU R21, [R1+0xc0] ;  /* 0x0000c00001157983 */ /* 0x000f680000300800 */
[----:B------:R-:W4:Y:S04]  /*35250*/  LDL.LU R18, [R1+0x2c] ;  /* 0x00002c0001127983 */ /* 0x000f280000300800 */
[----:B------:R-:W5:Y:S04]  /*35260*/  LDL.LU R19, [R1+0xbc] ;  /* 0x0000bc0001137983 */ /* 0x000f680000300800 */
[----:B------:R-:W5:Y:S04]  /*35270*/  LDL.LU R17, [R1+0x44] ;  /* 0x0000440001117983 */ /* 0x000f680000300800 */
[----:B------:R-:W5:Y:S04]  /*35280*/  LDL.LU R14, [R1+0x64] ;  /* 0x00006400010e7983 */ /* 0x000f680000300800 */
[----:B------:R-:W5:Y:S04]  /*35290*/  LDL.LU R15, [R1+0x6c] ;  /* 0x00006c00010f7983 */ /* 0x000f680000300800 */
[----:B------:R-:W4:Y:S04]  /*352a0*/  LDL.LU R13, [R1+0x1c] ;  /* 0x00001c00010d7983 */ /* 0x000f280000300800 */
[----:B------:R0:W-:Y:S04]  /*352b0*/  STL [R1+0x48], R12 ;  /* 0x0000480c01007387 */ /* 0x0001e80000100800 */
[----:B0-----:R-:W5:Y:S04]  /*352c0*/  LDL.LU R12, [R1+0xb8] ;  /* 0x0000b800010c7983 */ /* 0x001f680000300800 */
[----:B------:R-:W5:Y:S04]  /*352d0*/  LDL.LU R10, [R1+0x5c] ;  /* 0x00005c00010a7983 */ /* 0x000f680000300800 */
[----:B------:R0:W-:Y:S02]  /*352e0*/  STL [R1+0x58], R11 ;  /* 0x0000580b01007387 */ /* 0x0001e40000100800 */
[----:B0-----:R-:W-:-:S02]  /*352f0*/  F2FP.SATFINITE.E4M3.F32.PACK_AB_MERGE_C R11, R8, R9, RZ ;  /* 0x00000009080b723e */ /* 0x001fc400048070ff */
[----:B------:R-:W2:Y:S01]  /*35300*/  LDL.LU R8, [R1+0x4] ;  /* 0x0000040001087983 */ /* 0x000ea20000300800 */
[----:B------:R-:W-:Y:S02]  /*35310*/  F2FP.SATFINITE.E4M3.F32.PACK_AB_MERGE_C R7, R28, R7, RZ ;  /* 0x000000071c07723e */ /* 0x000fe400048070ff */
[----:B------:R-:W-:Y:S01]  /*35320*/  F2FP.SATFINITE.E4M3.F32.PACK_AB_MERGE_C R4, R4, R5, RZ ;  /* 0x000000050404723e */ /* 0x000fe200048070ff */
[----:B------:R-:W5:Y:S01]  /*35330*/  LDL.LU R9, [R1+0xb4] ;  /* 0x0000b40001097983 */ /* 0x000f620000300800 */
[----:B------:R-:W-:-:S03]  /*35340*/  F2FP.SATFINITE.E4M3.F32.PACK_AB_MERGE_C R6, R6, R0, RZ ;  /* 0x000000000606723e */ /* 0x000fc600048070ff */
[----:B------:R-:W5:Y:S04]  /*35350*/  LDL.LU R28, [R1+0x74] ;  /* 0x00007400011c7983 */ /* 0x000f680000300800 */
[----:B------:R-:W5:Y:S01]  /*35360*/  LDL.LU R5, [R1+0x24] ;  /* 0x0000240001057983 */ /* 0x000f620000300800 */
[----:B--2---:R-:W-:-:S03]  /*35370*/  F2FP.SATFINITE.E4M3.F32.PACK_AB_MERGE_C R8, R8, R29, RZ ;  /* 0x0000001d0808723e */ /* 0x004fc600048070ff */
[----:B------:R-:W4:Y:S04]  /*35380*/  LDL.LU R29, [R1+0x18] ;  /* 0x00001800011d7983 */ /* 0x000f280000300800 */
[----:B------:R-:W2:Y:S02]  /*35390*/  LDL.LU R0, [R1+0xc] ;  /* 0x00000c0001007983 */ /* 0x000ea40000300800 */
[----:B--2---:R-:W-:Y:S02]  /*353a0*/  F2FP.SATFINITE.E4M3.F32.PACK_AB_MERGE_C R0, R0, R2, RZ ;  /* 0x000000020000723e */ /* 0x004fe400048070ff */
[----:B------:R-:W2:Y:S01]  /*353b0*/  LDL.LU R2, [R1+0x1620] ;  /* 0x0016200001027983 */ /* 0x000ea20000300800 */
[----:B---3--:R-:W-:Y:S02]  /*353c0*/  F2FP.SATFINITE.E4M3.F32.PACK_AB_MERGE_C R26, R26, R24, RZ ;  /* 0x000000181a1a723e */ /* 0x008fe400048070ff */
[----:B--2---:R-:W-:-:S02]  /*353d0*/  F2FP.SATFINITE.E4M3.F32.PACK_AB_MERGE_C R3, R2, R3, RZ ;  /* 0x000000030203723e */ /* 0x004fc400048070ff */
[----:B------:R-:W2:Y:S04]  /*353e0*/  LDL.LU R2, [R1+0x70] ;  /* 0x0000700001027983 */ /* 0x000ea80000300800 */
[----:B------:R0:W-:Y:S04]  /*353f0*/  STL [R1+0x3c], R3 ;  /* 0x00003c0301007387 */ /* 0x0001e80000100800 */
[----:B0-----:R-:W3:Y:S04]  /*35400*/  LDL.LU R3, [R1+0x84] ;  /* 0x0000840001037983 */ /* 0x001ee80000300800 */
[----:B------:R-:W5:Y:S04]  /*35410*/  LDL.LU R24, [R1+0x161c] ;  /* 0x00161c0001187983 */ /* 0x000f680000300800 */
[----:B------:R0:W-:Y:S04]  /*35420*/  STL [R1+0x4c], R26 ;  /* 0x00004c1a01007387 */ /* 0x0001e80000100800 */
[----:B0-----:R-:W5:Y:S01]  /*35430*/  LDL.LU R26, [R1+0x1618] ;  /* 0x00161800011a7983 */ /* 0x001f620000300800 */
[----:B----4-:R-:W-:-:S03]  /*35440*/  F2FP.SATFINITE.E4M3.F32.PACK_AB_MERGE_C R13, R13, R29, RZ ;  /* 0x0000001d0d0d723e */ /* 0x010fc600048070ff */
[----:B------:R-:W4:Y:S01]  /*35450*/  LDL.LU R29, [R1+0xcc] ;  /* 0x0000cc00011d7983 */ /* 0x000f220000300800 */
[----:B-----5:R-:W-:-:S03]  /*35460*/  F2FP.SATFINITE.E4M3.F32.PACK_AB_MERGE_C R26, R26, R24, RZ ;  /* 0x000000181a1a723e */ /* 0x020fc600048070ff */
[----:B------:R-:W5:Y:S02]  /*35470*/  LDL.LU R24, [R1+0x1614] ;  /* 0x0016140001187983 */ /* 0x000f640000300800 */
[----:B-----5:R-:W-:Y:S02]  /*35480*/  F2FP.SATFINITE.E4M3.F32.PACK_AB_MERGE_C R5, R5, R24, RZ ;  /* 0x000000180505723e */ /* 0x020fe400048070ff */
[----:B------:R-:W5:Y:S01]  /*35490*/  LDL.LU R24, [R1+0x1610] ;  /* 0x0016100001187983 */ /* 0x000f620000300800 */
[----:B--2---:R-:W-:-:S03]  /*354a0*/  F2FP.SATFINITE.E4M3.F32.PACK_AB_MERGE_C R2, R28, R2, RZ ;  /* 0x000000021c02723e */ /* 0x004fc600048070ff */
[----:B------:R-:W2:Y:S01]  /*354b0*/  LDL.LU R28, [R1+0x38] ;  /* 0x00003800011c7983 */ /* 0x000ea20000300800 */
[----:B-----5:R-:W-:-:S03]  /*354c0*/  F2FP.SATFINITE.E4M3.F32.PACK_AB_MERGE_C R18, R18, R24, RZ ;  /* 0x000000181212723e */ /* 0x020fc600048070ff */
[----:B------:R-:W3:Y:S02]  /*354d0*/  LDL.LU R24, [R1+0x160c] ;  /* 0x00160c0001187983 */ /* 0x000ee40000300800 */
[----:B---3--:R-:W-:Y:S02]  /*354e0*/  F2FP.SATFINITE.E4M3.F32.PACK_AB_MERGE_C R3, R3, R24, RZ ;  /* 0x000000180303723e */ /* 0x008fe400048070ff */
[----:B------:R-:W3:Y:S02]  /*354f0*/  LDL.LU R24, [R1+0x1608] ;  /* 0x0016080001187983 */ /* 0x000ee40000300800 */
[----:B---3--:R-:W-:Y:S02]  /*35500*/  F2FP.SATFINITE.E4M3.F32.PACK_AB_MERGE_C R24, R24, R22, RZ ;  /* 0x000000161818723e */ /* 0x008fe400048070ff */
[----:B------:R-:W3:Y:S04]  /*35510*/  LDL.LU R22, [R1+0x1604] ;  /* 0x0016040001167983 */ /* 0x000ee80000300800 */
[----:B------:R0:W-:Y:S04]  /*35520*/  STL [R1+0x2c], R24 ;  /* 0x00002c1801007387 */ /* 0x0001e80000100800 */
[----:B0-----:R-:W3:Y:S02]  /*35530*/  LDL.LU R24, [R1+0x1600] ;  /* 0x0016000001187983 */ /* 0x001ee40000300800 */
[----:B---3--:R-:W-:-:S02]  /*35540*/  F2FP.SATFINITE.E4M3.F32.PACK_AB_MERGE_C R24, R24, R22, RZ ;  /* 0x000000161818723e */ /* 0x008fc400048070ff */
[----:B------:R-:W3:Y:S04]  /*35550*/  LDL.LU R22, [R1+0x15fc] ;  /* 0x0015fc0001167983 */ /* 0x000ee80000300800 */
[----:B------:R0:W-:Y:S04]  /*35560*/  STL [R1+0x34], R24 ;  /* 0x0000341801007387 */ /* 0x0001e80000100800 */
[----:B0-----:R-:W5:Y:S02]  /*35570*/  LDL.LU R24, [R1+0x15f8] ;  /* 0x0015f80001187983 */ /* 0x001f640000300800 */
[----:B-----5:R-:W-:-:S02]  /*35580*/  F2FP.SATFINITE.E4M3.F32.PACK_AB_MERGE_C R17, R17, R24, RZ ;  /* 0x000000181111723e */ /* 0x020fc400048070ff */
[----:B------:R-:W3:Y:S02]  /*35590*/  LDL.LU R24, [R1+0x15f4] ;  /* 0x0015f40001187983 */ /* 0x000ee40000300800 */
[----:B---3--:R-:W-:Y:S02]  /*355a0*/  F2FP.SATFINITE.E4M3.F32.PACK_AB_MERGE_C R24, R24, R22, RZ ;  /* 0x000000161818723e */ /* 0x008fe400048070ff */
[----:B------:R-:W3:Y:S04]  /*355b0*/  LDL.LU R22, [R1+0x15f0] ;  /* 0x0015f00001167983 */ /* 0x000ee80000300800 */
[----:B------:R0:W-:Y:S04]  /*355c0*/  STL [R1], R24 ;  /* 0x0000001801007387 */ /* 0x0001e80000100800 */
[----:B0-----:R-:W5:Y:S01]  /*355d0*/  LDL.LU R24, [R1+0x15ec] ;  /* 0x0015ec0001187983 */ /* 0x001f620000300800 */
[----:B------:R-:W-:-:S02]  /*355e0*/  F2FP.SATFINITE.E4M3.F32.PACK_AB_MERGE_C R12, R12, R9, RZ ;  /* 0x000000090c0c723e */ /* 0x000fc400048070ff */
[----:B------:R-:W-:Y:S02]  /*355f0*/  F2FP.SATFINITE.E4M3.F32.PACK_AB_MERGE_C R9, R15, R14, RZ ;  /* 0x0000000e0f09723e */ /* 0x000fe400048070ff */
[----:B-----5:R-:W-:Y:S02]  /*35600*/  F2FP.SATFINITE.E4M3.F32.PACK_AB_MERGE_C R10, R10, R24, RZ ;  /* 0x000000180a0a723e */ /* 0x020fe400048070ff */
[----:B------:R-:W5:Y:S01]  /*35610*/  LDL.LU R24, [R1+0x15e8] ;  /* 0x0015e80001187983 */ /* 0x000f620000300800 */
[----:B------:R-:W-:-:S03]  /*35620*/  F2FP.SATFINITE.E4M3.F32.PACK_AB_MERGE_C R14, R21, R19, RZ ;  /* 0x00000013150e723e */ /* 0x000fc600048070ff */
[----:B------:R3:W-:Y:S04]  /*35630*/  STL [R1+0x4], R12 ;  /* 0x0000040c01007387 */ /* 0x0007e80000100800 */
[----:B------:R0:W-:Y:S01]  /*35640*/  STL [R1+0x8], R14 ;  /* 0x0000080e01007387 */ /* 0x0001e20000100800 */
[----:B-----5:R-:W-:-:S03]  /*35650*/  LOP3.LUT R15, R24, 0xffff, RZ, 0xc0, !PT ;  /* 0x0000ffff180f7812 */ /* 0x020fc600078ec0ff */
[----:B------:R-:W4:Y:S01]  /*35660*/  LDL.LU R24, [R1+0xc4] ;  /* 0x0000c40001187983 */ /* 0x000f220000300800 */
[----:B---3--:R-:W-:Y:S02]  /*35670*/  F2FP.SATFINITE.E4M3.F32.PACK_AB_MERGE_C R12, R23, R22, RZ ;  /* 0x00000016170c723e */ /* 0x008fe400048070ff */
[----:B0-----:R-:W-:Y:S02]  /*35680*/  LOP3.LUT R14, R20, 0xffff, RZ, 0xc0, !PT ;  /* 0x0000ffff140e7812 */ /* 0x001fe400078ec0ff */
[----:B------:R-:W-:Y:S01]  /*35690*/  LOP3.LUT R19, R16, 0xffff, RZ, 0xc0, !PT ;  /* 0x0000ffff10137812 */ /* 0x000fe200078ec0ff */
[----:B------:R0:W-:Y:S01]  /*356a0*/  STL [R1+0x28], R12 ;  /* 0x0000280c01007387 */ /* 0x0001e20000100800 */
[----:B------:R-:W-:Y:S02]  /*356b0*/  LOP3.LUT R20, R11, 0xffff, RZ, 0xc0, !PT ;  /* 0x0000ffff0b147812 */ /* 0x000fe400078ec0ff */
[----:B------:R-:W-:Y:S02]  /*356c0*/  LOP3.LUT R16, R4, 0xffff, RZ, 0xc0, !PT ;  /* 0x0000ffff04107812 */ /* 0x000fe400078ec0ff */
[----:B------:R-:W-:-:S02]  /*356d0*/  LOP3.LUT R13, R13, 0xffff, RZ, 0xc0, !PT ;  /* 0x0000ffff0d0d7812 */ /* 0x000fc400078ec0ff */
[----:B------:R-:W-:Y:S02]  /*356e0*/  LOP3.LUT R18, R18, 0xffff, RZ, 0xc0, !PT ;  /* 0x0000ffff12127812 */ /* 0x000fe400078ec0ff */
[----:B------:R-:W-:Y:S02]  /*356f0*/  LOP3.LUT R11, R5, 0xffff, RZ, 0xc0, !PT ;  /* 0x0000ffff050b7812 */ /* 0x000fe400078ec0ff */
[----:B0-----:R-:W-:Y:S02]  /*35700*/  LOP3.LUT R12, R6, 0xffff, RZ, 0xc0, !PT ;  /* 0x0000ffff060c7812 */ /* 0x001fe400078ec0ff */
[--C-:B------:R-:W-:Y:S02]  /*35710*/  PRMT R4, R19, 0x3340, R1.reuse ;  /* 0x0000334013047816 */ /* 0x100fe40000000001 */
[----:B------:R-:W-:Y:S02]  /*35720*/  PRMT R21, R15, 0x3340, R14 ;  /* 0x000033400f157816 */ /* 0x000fe4000000000e */
[----:B------:R-:W-:-:S02]  /*35730*/  PRMT R5, R12, 0x3340, R1 ;  /* 0x000033400c057816 */ /* 0x000fc40000000001 */
[----:B------:R-:W-:Y:S02]  /*35740*/  PRMT R22, R20, 0x3340, R16 ;  /* 0x0000334014167816 */ /* 0x000fe40000000010 */
[----:B------:R-:W-:Y:S02]  /*35750*/  PRMT R6, R18, 0x3340, R1 ;  /* 0x0000334012067816 */ /* 0x000fe40000000001 */
[----:B------:R-:W-:Y:S02]  /*35760*/  PRMT R23, R13, 0x3340, R11 ;  /* 0x000033400d177816 */ /* 0x000fe4000000000b */
[----:B------:R-:W-:Y:S02]  /*35770*/  PRMT R21, R21, 0x5410, R4 ;  /* 0x0000541015157816 */ /* 0x000fe40000000004 */
[----:B------:R-:W-:Y:S02]  /*35780*/  PRMT R5, R22, 0x5410, R5 ;  /* 0x0000541016057816 */ /* 0x000fe40000000005 */
[----:B------:R-:W-:-:S02]  /*35790*/  LOP3.LUT R9, R9, 0xffff, RZ, 0xc0, !PT ;  /* 0x0000ffff09097812 */ /* 0x000fc400078ec0ff */
[----:B------:R-:W-:Y:S02]  /*357a0*/  LOP3.LUT R17, R17, 0xffff, RZ, 0xc0, !PT ;  /* 0x0000ffff11117812 */ /* 0x000fe400078ec0ff */
[----:B------:R-:W-:Y:S02]  /*357b0*/  LOP3.LUT R10, R10, 0xffff, RZ, 0xc0, !PT ;  /* 0x0000ffff0a0a7812 */ /* 0x000fe400078ec0ff */
[----:B------:R-:W-:Y:S02]  /*357c0*/  PRMT R4, R23, 0x5410, R6 ;  /* 0x0000541017047816 */ /* 0x000fe40000000006 */
[----:B--2---:R-:W-:Y:S02]  /*357d0*/  LOP3.LUT R28, R28, 0xffff, RZ, 0xc0, !PT ;  /* 0x0000ffff1c1c7812 */ /* 0x004fe400078ec0ff */
[----:B------:R-:W-:Y:S02]  /*357e0*/  LOP3.LUT R27, R27, 0xffff, RZ, 0xc0, !PT ;  /* 0x0000ffff1b1b7812 */ /* 0x000fe400078ec0ff */
[----:B------:R-:W-:-:S02]  /*357f0*/  LOP3.LUT R6, R25, 0xffff, RZ, 0xc0, !PT ;  /* 0x0000ffff19067812 */ /* 0x000fc400078ec0ff */
[----:B------:R-:W-:Y:S02]  /*35800*/  PRMT R22, R17, 0x3340, R10 ;  /* 0x0000334011167816 */ /* 0x000fe4000000000a */
[----:B------:R-:W-:Y:S02]  /*35810*/  PRMT R23, R28, 0x3340, R27 ;  /* 0x000033401c177816 */ /* 0x000fe4000000001b */
[----:B----4-:R-:W-:Y:S02]  /*35820*/  F2FP.SATFINITE.E4M3.F32.PACK_AB_MERGE_C R24, R29, R24, RZ ;  /* 0x000000181d18723e */ /* 0x010fe400048070ff */
[----:B------:R-:W-:Y:S02]  /*35830*/  LOP3.LUT R29, R0, 0xffff, RZ, 0xc0, !PT ;  /* 0x0000ffff001d7812 */ /* 0x000fe400078ec0ff */
[----:B------:R-:W-:Y:S01]  /*35840*/  PRMT R0, R9, 0x3340, R1 ;  /* 0x0000334009007816 */ /* 0x000fe20000000001 */
[----:B------:R-:W-:Y:S04]  /*35850*/  STL [R1+0x30], R24 ;  /* 0x0000301801007387 */ /* 0x000fe80000100800 */
[----:B------:R-:W-:Y:S01]  /*35860*/  STL [R1+0x20], R21 ;  /* 0x0000201501007387 */ /* 0x000fe20000100800 */
[----:B------:R-:W-:-:S03]  /*35870*/  PRMT R0, R22, 0x5410, R0 ;  /* 0x0000541016007816 */ /* 0x000fc60000000000 */
[----:B------:R-:W-:Y:S04]  /*35880*/  STL [R1+0x14], R5 ;  /* 0x0000140501007387 */ /* 0x000fe80000100800 */
[----:B------:R0:W-:Y:S04]  /*35890*/  STL [R1+0x10], R4 ;  /* 0x0000100401007387 */ /* 0x0001e80000100800 */
[----:B------:R-:W2:Y:S01]  /*358a0*/  LDL.LU R22, [R1+0x4] ;  /* 0x0000040001167983 */ /* 0x000ea20000300800 */
[----:B0-----:R-:W-:-:S03]  /*358b0*/  PRMT R4, R6, 0x3340, R1 ;  /* 0x0000334006047816 */ /* 0x001fc60000000001 */
[----:B------:R0:W-:Y:S01]  /*358c0*/  STL [R1+0xc], R0 ;  /* 0x00000c0001007387 */ /* 0x0001e20000100800 */
[----:B------:R-:W-:-:S03]  /*358d0*/  PRMT R4, R23, 0x5410, R4 ;  /* 0x0000541017047816 */ /* 0x000fc60000000004 */
[----:B0-----:R-:W3:Y:S04]  /*358e0*/  LDL.LU R0, [R1+0x8] ;  /* 0x0000080001007983 */ /* 0x001ee80000300800 */
[----:B------:R-:W4:Y:S04]  /*358f0*/  LDL R23, [R1+0xac] ;  /* 0x0000ac0001177983 */ /* 0x000f280000100800 */
[----:B------:R0:W-:Y:S04]  /*35900*/  STL [R1+0x1c], R4 ;  /* 0x00001c0401007387 */ /* 0x0001e80000100800 */
[----:B0-----:R-:W5:Y:S01]  /*35910*/  LDL.LU R4, [R1] ;  /* 0x0000000001047983 */ /* 0x001f620000300800 */
[----:B------:R-:W-:-:S02]  /*35920*/  LOP3.LUT R7, R7, 0xffff, RZ, 0xc0, !PT ;  /* 0x0000ffff07077812 */ /* 0x000fc400078ec0ff */
[----:B------:R-:W-:Y:S02]  /*35930*/  LOP3.LUT R8, R8, 0xffff, RZ, 0xc0, !PT ;  /* 0x0000ffff08087812 */ /* 0x000fe400078ec0ff */
[----:B------:R-:W-:Y:S02]  /*35940*/  LOP3.LUT R26, R26, 0xffff, RZ, 0xc0, !PT ;  /* 0x0000ffff1a1a7812 */ /* 0x000fe400078ec0ff */
[----:B------:R-:W-:Y:S02]  /*35950*/  LOP3.LUT R2, R2, 0xffff, RZ, 0xc0, !PT ;  /* 0x0000ffff02027812 */ /* 0x000fe400078ec0ff */
[----:B------:R-:W-:Y:S02]  /*35960*/  LOP3.LUT R3, R3, 0xffff, RZ, 0xc0, !PT ;  /* 0x0000ffff03037812 */ /* 0x000fe400078ec0ff */
[----:B------:R-:W-:Y:S02]  /*35970*/  PRMT R5, R29, 0x3340, R1 ;  /* 0x000033401d057816 */ /* 0x000fe40000000001 */
[----:B------:R-:W-:-:S02]  /*35980*/  PRMT R24, R7, 0x3340, R8 ;  /* 0x0000334007187816 */ /* 0x000fc40000000008 */
[----:B------:R-:W-:Y:S02]  /*35990*/  PRMT R21, R3, 0x3340, R1 ;  /* 0x0000334003157816 */ /* 0x000fe40000000001 */
[----:B------:R-:W-:Y:S02]  /*359a0*/  PRMT R25, R26, 0x3340, R2 ;  /* 0x000033401a197816 */ /* 0x000fe40000000002 */
[----:B------:R-:W-:Y:S02]  /*359b0*/  PRMT R24, R24, 0x5410, R5 ;  /* 0x0000541018187816 */ /* 0x000fe40000000005 */
[----:B------:R-:W-:Y:S02]  /*359c0*/  PRMT R5, R25, 0x5410, R21 ;  /* 0x0000541019057816 */ /* 0x000fe40000000015 */
[----:B------:R-:W-:Y:S01]  /*359d0*/  SHF.R.U32.HI R15, RZ, 0x8, R15 ;  /* 0x00000008ff0f7819 */ /* 0x000fe2000001160f */
[----:B------:R0:W-:Y:S01]  /*359e0*/  STL [R1+0x18], R24 ;  /* 0x0000181801007387 */ /* 0x0001e20000100800 */
[----:B------:R-:W-:-:S02]  /*359f0*/  SHF.R.U32.HI R14, RZ, 0x8, R14 ;  /* 0x00000008ff0e7819 */ /* 0x000fc4000001160e */
[----:B------:R-:W-:Y:S01]  /*35a00*/  SHF.R.U32.HI R19, RZ, 0x8, R19 ;  /* 0x00000008ff137819 */ /* 0x000fe20000011613 */
[----:B------:R2:W-:Y:S01]  /*35a10*/  STL [R1+0x24], R5 ;  /* 0x0000240501007387 */ /* 0x0005e20000100800 */
[----:B------:R-:W-:Y:S02]  /*35a20*/  LOP3.LUT R14, R14, 0xffff, RZ, 0xc0, !PT ;  /* 0x0000ffff0e0e7812 */ /* 0x000fe400078ec0ff */
[----:B------:R-:W-:Y:S02]  /*35a30*/  SHF.R.U32.HI R9, RZ, 0x8, R9 ;  /* 0x00000008ff097819 */ /* 0x000fe40000011609 */
[----:B------:R-:W-:Y:S01]  /*35a40*/  SHF.R.U32.HI R20, RZ, 0x8, R20 ;  /* 0x00000008ff147819 */ /* 0x000fe20000011614 */
[----:B0-----:R-:W5:Y:S01]  /*35a50*/  LDL.LU R24, [R1+0x48] ;  /* 0x0000480001187983 */ /* 0x001f620000300800 */
[----:B------:R-:W-:Y:S02]  /*35a60*/  SHF.R.U32.HI R12, RZ, 0x8, R12 ;  /* 0x00000008ff0c7819 */ /* 0x000fe4000001160c */
[----:B------:R-:W-:-:S02]  /*35a70*/  SHF.R.U32.HI R6, RZ, 0x8, R6 ;  /* 0x00000008ff067819 */ /* 0x000fc40000011606 */
[----:B------:R-:W-:Y:S02]  /*35a80*/  SHF.R.U32.HI R11, RZ, 0x8, R11 ;  /* 0x00000008ff0b7819 */ /* 0x000fe4000001160b */
[----:B------:R-:W-:Y:S02]  /*35a90*/  LOP3.LUT R9, R9, 0xffff, RZ, 0xc0, !PT ;  /* 0x0000ffff09097812 */ /* 0x000fe400078ec0ff */
[----:B------:R-:W-:Y:S02]  /*35aa0*/  SHF.R.U32.HI R13, RZ, 0x8, R13 ;  /* 0x00000008ff0d7819 */ /* 0x000fe4000001160d */
[----:B------:R-:W-:Y:S02]  /*35ab0*/  LOP3.LUT R20, R20, 0xffff, RZ, 0xc0, !PT ;  /* 0x0000ffff14147812 */ /* 0x000fe400078ec0ff */
[----:B------:R-:W-:Y:S02]  /*35ac0*/  SHF.R.U32.HI R17, RZ, 0x8, R17 ;  /* 0x00000008ff117819 */ /* 0x000fe40000011611 */
[----:B------:R-:W-:-:S02]  /*35ad0*/  LOP3.LUT R12, R12, 0xffff, RZ, 0xc0, !PT ;  /* 0x0000ffff0c0c7812 */ /* 0x000fc400078ec0ff */
[----:B------:R-:W-:Y:S02]  /*35ae0*/  SHF.R.U32.HI R28, RZ, 0x8, R28 ;  /* 0x00000008ff1c7819 */ /* 0x000fe4000001161c */
[----:B------:R-:W-:Y:S02]  /*35af0*/  LOP3.LUT R6, R6, 0xffff, RZ, 0xc0, !PT ;  /* 0x0000ffff06067812 */ /* 0x000fe400078ec0ff */
[----:B------:R-:W-:Y:S02]  /*35b00*/  SHF.R.U32.HI R18, RZ, 0x8, R18 ;  /* 0x00000008ff127819 */ /* 0x000fe40000011612 */
[----:B------:R-:W-:Y:S02]  /*35b10*/  LOP3.LUT R11, R11, 0xffff, RZ, 0xc0, !PT ;  /* 0x0000ffff0b0b7812 */ /* 0x000fe400078ec0ff */
[----:B------:R-:W-:Y:S02]  /*35b20*/  SHF.R.U32.HI R27, RZ, 0x8, R27 ;  /* 0x00000008ff1b7819 */ /* 0x000fe4000001161b */
[----:B------:R-:W-:-:S02]  /*35b30*/  SHF.R.U32.HI R29, RZ, 0x8, R29 ;  /* 0x00000008ff1d7819 */ /* 0x000fc4000001161d */
[----:B------:R-:W-:Y:S02]  /*35b40*/  SHF.R.U32.HI R10, RZ, 0x8, R10 ;  /* 0x00000008ff0a7819 */ /* 0x000fe4000001160a */
[----:B------:R-:W-:Y:S02]  /*35b50*/  LOP3.LUT R13, R13, 0xffff, RZ, 0xc0, !PT ;  /* 0x0000ffff0d0d7812 */ /* 0x000fe400078ec0ff */
[----:B------:R-:W-:Y:S02]  /*35b60*/  SHF.R.U32.HI R2, RZ, 0x8, R2 ;  /* 0x00000008ff027819 */ /* 0x000fe40000011602 */
[----:B------:R-:W-:Y:S02]  /*35b70*/  SHF.R.U32.HI R7, RZ, 0x8, R7 ;  /* 0x00000008ff077819 */ /* 0x000fe40000011607 */
[----:B------:R-:W-:Y:S02]  /*35b80*/  SHF.R.U32.HI R8, RZ, 0x8, R8 ;  /* 0x00000008ff087819 */ /* 0x000fe40000011608 */
[----:B------:R-:W-:-:S02]  /*35b90*/  SHF.R.U32.HI R26, RZ, 0x8, R26 ;  /* 0x00000008ff1a7819 */ /* 0x000fc4000001161a */
[----:B------:R-:W-:Y:S02]  /*35ba0*/  LOP3.LUT R28, R28, 0xffff, RZ, 0xc0, !PT ;  /* 0x0000ffff1c1c7812 */ /* 0x000fe400078ec0ff */
[----:B------:R-:W-:Y:S02]  /*35bb0*/  LOP3.LUT R10, R10, 0xffff, RZ, 0xc0, !PT ;  /* 0x0000ffff0a0a7812 */ /* 0x000fe400078ec0ff */
[----:B------:R-:W-:Y:S02]  /*35bc0*/  LOP3.LUT R2, R2, 0xffff, RZ, 0xc0, !PT ;  /* 0x0000ffff02027812 */ /* 0x000fe400078ec0ff */
[----:B------:R-:W-:Y:S02]  /*35bd0*/  LOP3.LUT R8, R8, 0xffff, RZ, 0xc0, !PT ;  /* 0x0000ffff08087812 */ /* 0x000fe400078ec0ff */
[----:B------:R-:W-:Y:S02]  /*35be0*/  LOP3.LUT R7, R7, 0xffff, RZ, 0xc0, !PT ;  /* 0x0000ffff07077812 */ /* 0x000fe400078ec0ff */
[----:B--2---:R-:W-:-:S02]  /*35bf0*/  LOP3.LUT R5, R22, 0xffff, RZ, 0xc0, !PT ;  /* 0x0000ffff16057812 */ /* 0x004fc400078ec0ff */
[----:B------:R-:W-:-:S04]  /*35c00*/  SHF.R.U32.HI R22, RZ, 0x8, R16 ;  /* 0x00000008ff167819 */ /* 0x000fc80000011610 */
[----:B------:R-:W-:Y:S02]  /*35c10*/  LOP3.LUT R22, R22, 0xffff, RZ, 0xc0, !PT ;  /* 0x0000ffff16167812 */ /* 0x000fe400078ec0ff */
[----:B---3--:R-:W-:Y:S01]  /*35c20*/  LOP3.LUT R0, R0, 0xffff, RZ, 0xc0, !PT ;  /* 0x0000ffff00007812 */ /* 0x008fe200078ec0ff */
[----:B----4-:R-:W-:Y:S01]  /*35c30*/  IMAD.MOV.U32 R25, RZ, RZ, R23 ;  /* 0x000000ffff197224 */ /* 0x010fe200078e0017 */
[----:B------:R-:W-:Y:S02]  /*35c40*/  LOP3.LUT R23, R15, 0xffff, RZ, 0xc0, !PT ;  /* 0x0000ffff0f177812 */ /* 0x000fe400078ec0ff */
[----:B------:R-:W-:Y:S01]  /*35c50*/  LOP3.LUT R15, R19, 0xffff, RZ, 0xc0, !PT ;  /* 0x0000ffff130f7812 */ /* 0x000fe200078ec0ff */
[----:B------:R-:W-:Y:S01]  /*35c60*/  IMAD.MOV.U32 R19, RZ, RZ, R25 ;  /* 0x000000ffff137224 */ /* 0x000fe200078e0019 */
[----:B------:R-:W-:Y:S02]  /*35c70*/  PRMT R16, R0, 0x3340, R1 ;  /* 0x0000334000107816 */ /* 0x000fe40000000001 */
[----:B------:R-:W-:Y:S01]  /*35c80*/  PRMT R14, R23, 0x3340, R14 ;  /* 0x00003340170e7816 */ /* 0x000fe2000000000e */
[----:B------:R-:W-:Y:S01]  /*35c90*/  IMAD.MOV.U32 R23, RZ, RZ, R19 ;  /* 0x000000ffff177224 */ /* 0x000fe200078e0013 */
[----:B-----5:R-:W-:-:S04]  /*35ca0*/  LOP3.LUT R4, R4, 0xffff, RZ, 0xc0, !PT ;  /* 0x0000ffff04047812 */ /* 0x020fc800078ec0ff */
[----:B------:R-:W-:-:S04]  /*35cb0*/  PRMT R21, R4, 0x3340, R5 ;  /* 0x0000334004157816 */ /* 0x000fc80000000005 */
[----:B------:R-:W-:Y:S02]  /*35cc0*/  PRMT R25, R21, 0x5410, R16 ;  /* 0x0000541015197816 */ /* 0x000fe40000000010 */
[----:B------:R-:W-:Y:S01]  /*35cd0*/  PRMT R21, R9, 0x3340, R1 ;  /* 0x0000334009157816 */ /* 0x000fe20000000001 */
[----:B------:R-:W-:Y:S01]  /*35ce0*/  IMAD.MOV.U32 R9, RZ, RZ, R23 ;  /* 0x000000ffff097224 */ /* 0x000fe200078e0017 */
[----:B------:R-:W-:Y:S02]  /*35cf0*/  PRMT R16, R20, 0x3340, R22 ;  /* 0x0000334014107816 */ /* 0x000fe40000000016 */
[----:B------:R-:W-:Y:S02]  /*35d00*/  SHF.R.U32.HI R4, RZ, 0x8, R4 ;  /* 0x00000008ff047819 */ /* 0x000fe40000011604 */
[----:B------:R-:W-:Y:S02]  /*35d10*/  LOP3.LUT R20, R17, 0xffff, RZ, 0xc0, !PT ;  /* 0x0000ffff11147812 */ /* 0x000fe400078ec0ff */
[----:B------:R-:W-:-:S02]  /*35d20*/  PRMT R23, R6, 0x3340, R1 ;  /* 0x0000334006177816 */ /* 0x000fc40000000001 */
[----:B------:R-:W-:Y:S02]  /*35d30*/  SHF.R.U32.HI R5, RZ, 0x8, R5 ;  /* 0x00000008ff057819 */ /* 0x000fe40000011605 */
[----:B------:R-:W-:Y:S02]  /*35d40*/  LOP3.LUT R19, R18, 0xffff, RZ, 0xc0, !PT ;  /* 0x0000ffff12137812 */ /* 0x000fe400078ec0ff */
[----:B------:R-:W-:Y:S02]  /*35d50*/  PRMT R17, R12, 0x3340, R1 ;  /* 0x000033400c117816 */ /* 0x000fe40000000001 */
[----:B------:R-:W-:Y:S01]  /*35d60*/  LOP3.LUT R22, R27, 0xffff, RZ, 0xc0, !PT ;  /* 0x0000ffff1b167812 */ /* 0x000fe200078ec0ff */
[----:B------:R-:W2:Y:S01]  /*35d70*/  LDL.LU R12, [R1+0x10] ;  /* 0x00001000010c7983 */ /* 0x000ea20000300800 */
[----:B------:R-:W-:Y:S01]  /*35d80*/  LOP3.LUT R6, R29, 0xffff, RZ, 0xc0, !PT ;  /* 0x0000ffff1d067812 */ /* 0x000fe200078ec0ff */
[----:B------:R-:W-:Y:S01]  /*35d90*/  IMAD.MOV.U32 R29, RZ, RZ, R9 ;  /* 0x000000ffff1d7224 */ /* 0x000fe200078e0009 */
[----:B------:R-:W-:-:S02]  /*35da0*/  PRMT R18, R13, 0x3340, R11 ;  /* 0x000033400d127816 */ /* 0x000fc4000000000b */
[----:B------:R-:W3:Y:S01]  /*35db0*/  LDL.LU R11, [R1+0x3c] ;  /* 0x00003c00010b7983 */ /* 0x000ee20000300800 */
[----:B------:R-:W-:Y:S02]  /*35dc0*/  LOP3.LUT R9, R26, 0xffff, RZ, 0xc0, !PT ;  /* 0x0000ffff1a097812 */ /* 0x000fe400078ec0ff */
[----:B------:R-:W-:Y:S01]  /*35dd0*/  LOP3.LUT R4, R4, 0xffff, RZ, 0xc0, !PT ;  /* 0x0000ffff04047812 */ /* 0x000fe200078ec0ff */
[----:B------:R-:W4:Y:S01]  /*35de0*/  LDL.LU R13, [R1+0xc] ;  /* 0x00000c00010d7983 */ /* 0x000f220000300800 */
[----:B------:R-:W-:Y:S02]  /*35df0*/  LOP3.LUT R5, R5, 0xffff, RZ, 0xc0, !PT ;  /* 0x0000ffff05057812 */ /* 0x000fe400078ec0ff */
[----:B------:R-:W-:Y:S01]  /*35e00*/  PRMT R22, R28, 0x3340, R22 ;  /* 0x000033401c167816 */ /* 0x000fe20000000016 */
[----:B------:R-:W5:Y:S01]  /*35e10*/  LDL.LU R27, [R1+0xd8] ;  /* 0x0000d800011b7983 */ /* 0x000f620000300800 */
[----:B------:R-:W-:Y:S02]  /*35e20*/  PRMT R20, R20, 0x3340, R10 ;  /* 0x0000334014147816 */ /* 0x000fe4000000000a */
[----:B------:R-:W-:Y:S01]  /*35e30*/  PRMT R10, R7, 0x3340, R8 ;  /* 0x00003340070a7816 */ /* 0x000fe20000000008 */
[----:B------:R-:W5:Y:S01]  /*35e40*/  LDL R28, [R1+0xc8] ;  /* 0x0000c800011c7983 */ /* 0x000f620000100800 */
[----:B------:R-:W-:-:S02]  /*35e50*/  PRMT R9, R9, 0x3340, R2 ;  /* 0x0000334009097816 */ /* 0x000fc40000000002 */
[----:B------:R-:W-:Y:S01]  /*35e60*/  PRMT R7, R4, 0x3340, R5 ;  /* 0x0000334004077816 */ /* 0x000fe20000000005 */
[----:B------:R-:W2:Y:S04]  /*35e70*/  LDL.LU R26, [R1+0x14] ;  /* 0x00001400011a7983 */ /* 0x000ea80000300800 */
[----:B------:R-:W4:Y:S04]  /*35e80*/  LDL.LU R2, [R1+0x28] ;  /* 0x0000280001027983 */ /* 0x000f280000300800 */
[----:B------:R-:W5:Y:S04]  /*35e90*/  LDL.LU R4, [R1+0x2c] ;  /* 0x00002c0001047983 */ /* 0x000f680000300800 */
[----:B------:R-:W2:Y:S01]  /*35ea0*/  LDL.LU R5, [R1+0x20] ;  /* 0x0000200001057983 */ /* 0x000ea20000300800 */
[----:B------:R-:W-:-:S04]  /*35eb0*/  SHF.R.U32.HI R3, RZ, 0x8, R3 ;  /* 0x00000008ff037819 */ /* 0x000fc80000011603 */
[----:B------:R-:W-:Y:S02]  /*35ec0*/  LOP3.LUT R3, R3, 0xffff, RZ, 0xc0, !PT ;  /* 0x0000ffff03037812 */ /* 0x000fe400078ec0ff */
[----:B------:R-:W-:Y:S02]  /*35ed0*/  LOP3.LUT R24, R24, 0xffff, RZ, 0xc0, !PT ;  /* 0x0000ffff18187812 */ /* 0x000fe400078ec0ff */
[--C-:B------:R-:W-:Y:S02]  /*35ee0*/  PRMT R8, R3, 0x3340, R1.reuse ;  /* 0x0000334003087816 */ /* 0x100fe40000000001 */
[----:B------:R-:W-:Y:S02]  /*35ef0*/  SHF.R.U32.HI R3, RZ, 0x8, R0 ;  /* 0x00000008ff037819 */ /* 0x000fe40000011600 */
[--C-:B------:R-:W-:Y:S02]  /*35f00*/  PRMT R15, R15, 0x3340, R1.reuse ;  /* 0x000033400f0f7816 */ /* 0x100fe40000000001 */
[----:B------:R-:W-:-:S02]  /*35f10*/  PRMT R19, R19, 0x3340, R1 ;  /* 0x0000334013137816 */ /* 0x000fc40000000001 */
[----:B------:R-:W-:Y:S02]  /*35f20*/  PRMT R14, R14, 0x5410, R15 ;  /* 0x000054100e0e7816 */ /* 0x000fe4000000000f */
[----:B------:R-:W-:Y:S02]  /*35f30*/  PRMT R18, R18, 0x5410, R19 ;  /* 0x0000541012127816 */ /* 0x000fe40000000013 */
[----:B------:R-:W-:Y:S02]  /*35f40*/  PRMT R6, R6, 0x3340, R1 ;  /* 0x0000334006067816 */ /* 0x000fe40000000001 */
[----:B------:R-:W-:Y:S02]  /*35f50*/  LOP3.LUT R3, R3, 0xffff, RZ, 0xc0, !PT ;  /* 0x0000ffff03037812 */ /* 0x000fe400078ec0ff */
[----:B------:R-:W-:Y:S02]  /*35f60*/  PRMT R20, R20, 0x5410, R21 ;  /* 0x0000541014147816 */ /* 0x000fe40000000015 */
[----:B------:R-:W-:-:S02]  /*35f70*/  PRMT R22, R22, 0x5410, R23 ;  /* 0x0000541016167816 */ /* 0x000fc40000000017 */
[----:B------:R-:W-:Y:S02]  /*35f80*/  PRMT R3, R3, 0x3340, R1 ;  /* 0x0000334003037816 */ /* 0x000fe40000000001 */
[----:B------:R-:W-:Y:S02]  /*35f90*/  PRMT R10, R10, 0x5410, R6 ;  /* 0x000054100a0a7816 */ /* 0x000fe40000000006 */
[----:B------:R-:W-:Y:S02]  /*35fa0*/  PRMT R6, R9, 0x5410, R8 ;  /* 0x0000541009067816 */ /* 0x000fe40000000008 */
[----:B------:R-:W-:Y:S02]  /*35fb0*/  PRMT R7, R7, 0x5410, R3 ;  /* 0x0000541007077816 */ /* 0x000fe40000000003 */
[----:B---3--:R-:W-:Y:S02]  /*35fc0*/  LOP3.LUT R11, R11, 0xffff, RZ, 0xc0, !PT ;  /* 0x0000ffff0b0b7812 */ /* 0x008fe400078ec0ff */
[----:B----4-:R-:W-:-:S02]  /*35fd0*/  LOP3.LUT R2, R2, 0xffff, RZ, 0xc0, !PT ;  /* 0x0000ffff02027812 */ /* 0x010fc400078ec0ff */
[----:B-----5:R-:W-:Y:S02]  /*35fe0*/  LOP3.LUT R0, R4, 0xffff, RZ, 0xc0, !PT ;  /* 0x0000ffff04007812 */ /* 0x020fe400078ec0ff */
[----:B--2---:R-:W-:Y:S02]  /*35ff0*/  PRMT R4, R5, 0x4210, R24 ;  /* 0x0000421005047816 */ /* 0x004fe40000000018 */
[----:B------:R-:W-:Y:S02]  /*36000*/  PRMT R5, R26, 0x4210, R11 ;  /* 0x000042101a057816 */ /* 0x000fe4000000000b */
[----:B------:R-:W-:Y:S02]  /*36010*/  PRMT R12, R12, 0x4210, R0 ;  /* 0x000042100c0c7816 */ /* 0x000fe40000000000 */
[----:B------:R-:W-:Y:S01]  /*36020*/  PRMT R13, R13, 0x4210, R2 ;  /* 0x000042100d0d7816 */ /* 0x000fe20000000002 */
[----:B------:R0:W-:Y:S02]  /*36030*/  STS.64 [R29+UR7], R4 ;  /* 0x000000041d007988 */ /* 0x0001e40008000a07 */
[----:B0-----:R-:W-:-:S02]  /*36040*/  IMAD.MOV.U32 R5, RZ, RZ, R29 ;  /* 0x000000ffff057224 */ /* 0x001fc400078e001d */
[----:B------:R-:W2:Y:S01]  /*36050*/  LDL.LU R29, [R1+0xdc] ;  /* 0x0000dc00011d7983 */ /* 0x000ea20000300800 */
[----:B------:R-:W-:-:S03]  /*36060*/  IMAD.IADD R4, R28, 0x1, -R27 ;  /* 0x000000011c047824 */ /* 0x000fc600078e0a1b */
[----:B------:R-:W3:Y:S04]  /*36070*/  LDL.LU R26, [R1+0xd0] ;  /* 0x0000d000011a7983 */ /* 0x000ee80000300800 */
[----:B------:R0:W-:Y:S04]  /*36080*/  STS.64 [R5+UR7+0x80], R12 ;  /* 0x0000800c05007988 */ /* 0x0001e80008000a07 */
[----:B------:R-:W2:Y:S01]  /*36090*/  LDL R27, [R1+0x1d4] ;  /* 0x0001d400011b7983 */ /* 0x000ea20000100800 */
[----:B0-----:R-:W-:-:S03]  /*360a0*/  PRMT R5, R16, 0x5410, R17 ;  /* 0x0000541010057816 */ /* 0x001fc60000000011 */
[----:B------:R-:W4:Y:S01]  /*360b0*/  LDL.LU R16, [R1+0xac] ;  /* 0x0000ac0001107983 */ /* 0x000f220000300800 */
[----:B------:R-:W-:-:S03]  /*360c0*/  FADD R12, R4, -1 ;  /* 0xbf800000040c7421 */ /* 0x000fc60000000000 */
[----:B------:R-:W3:Y:S01]  /*360d0*/  LDL.LU R17, [R1+0xe0] ;  /* 0x0000e00001117983 */ /* 0x000ee20000300800 */
[----:B------:R-:W-:-:S03]  /*360e0*/  PRMT R4, R14, 0x5210, R24 ;  /* 0x000052100e047816 */ /* 0x000fc60000000018 */
[----:B------:R-:W5:Y:S01]  /*360f0*/  LDL.LU R19, [R1+0xe4] ;  /* 0x0000e40001137983 */ /* 0x000f620000300800 */
[----:B------:R-:W-:-:S03]  /*36100*/  PRMT R5, R5, 0x5210, R11 ;  /* 0x0000521005057816 */ /* 0x000fc6000000000b */
[----:B------:R-:W2:Y:S04]  /*36110*/  LDL.LU R21, [R1+0x18] ;  /* 0x0000180001157983 */ /* 0x000ea80000300800 */
[----:B------:R-:W3:Y:S04]  /*36120*/  LDL.LU R23, [R1+0x24] ;  /* 0x0000240001177983 */ /* 0x000ee80000300800 */
[----:B------:R-:W5:Y:S04]  /*36130*/  LDL.LU R14, [R1+0x30] ;  /* 0x00003000010e7983 */ /* 0x000f680000300800 */
[----:B------:R-:W5:Y:S04]  /*36140*/  LDL.LU R24, [R1+0xd4] ;  /* 0x0000d40001187983 */ /* 0x000f680000300800 */
[----:B------:R-:W2:Y:S04]  /*36150*/  LDL.LU R11, [R1+0x34] ;  /* 0x00003400010b7983 */ /* 0x000ea80000300800 */
[----:B------:R-:W3:Y:S04]  /*36160*/  LDL.LU R8, [R1+0x58] ;  /* 0x0000580001087983 */ /* 0x000ee80000300800 */
[----:B------:R-:W5:Y:S04]  /*36170*/  LDL.LU R9, [R1+0x4c] ;  /* 0x00004c0001097983 */ /* 0x000f680000300800 */
[----:B------:R-:W5:Y:S01]  /*36180*/  LDL.LU R3, [R1+0x1c] ;  /* 0x00001c0001037983 */ /* 0x000f620000300800 */
[----:B------:R-:W-:-:S04]  /*36190*/  IMAD.MOV.U32 R15, RZ, RZ, 0x3dc6b27f ;  /* 0x3dc6b27fff0f7424 */ /* 0x000fc800078e00ff */
[----:B------:R-:W-:-:S04]  /*361a0*/  FFMA.FTZ R13, R12, R15, -0.16845393180847167969 ;  /* 0xbe2c7f300c0d7423 */ /* 0x000fc8000001000f */
[----:B------:R-:W-:-:S04]  /*361b0*/  FFMA.FTZ R13, R12, R13, 0.1716887056827545166 ;  /* 0x3e2fcf2a0c0d7423 */ /* 0x000fc8000001000d */
[----:B------:R-:W-:Y:S01]  /*361c0*/  FFMA.FTZ R13, R12, R13, -0.17900948226451873779 ;  /* 0xbe374e430c0d7423 */ /* 0x000fe2000001000d */
[----:B----4-:R0:W-:Y:S02]  /*361d0*/  STS.64 [R16+UR7+0x100], R4 ;  /* 0x0001000410007988 */ /* 0x0101e40008000a07 */
[----:B0-----:R-:W-:Y:S02]  /*361e0*/  PRMT R5, R20, 0x5210, R2 ;  /* 0x0000521014057816 */ /* 0x001fe40000000002 */
[----:B--2---:R-:W-:Y:S02]  /*361f0*/  LOP3.LUT R20, R11, 0xffff, RZ, 0xc0, !PT ;  /* 0x0000ffff0b147812 */ /* 0x004fe400078ec0ff */
[----:B---3--:R-:W-:Y:S02]  /*36200*/  LOP3.LUT R8, R8, 0xffff, RZ, 0xc0, !PT ;  /* 0x0000ffff08087812 */ /* 0x008fe400078ec0ff */
[----:B-----5:R-:W-:Y:S02]  /*36210*/  LOP3.LUT R9, R9, 0xffff, RZ, 0xc0, !PT ;  /* 0x0000ffff09097812 */ /* 0x020fe400078ec0ff */
[----:B------:R-:W-:-:S02]  /*36220*/  PRMT R2, R3, 0x4210, R8 ;  /* 0x0000421003027816 */ /* 0x000fc40000000008 */
[--C-:B------:R-:W-:Y:S02]  /*36230*/  PRMT R3, R21, 0x4210, R9.reuse ;  /* 0x0000421015037816 */ /* 0x100fe40000000009 */
[----:B------:R-:W-:Y:S01]  /*36240*/  PRMT R9, R10, 0x5210, R9 ;  /* 0x000052100a097816 */ /* 0x000fe20000000009 */
[----:B------:R-:W0:Y:S01]  /*36250*/  LDC R21, c[0x0][0x278] ;  /* 0x00009e00ff157b82 */ /* 0x000e220000000800 */
[----:B------:R-:W-:Y:S02]  /*36260*/  PRMT R10, R23, 0x4210, R20 ;  /* 0x00004210170a7816 */ /* 0x000fe40000000014 */
[----:B------:R-:W2:Y:S01]  /*36270*/  LDL.LU R23, [R1+0xf0] ;  /* 0x0000f00001177983 */ /* 0x000ea20000300800 */
[----:B------:R-:W-:Y:S02]  /*36280*/  PRMT R4, R18, 0x5210, R0 ;  /* 0x0000521012047816 */ /* 0x000fe40000000000 */
[----:B------:R-:W-:-:S04]  /*36290*/  LOP3.LUT R0, R14, 0xffff, RZ, 0xc0, !PT ;  /* 0x0000ffff0e007812 */ /* 0x000fc800078ec0ff */
[----:B------:R-:W-:Y:S02]  /*362a0*/  PRMT R11, R25, 0x4210, R0 ;  /* 0x00004210190b7816 */ /* 0x000fe40000000000 */
[----:B------:R-:W1:Y:S01]  /*362b0*/  S2R R25, SR_TID.X ;  /* 0x0000000000197919 */ /* 0x000e620000002100 */
[----:B------:R-:W-:Y:S02]  /*362c0*/  PRMT R8, R22, 0x5210, R8 ;  /* 0x0000521016087816 */ /* 0x000fe40000000008 */
[----:B------:R-:W-:Y:S01]  /*362d0*/  LOP3.LUT R22, R16, 0x40, RZ, 0x3c, !PT ;  /* 0x0000004010167812 */ /* 0x000fe200078e3cff */
[----:B------:R-:W-:Y:S01]  /*362e0*/  IMAD.IADD R18, R24, 0x1, -R19 ;  /* 0x0000000118127824 */ /* 0x000fe200078e0a13 */
[----:B------:R3:W-:Y:S01]  /*362f0*/  STS.64 [R16+UR7+0x180], R4 ;  /* 0x0001800410007988 */ /* 0x0007e20008000a07 */
[----:B------:R-:W-:Y:S02]  /*36300*/  FFMA.FTZ R13, R12, R13, 0.20512372255325317383 ;  /* 0x3e520bf40c0d7423 */ /* 0x000fe4000001000d */
[----:B------:R-:W-:Y:S01]  /*36310*/  FADD R18, R18, -1 ;  /* 0xbf80000012127421 */ /* 0x000fe20000000000 */
[----:B------:R4:W-:Y:S01]  /*36320*/  STS.64 [R22+UR7+0x2000], R2 ;  /* 0x0020000216007988 */ /* 0x0009e20008000a07 */
[----:B------:R-:W-:-:S03]  /*36330*/  FFMA.FTZ R13, R12, R13, -0.24046532809734344482 ;  /* 0xbe763c8b0c0d7423 */ /* 0x000fc6000001000d */
[----:B------:R5:W-:Y:S01]  /*36340*/  STS.64 [R22+UR7+0x2100], R8 ;  /* 0x0021000816007988 */ /* 0x000be20008000a07 */
[----:B---3--:R-:W-:Y:S01]  /*36350*/  FFMA.FTZ R5, R18, R15, -0.16845393180847167969 ;  /* 0xbe2c7f3012057423 */ /* 0x008fe2000001000f */
[----:B----4-:R-:W-:Y:S02]  /*36360*/  IMAD.IADD R3, R27, 0x1, -R29 ;  /* 0x000000011b037824 */ /* 0x010fe400078e0a1d */
[----:B------:R-:W-:Y:S02]  /*36370*/  IMAD.IADD R2, R26, 0x1, -R17 ;  /* 0x000000011a027824 */ /* 0x000fe400078e0a11 */
[----:B------:R-:W-:Y:S01]  /*36380*/  FFMA.FTZ R13, R12, R13, 0.28857114911079406738 ;  /* 0x3e93bf990c0d7423 */ /* 0x000fe2000001000d */
[----:B------:R-:W-:Y:S01]  /*36390*/  FADD R3, R3, -1 ;  /* 0xbf80000003037421 */ /* 0x000fe20000000000 */
[----:B------:R-:W-:Y:S01]  /*363a0*/  FFMA.FTZ R5, R18, R5, 0.1716887056827545166 ;  /* 0x3e2fcf2a12057423 */ /* 0x000fe20000010005 */
[----:B------:R-:W-:Y:S01]  /*363b0*/  FADD R2, R2, -1 ;  /* 0xbf80000002027421 */ /* 0x000fe20000000000 */
[----:B-1----:R-:W-:Y:S01]  /*363c0*/  SHF.R.U32.HI R16, RZ, 0x5, R25 ;  /* 0x00000005ff107819 */ /* 0x002fe20000011619 */
[CC--:B-----5:R-:W-:Y:S01]  /*363d0*/  FFMA.FTZ R8, R3.reuse, R15.reuse, -0.16845393180847167969 ;  /* 0xbe2c7f3003087423 */ /* 0x0e0fe2000001000f */
[----:B------:R1:W-:Y:S02]  /*363e0*/  STS.64 [R22+UR7+0x2080], R10 ;  /* 0x0020800a16007988 */ /* 0x0003e40008000a07 */
[----:B------:R-:W-:Y:S01]  /*363f0*/  SGXT.U32 R16, R16, 0x3 ;  /* 0x000000031010781a */ /* 0x000fe20000000000 */
[----:B------:R-:W-:Y:S01]  /*36400*/  FFMA.FTZ R19, R2, R15, -0.16845393180847167969 ;  /* 0xbe2c7f3002137423 */ /* 0x000fe2000001000f */
[----:B------:R-:W-:Y:S01]  /*36410*/  FFMA.FTZ R13, R12, R13, -0.36067417263984680176 ;  /* 0xbeb8aa490c0d7423 */ /* 0x000fe2000001000d */
[----:B------:R-:W-:Y:S01]  /*36420*/  FFMA.FTZ R8, R3, R8, 0.1716887056827545166 ;  /* 0x3e2fcf2a03087423 */ /* 0x000fe20000010008 */
[----:B------:R-:W-:Y:S01]  /*36430*/  FFMA.FTZ R5, R18, R5, -0.17900948226451873779 ;  /* 0xbe374e4312057423 */ /* 0x000fe20000010005 */
[----:B0-----:R-:W-:-:S02]  /*36440*/  IMAD R16, R16, R21, RZ ;  /* 0x0000001510107224 */ /* 0x001fc400078e02ff */
[----:B------:R-:W-:Y:S01]  /*36450*/  FFMA.FTZ R19, R2, R19, 0.1716887056827545166 ;  /* 0x3e2fcf2a02137423 */ /* 0x000fe20000010013 */
[----:B------:R-:W-:Y:S01]  /*36460*/  FFMA.FTZ R13, R12, R13, 0.48089820146560668945 ;  /* 0x3ef6384a0c0d7423 */ /* 0x000fe2000001000d */
[----:B------:R-:W-:Y:S01]  /*36470*/  FFMA.FTZ R8, R3, R8, -0.17900948226451873779 ;  /* 0xbe374e4303087423 */ /* 0x000fe20000010008 */
[----:B------:R-:W-:Y:S01]  /*36480*/  FFMA.FTZ R5, R18, R5, 0.20512372255325317383 ;  /* 0x3e520bf412057423 */ /* 0x000fe20000010005 */
[----:B------:R-:W-:Y:S02]  /*36490*/  IMAD R17, R21, 0x8, R16 ;  /* 0x0000000815117824 */ /* 0x000fe400078e0210 */
[----:B------:R-:W-:Y:S01]  /*364a0*/  FFMA.FTZ R19, R2, R19, -0.17900948226451873779 ;  /* 0xbe374e4302137423 */ /* 0x000fe20000010013 */
[----:B------:R-:W-:Y:S01]  /*364b0*/  FFMA.FTZ R4, R12, R13, -0.72134751081466674805 ;  /* 0xbf38aa3b0c047423 */ /* 0x000fe2000001000d */
[----:B------:R-:W-:Y:S01]  /*364c0*/  FFMA.FTZ R8, R3, R8, 0.20512372255325317383 ;  /* 0x3e520bf403087423 */ /* 0x000fe20000010008 */
[----:B------:R-:W-:Y:S01]  /*364d0*/  FFMA.FTZ R5, R18, R5, -0.24046532809734344482 ;  /* 0xbe763c8b12057423 */ /* 0x000fe20000010005 */
[----:B------:R-:W-:-:S02]  /*364e0*/  IMAD R15, R21, 0x8, R17 ;  /* 0x00000008150f7824 */ /* 0x000fc400078e0211 */
[----:B------:R-:W-:Y:S01]  /*364f0*/  FFMA.FTZ R19, R2, R19, 0.20512372255325317383 ;  /* 0x3e520bf402137423 */ /* 0x000fe20000010013 */
[----:B------:R-:W-:Y:S01]  /*36500*/  FMUL R4, R12, R4 ;  /* 0x000000040c047220 */ /* 0x000fe20000400000 */
[----:B------:R-:W-:Y:S01]  /*36510*/  FFMA.FTZ R8, R3, R8, -0.24046532809734344482 ;  /* 0xbe763c8b03087423 */ /* 0x000fe20000010008 */
[----:B------:R-:W-:Y:S01]  /*36520*/  FFMA.FTZ R5, R18, R5, 0.28857114911079406738 ;  /* 0x3e93bf9912057423 */ /* 0x000fe20000010005 */
[----:B------:R-:W-:Y:S02]  /*36530*/  IMAD R13, R21, 0x8, R15 ;  /* 0x00000008150d7824 */ /* 0x000fe400078e020f */
[----:B------:R-:W-:Y:S01]  /*36540*/  FFMA.FTZ R19, R2, R19, -0.24046532809734344482 ;  /* 0xbe763c8b02137423 */ /* 0x000fe20000010013 */
[----:B------:R-:W-:Y:S01]  /*36550*/  FMUL R4, R12, R4 ;  /* 0x000000040c047220 */ /* 0x000fe20000400000 */
[----:B------:R-:W-:Y:S01]  /*36560*/  FFMA.FTZ R8, R3, R8, 0.28857114911079406738 ;  /* 0x3e93bf9903087423 */ /* 0x000fe20000010008 */
[----:B------:R-:W-:Y:S01]  /*36570*/  FFMA.FTZ R5, R18, R5, -0.36067417263984680176 ;  /* 0xbeb8aa4912057423 */ /* 0x000fe20000010005 */
[----:B------:R-:W-:-:S02]  /*36580*/  IMAD R14, R21, 0x8, R13 ;  /* 0x00000008150e7824 */ /* 0x000fc400078e020d */
[----:B------:R-:W-:Y:S01]  /*36590*/  FFMA.FTZ R19, R2, R19, 0.28857114911079406738 ;  /* 0x3e93bf9902137423 */ /* 0x000fe20000010013 */
[----:B------:R-:W-:Y:S01]  /*365a0*/  FFMA.FTZ R4, R12, 1.4426950216293334961, R4 ;  /* 0x3fb8aa3b0c047823 */ /* 0x000fe20000010004 */
[----:B------:R-:W-:Y:S01]  /*365b0*/  FFMA.FTZ R8, R3, R8, -0.36067417263984680176 ;  /* 0xbeb8aa4903087423 */ /* 0x000fe20000010008 */
[----:B------:R-:W-:Y:S01]  /*365c0*/  FFMA.FTZ R5, R18, R5, 0.48089820146560668945 ;  /* 0x3ef6384a12057423 */ /* 0x000fe20000010005 */
[----:B------:R-:W-:Y:S02]  /*365d0*/  IMAD R12, R21, 0x8, R14 ;  /* 0x00000008150c7824 */ /* 0x000fe400078e020e */
[----:B------:R-:W-:Y:S01]  /*365e0*/  FFMA.FTZ R19, R2, R19, -0.36067417263984680176 ;  /* 0xbeb8aa4902137423 */ /* 0x000fe20000010013 */
[----:B------:R-:W-:Y:S01]  /*365f0*/  FFMA.FTZ R8, R3, R8, 0.48089820146560668945 ;  /* 0x3ef6384a03087423 */ /* 0x000fe20000010008 */
[----:B------:R-:W-:Y:S01]  /*36600*/  FFMA.FTZ R5, R18, R5, -0.72134751081466674805 ;  /* 0xbf38aa3b12057423 */ /* 0x000fe20000010005 */
[----:B-1----:R-:W-:Y:S02]  /*36610*/  IMAD R10, R21, 0x8, R12 ;  /* 0x00000008150a7824 */ /* 0x002fe400078e020c */
[----:B------:R-:W-:Y:S01]  /*36620*/  FFMA.FTZ R19, R2, R19, 0.48089820146560668945 ;  /* 0x3ef6384a02137423 */ /* 0x000fe20000010013 */
[----:B------:R-:W-:Y:S01]  /*36630*/  FFMA.FTZ R8, R3, R8, -0.72134751081466674805 ;  /* 0xbf38aa3b03087423 */ /* 0x000fe20000010008 */
[----:B------:R-:W-:Y:S01]  /*36640*/  FMUL R5, R18, R5 ;  /* 0x0000000512057220 */ /* 0x000fe20000400000 */
[----:B------:R-:W-:-:S02]  /*36650*/  IMAD R11, R21, 0x8, R10 ;  /* 0x00000008150b7824 */ /* 0x000fc400078e020a */
[----:B------:R-:W-:Y:S01]  /*36660*/  FFMA.FTZ R19, R2, R19, -0.72134751081466674805 ;  /* 0xbf38aa3b02137423 */ /* 0x000fe20000010013 */
[----:B------:R-:W-:Y:S01]  /*36670*/  FMUL R8, R3, R8 ;  /* 0x0000000803087220 */ /* 0x000fe20000400000 */
[----:B------:R-:W-:Y:S01]  /*36680*/  FMUL R5, R18, R5 ;  /* 0x0000000512057220 */ /* 0x000fe20000400000 */
[----:B------:R-:W-:Y:S02]  /*36690*/  IMAD R9, R21, 0x8, R11 ;  /* 0x0000000815097824 */ /* 0x000fe400078e020b */
[----:B------:R-:W-:Y:S01]  /*366a0*/  FMUL R19, R2, R19 ;  /* 0x0000001302137220 */ /* 0x000fe20000400000 */
[----:B------:R-:W-:Y:S01]  /*366b0*/  FMUL R8, R3, R8 ;  /* 0x0000000803087220 */ /* 0x000fe20000400000 */
[----:B------:R-:W-:Y:S01]  /*366c0*/  FFMA.FTZ R18, R18, 1.4426950216293334961, R5 ;  /* 0x3fb8aa3b12127823 */ /* 0x000fe20000010005 */
[----:B------:R-:W-:Y:S02]  /*366d0*/  IMAD R5, R21, 0x8, R9 ;  /* 0x0000000815057824 */ /* 0x000fe400078e0209 */
[----:B------:R-:W-:Y:S01]  /*366e0*/  FMUL R19, R2, R19 ;  /* 0x0000001302137220 */ /* 0x000fe20000400000 */
[----:B------:R-:W-:Y:S01]  /*366f0*/  FFMA.FTZ R3, R3, 1.4426950216293334961, R8 ;  /* 0x3fb8aa3b03037823 */ /* 0x000fe20000010008 */
[----:B------:R-:W-:Y:S01]  /*36700*/  ISETP.GE.U32.AND P3, PT, R28, 0x7f800000, PT ;  /* 0x7f8000001c00780c */ /* 0x000fe20003f66070 */
[----:B------:R-:W-:-:S02]  /*36710*/  IMAD R8, R21, 0x8, R5 ;  /* 0x0000000815087824 */ /* 0x000fc400078e0205 */
[----:B------:R-:W-:Y:S01]  /*36720*/  FFMA.FTZ R2, R2, 1.4426950216293334961, R19 ;  /* 0x3fb8aa3b02027823 */ /* 0x000fe20000010013 */
[----:B------:R-:W3:Y:S04]  /*36730*/  LDL.LU R29, [R1+0xec] ;  /* 0x0000ec00011d7983 */ /* 0x000ee80000300800 */
[----:B------:R-:W4:Y:S04]  /*36740*/  LDL.LU R28, [R1+0xe8] ;  /* 0x0000e800011c7983 */ /* 0x000f280000300800 */
[----:B------:R0:W-:Y:S04]  /*36750*/  STL.64 [R1+0x15e0], R10 ;  /* 0x0015e00a01007387 */ /* 0x0001e80000100a00 */
[----:B0-----:R-:W5:Y:S01]  /*36760*/  LDL.LU R10, [R1+0xf4] ;  /* 0x0000f400010a7983 */ /* 0x001f620000300800 */
[----:B--2---:R-:W-:Y:S01]  /*36770*/  FADD R19, R23, R4 ;  /* 0x0000000417137221 */ /* 0x004fe20000000000 */
[----:B------:R-:W-:-:S05]  /*36780*/  IMAD R4, R21, 0x8, R8 ;  /* 0x0000000815047824 */ /* 0x000fca00078e0208 */
[----:B------:R0:W-:Y:S04]  /*36790*/  STL.64 [R1+0x15d8], R4 ;  /* 0x0015d80401007387 */ /* 0x0001e80000100a00 */
[----:B0-----:R-:W2:Y:S01]  /*367a0*/  LDL.LU R5, [R1+0xc8] ;  /* 0x0000c80001057983 */ /* 0x001ea20000300800 */
[----:B------:R-:W-:Y:S02]  /*367b0*/  ISETP.GE.U32.AND P4, PT, R24, 0x7f800000, PT ;  /* 0x7f8000001800780c */ /* 0x000fe40003f86070 */
[----:B------:R-:W-:Y:S02]  /*367c0*/  ISETP.GE.U32.AND P1, PT, R26, 0x7f800000, PT ;  /* 0x7f8000001a00780c */ /* 0x000fe40003f26070 */
[----:B------:R-:W-:Y:S02]  /*367d0*/  ISETP.GE.U32.AND P5, PT, R27, 0x7f800000, PT ;  /* 0x7f8000001b00780c */ /* 0x000fe40003fa6070 */
[----:B------:R-:W-:-:S02]  /*367e0*/  PRMT R6, R6, 0x5210, R20 ;  /* 0x0000521006067816 */ /* 0x000fc40000000014 */
[----:B------:R-:W-:-:S05]  /*367f0*/  PRMT R7, R7, 0x5210, R0 ;  /* 0x0000521007077816 */ /* 0x000fca0000000000 */
[----:B------:R0:W-:Y:S01]  /*36800*/  STS.64 [R22+UR7+0x2180], R6 ;  /* 0x0021800616007988 */ /* 0x0001e20008000a07 */
[----:B------:R-:W-:-:S03]  /*36810*/  UIMAD UR8, UR13, UR8, URZ ;  /* 0x000000080d0872a4 */ /* 0x000fc6000f8e023f */
[----:B------:R-:W-:Y:S01]  /*36820*/  @P5 IMAD.MOV.U32 R0, RZ, RZ, 0x7f800000 ;  /* 0x7f800000ff005424 */ /* 0x000fe200078e00ff */
[----:B0-----:R-:W0:Y:S01]  /*36830*/  LDC R7, c[0x0][0x278] ;  /* 0x00009e00ff077b82 */ /* 0x001e220000000800 */
[----:B---3--:R-:W-:Y:S01]  /*36840*/  FADD R11, R29, R18 ;  /* 0x000000121d0b7221 */ /* 0x008fe20000000000 */
[----:B------:R-:W-:Y:S02]  /*36850*/  @P3 IMAD.MOV.U32 R18, RZ, RZ, 0x7f800000 ;  /* 0x7f800000ff123424 */ /* 0x000fe400078e00ff */
[----:B----4-:R-:W-:Y:S01]  /*36860*/  FADD R23, R28, R2 ;  /* 0x000000021c177221 */ /* 0x010fe20000000000 */
[----:B------:R-:W-:-:S03]  /*36870*/  IMAD R2, R21, 0x8, R4 ;  /* 0x0000000815027824 */ /* 0x000fc600078e0204 */
[----:B------:R-:W1:Y:S01]  /*36880*/  LDC.64 R28, c[0x0][0x228] ;  /* 0x00008a00ff1c7b82 */ /* 0x000e620000000a00 */
[----:B-----5:R-:W-:Y:S01]  /*36890*/  FADD R10, R10, R3 ;  /* 0x000000030a0a7221 */ /* 0x020fe20000000000 */
[----:B------:R-:W-:-:S04]  /*368a0*/  IMAD R3, R21, 0x8, R2 ;  /* 0x0000000815037824 */ /* 0x000fc800078e0202 */
[----:B------:R-:W-:Y:S02]  /*368b0*/  IMAD R4, R21, 0x8, R3 ;  /* 0x0000000815047824 */ /* 0x000fe400078e0203 */
[----:B------:R-:W-:Y:S01]  /*368c0*/  @P5 FFMA.FTZ R10, R27, R0, +INF ;  /* 0x7f8000001b0a5423 */ /* 0x000fe20000010000 */
[----:B--2---:R-:W-:Y:S01]  /*368d0*/  @P3 FFMA.FTZ R19, R5, R18, +INF ;  /* 0x7f80000005133423 */ /* 0x004fe20000010012 */
[----:B------:R-:W-:Y:S01]  /*368e0*/  @P4 IMAD.MOV.U32 R18, RZ, RZ, 0x7f800000 ;  /* 0x7f800000ff124424 */ /* 0x000fe200078e00ff */
[----:B------:R-:W-:Y:S01]  /*368f0*/  BAR.SYNC.DEFER_BLOCKING 0x0 ;  /* 0x0000000000007b1d */ /* 0x000fe20000010000 */
[C---:B------:R-:W-:Y:S02]  /*36900*/  FSETP.NEU.AND P3, PT, R24.reuse, RZ, PT ;  /* 0x000000ff1800720b */ /* 0x040fe40003f6d000 */
[----:B------:R-:W-:-:S03]  /*36910*/  @P4 FFMA.FTZ R11, R24, R18, +INF ;  /* 0x7f800000180b4423 */ /* 0x000fc60000010012 */
[----:B------:R-:W2:Y:S01]  /*36920*/  S2R R24, SR_CTAID.X ;  /* 0x0000000000187919 */ /* 0x000ea20000002500 */
[----:B------:R-:W-:Y:S01]  /*36930*/  IMAD R18, R21, 0x8, R4 ;  /* 0x0000000815127824 */ /* 0x000fe200078e0204 */
[----:B------:R3:W-:Y:S04]  /*36940*/  STL [R1+0x1e4], R19 ;  /* 0x0001e41301007387 */ /* 0x0007e80000100800 */
[----:B------:R4:W-:Y:S01]  /*36950*/  STL [R1+0x1e0], R11 ;  /* 0x0001e00b01007387 */ /* 0x0009e20000100800 */
[----:B---3--:R-:W-:-:S04]  /*36960*/  @P1 IMAD.MOV.U32 R19, RZ, RZ, 0x7f800000 ;  /* 0x7f800000ff131424 */ /* 0x008fc800078e00ff */
[----:B------:R-:W-:Y:S01]  /*36970*/  @P1 FFMA.FTZ R23, R26, R19, +INF ;  /* 0x7f8000001a171423 */ /* 0x000fe20000010013 */
[----:B------:R-:W-:-:S04]  /*36980*/  IMAD R19, R21, 0x8, R18 ;  /* 0x0000000815137824 */ /* 0x000fc800078e0212 */
[----:B------:R3:W-:Y:S01]  /*36990*/  STL [R1+0x1dc], R23 ;  /* 0x0001dc1701007387 */ /* 0x0007e20000100800 */
[----:B--2---:R-:W-:-:S05]  /*369a0*/  IMAD.SHL.U32 R24, R24, 0x20, RZ ;  /* 0x0000002018187824 */ /* 0x004fca00078e00ff */
[----:B----4-:R-:W-:Y:S01]  /*369b0*/  LOP3.LUT R11, R24, 0x1f, R25, 0xf8, !PT ;  /* 0x0000001f180b7812 */ /* 0x010fe200078ef819 */
[----:B------:R-:W-:-:S04]  /*369c0*/  IMAD R20, R21, 0x8, R19 ;  /* 0x0000000815147824 */ /* 0x000fc800078e0213 */
[----:B---3--:R-:W-:Y:S01]  /*369d0*/  IMAD R23, R11, UR9, RZ ;  /* 0x000000090b177c24 */ /* 0x008fe2000f8e02ff */
[----:B------:R-:W-:Y:S01]  /*369e0*/  USHF.R.S32.HI UR9, URZ, 0x1f, UR8 ;  /* 0x0000001f3f097899 */ /* 0x000fe20008011408 */
[----:B------:R-:W-:-:S03]  /*369f0*/  IMAD R21, R21, 0x8, R20 ;  /* 0x0000000815157824 */ /* 0x000fc600078e0214 */
[----:B-1----:R-:W-:Y:S02]  /*36a00*/  IADD3 R28, P1, P6, R23, UR8, R28 ;  /* 0x00000008171c7c10 */ /* 0x002fe4000fe3e01c */
[----:B------:R-:W-:Y:S01]  /*36a10*/  STL [R1+0x15d0], R21 ;  /* 0x0015d01501007387 */ /* 0x000fe20000100800 */
[----:B------:R-:W-:Y:S01]  /*36a20*/  SHF.R.S32.HI R23, RZ, 0x1f, R23 ;  /* 0x0000001fff177819 */ /* 0x000fe20000011417 */
[----:B0-----:R-:W-:Y:S01]  /*36a30*/  IMAD R22, R7, 0x8, R21 ;  /* 0x0000000807167824 */ /* 0x001fe200078e0215 */
[----:B------:R-:W-:Y:S01]  /*36a40*/  FSETP.NEU.AND P2, PT, R5, RZ, PT ;  /* 0x000000ff0500720b */ /* 0x000fe20003f4d000 */
[----:B------:R0:W-:Y:S01]  /*36a50*/  STL [R1+0x1d8], R10 ;  /* 0x0001d80a01007387 */ /* 0x0001e20000100800 */
[----:B------:R-:W-:Y:S01]  /*36a60*/  IADD3.X R0, R23, UR9, R29, P1, P6 ;  /* 0x0000000917007c10 */ /* 0x000fe20008fec41d */
[----:B------:R-:W-:Y:S01]  /*36a70*/  ULDC UR8, c[0x0][0x27c] ;  /* 0x00009f0000087ab9 */ /* 0x000fe20000000800 */
[----:B0-----:R-:W-:-:S04]  /*36a80*/  IADD3 R10, P1, R16, R28, RZ ;  /* 0x0000001c100a7210 */ /* 0x001fc80007f3e0ff */
[----:B------:R-:W-:Y:S02]  /*36a90*/  LEA.HI.X.SX32 R11, R16, R0, 0x1, P1 ;  /* 0x00000000100b7211 */ /* 0x000fe400008f0eff */
[----:B------:R-:W2:Y:S01]  /*36aa0*/  LDL.LU R16, [R1+0x9c] ;  /* 0x00009c0001107983 */ /* 0x000ea20000300800 */
[----:B------:R-:W-:-:S03]  /*36ab0*/  IADD3 R4, P5, R17, R28, RZ ;  /* 0x0000001c11047210 */ /* 0x000fc60007fbe0ff */
[----:B------:R0:W-:Y:S01]  /*36ac0*/  STL.64 [R1+0x1c8], R10 ;  /* 0x0001c80a01007387 */ /* 0x0001e20000100a00 */
[----:B------:R-:W-:Y:S01]  /*36ad0*/  IMAD R23, R7, 0x8, R22 ;  /* 0x0000000807177824 */ /* 0x000fe200078e0216 */
[----:B------:R-:W-:Y:S02]  /*36ae0*/  LEA.HI.X.SX32 R5, R17, R0, 0x1, P5 ;  /* 0x0000000011057211 */ /* 0x000fe400028f0eff */
[C---:B0-----:R-:W-:Y:S02]  /*36af0*/  IADD3 R10, P1, R13.reuse, R28, RZ ;  /* 0x0000001c0d0a7210 */ /* 0x041fe40007f3e0ff */
[----:B------:R-:W-:Y:S02]  /*36b00*/  STL.64 [R1+0x15c8], R22 ;  /* 0x0015c81601007387 */ /* 0x000fe40000100a00 */
[----:B------:R-:W-:Y:S02]  /*36b10*/  LEA.HI.X.SX32 R11, R13, R0, 0x1, P1 ;  /* 0x000000000d0b7211 */ /* 0x000fe400008f0eff */
[----:B------:R-:W-:Y:S04]  /*36b20*/  STL.64 [R1+0x1c0], R4 ;  /* 0x0001c00401007387 */ /* 0x000fe80000100a00 */
[----:B------:R0:W-:Y:S04]  /*36b30*/  STL.64 [R1+0x1b0], R10 ;  /* 0x0001b00a01007387 */ /* 0x0001e80000100a00 */
[----:B0-----:R-:W3:Y:S01]  /*36b40*/  LDL.LU.64 R10, [R1+0x15e0] ;  /* 0x0015e000010a7983 */ /* 0x001ee20000300a00 */
[----:B------:R-:W-:-:S02]  /*36b50*/  FSETP.NEU.AND P4, PT, R26, RZ, PT ;  /* 0x000000ff1a00720b */ /* 0x000fc40003f8d000 */
[CC--:B------:R-:W-:Y:S02]  /*36b60*/  IADD3 R26, P6, R15.reuse, R28.reuse, RZ ;  /* 0x0000001c0f1a7210 */ /* 0x0c0fe40007fde0ff */
[----:B------:R-:W-:Y:S02]  /*36b70*/  IADD3 R22, P5, R14, R28, RZ ;  /* 0x0000001c0e167210 */ /* 0x000fe40007fbe0ff */
[----:B------:R-:W-:Y:S02]  /*36b80*/  LEA.HI.X.SX32 R27, R15, R0, 0x1, P6 ;  /* 0x000000000f1b7211 */ /* 0x000fe400030f0eff */
[----:B------:R-:W-:Y:S01]  /*36b90*/  IADD3 R4, P6, R12, R28, RZ ;  /* 0x0000001c0c047210 */ /* 0x000fe20007fde0ff */
[----:B------:R-:W-:Y:S01]  /*36ba0*/  IMAD R24, R7, 0x8, R23 ;  /* 0x0000000807187824 */ /* 0x000fe200078e0217 */
[-C--:B------:R-:W-:Y:S02]  /*36bb0*/  LEA.HI.X.SX32 R23, R14, R0.reuse, 0x1, P5 ;  /* 0x000000000e177211 */ /* 0x080fe400028f0eff */
[----:B------:R-:W-:-:S03]  /*36bc0*/  LEA.HI.X.SX32 R5, R12, R0, 0x1, P6 ;  /* 0x000000000c057211 */ /* 0x000fc600030f0eff */
[----:B------:R-:W-:Y:S04]  /*36bd0*/  STL.64 [R1+0x1a8], R22 ;  /* 0x0001a81601007387 */ /* 0x000fe80000100a00 */
[----:B------:R3:W-:Y:S02]  /*36be0*/  STL.64 [R1+0x1a0], R4 ;  /* 0x0001a00401007387 */ /* 0x0007e40000100a00 */
[----:B---3--:R-:W-:-:S04]  /*36bf0*/  IADD3 R4, P1, R10, R28, RZ ;  /* 0x0000001c0a047210 */ /* 0x008fc80007f3e0ff */
[----:B------:R-:W-:-:S05]  /*36c00*/  LEA.HI.X.SX32 R5, R10, R0, 0x1, P1 ;  /* 0x000000000a057211 */ /* 0x000fca00008f0eff */
[----:B------:R0:W-:Y:S04]  /*36c10*/  STL.64 [R1+0x198], R4 ;  /* 0x0001980401007387 */ /* 0x0001e80000100a00 */
[----:B0-----:R-:W3:Y:S01]  /*36c20*/  LDL.LU.64 R4, [R1+0x15d8] ;  /* 0x0015d80001047983 */ /* 0x001ee20000300a00 */
[----:B------:R-:W-:Y:S02]  /*36c30*/  IMAD R25, R7, 0x8, R24 ;  /* 0x0000000807197824 */ /* 0x000fe400078e0218 */
[----:B------:R-:W-:Y:S01]  /*36c40*/  IMAD.MOV.U32 R14, RZ, RZ, R26 ;  /* 0x000000ffff0e7224 */ /* 0x000fe200078e001a */
[-C--:B------:R-:W-:Y:S01]  /*36c50*/  IADD3 R12, P5, R11, R28.reuse, RZ ;  /* 0x0000001c0b0c7210 */ /* 0x080fe20007fbe0ff */
[----:B------:R-:W-:Y:S01]  /*36c60*/  IMAD R26, R7, 0x8, R25 ;  /* 0x00000008071a7824 */ /* 0x000fe200078e0219 */
[----:B------:R-:W-:Y:S01]  /*36c70*/  IADD3 R22, P6, R9, R28, RZ ;  /* 0x0000001c09167210 */ /* 0x000fe20007fde0ff */
[----:B------:R-:W-:Y:S01]  /*36c80*/  IMAD.MOV.U32 R15, RZ, RZ, R27 ;  /* 0x000000ffff0f7224 */ /* 0x000fe200078e001b */
[-C--:B------:R-:W-:Y:S01]  /*36c90*/  LEA.HI.X.SX32 R13, R11, R0.reuse, 0x1, P5 ;  /* 0x000000000b0d7211 */ /* 0x080fe200028f0eff */
[----:B------:R-:W-:Y:S01]  /*36ca0*/  IMAD R27, R7, 0x8, R26 ;  /* 0x00000008071b7824 */ /* 0x000fe200078e021a */
[----:B------:R-:W-:-:S04]  /*36cb0*/  LEA.HI.X.SX32 R23, R9, R0, 0x1, P6 ;  /* 0x0000000009177211 */ /* 0x000fc800030f0eff */
[----:B------:R0:W-:Y:S01]  /*36cc0*/  STL.64 [R1+0x15c0], R26 ;  /* 0x0015c01a01007387 */ /* 0x0001e20000100a00 */
[----:B------:R-:W-:-:S03]  /*36cd0*/  IMAD R29, R7, 0x8, R27 ;  /* 0x00000008071d7824 */ /* 0x000fc600078e021b */
[----:B------:R1:W-:Y:S04]  /*36ce0*/  STL.64 [R1+0x190], R12 ;  /* 0x0001900c01007387 */ /* 0x0003e80000100a00 */
[----:B------:R3:W-:Y:S01]  /*36cf0*/  STL.64 [R1+0x188], R22 ;  /* 0x0001881601007387 */ /* 0x0007e20000100a00 */
[----:B------:R-:W-:-:S04]  /*36d00*/  IMAD R6, R7, 0x8, R29 ;  /* 0x0000000807067824 */ /* 0x000fc800078e021d */
[----:B0-----:R-:W-:Y:S01]  /*36d10*/  IMAD R27, R7, 0x8, R6 ;  /* 0x00000008071b7824 */ /* 0x001fe200078e0206 */
[----:B-1----:R-:W-:-:S03]  /*36d20*/  IADD3 R12, P5, R8, R28, RZ ;  /* 0x0000001c080c7210 */ /* 0x002fc60007fbe0ff */
[----:B------:R-:W-:Y:S01]  /*36d30*/  IMAD R26, R7, 0x8, R27 ;  /* 0x00000008071a7824 */ /* 0x000fe200078e021b */
[----:B------:R-:W-:Y:S02]  /*36d40*/  LEA.HI.X.SX32 R13, R8, R0, 0x1, P5 ;  /* 0x00000000080d7211 */ /* 0x000fe400028f0eff */
[----:B------:R-:W-:Y:S01]  /*36d50*/  IADD3 R8, P5, R3, R28, RZ ;  /* 0x0000001c03087210 */ /* 0x000fe20007fbe0ff */
[----:B------:R-:W-:-:S03]  /*36d60*/  IMAD R6, R7, 0x8, R26 ;  /* 0x0000000807067824 */ /* 0x000fc600078e021a */
[----:B------:R-:W-:Y:S01]  /*36d70*/  LEA.HI.X.SX32 R9, R3, R0, 0x1, P5 ;  /* 0x0000000003097211 */ /* 0x000fe200028f0eff */
[----:B------:R-:W-:Y:S01]  /*36d80*/  IMAD R21, R7, 0x8, R3 ;  /* 0x0000000807157824 */ /* 0x000fe200078e0203 */
[CC--:B---3--:R-:W-:Y:S02]  /*36d90*/  IADD3 R22, P1, R5.reuse, R28.reuse, RZ ;  /* 0x0000001c05167210 */ /* 0x0c8fe40007f3e0ff */
[C---:B------:R-:W-:Y:S02]  /*36da0*/  IADD3 R10, P6, R4.reuse, R28, RZ ;  /* 0x0000001c040a7210 */ /* 0x040fe40007fde0ff */
[-C--:B------:R-:W-:Y:S02]  /*36db0*/  LEA.HI.X.SX32 R23, R5, R0.reuse, 0x1, P1 ;  /* 0x0000000005177211 */ /* 0x080fe400008f0eff */
[----:B------:R-:W-:Y:S02]  /*36dc0*/  LEA.HI.X.SX32 R11, R4, R0, 0x1, P6 ;  /* 0x00000000040b7211 */ /* 0x000fe400030f0eff */
[----:B--2---:R-:W-:Y:S04]  /*36dd0*/  LDS.64 R4, [R16+UR7+0x200] ;  /* 0x0002000710047984 */ /* 0x004fe80008000a00 */
[----:B------:R-:W-:Y:S04]  /*36de0*/  STL.64 [R1+0x180], R22 ;  /* 0x0001801601007387 */ /* 0x000fe80000100a00 */
[----:B------:R0:W-:Y:S04]  /*36df0*/  STL.64 [R1+0x170], R10 ;  /* 0x0001700a01007387 */ /* 0x0001e80000100a00 */
[----:B------:R-:W-:Y:S04]  /*36e00*/  STL.64 [R1+0x178], R12 ;  /* 0x0001780c01007387 */ /* 0x000fe80000100a00 */
[----:B------:R-:W-:Y:S01]  /*36e10*/  LDS.64 R12, [R16+UR7+0xa00] ;  /* 0x000a0007100c7984 */ /* 0x000fe20008000a00 */
[----:B0-----:R-:W-:-:S04]  /*36e20*/  IADD3 R10, P1, R2, R28, RZ ;  /* 0x0000001c020a7210 */ /* 0x001fc80007f3e0ff */
[----:B------:R-:W-:Y:S02]  /*36e30*/  LEA.HI.X.SX32 R11, R2, R0, 0x1, P1 ;  /* 0x00000000020b7211 */ /* 0x000fe400008f0eff */
[----:B------:R-:W0:Y:S04]  /*36e40*/  LDS.64 R2, [R16+UR7] ;  /* 0x0000000710027984 */ /* 0x000e280008000a00 */
[----:B------:R-:W-:Y:S04]  /*36e50*/  STL.64 [R1+0x168], R10 ;  /* 0x0001680a01007387 */ /* 0x000fe80000100a00 */
[----:B------:R1:W-:Y:S04]  /*36e60*/  STL.64 [R1+0x160], R8 ;  /* 0x0001600801007387 */ /* 0x0003e80000100a00 */
[----:B------:R-:W-:Y:S01]  /*36e70*/  LDS.64 R10, [R16+UR7+0x800] ;  /* 0x00080007100a7984 */ /* 0x000fe20008000a00 */
[----:B-1----:R-:W-:-:S03]  /*36e80*/  IMAD R8, R7, 0x8, R6 ;  /* 0x0000000807087824 */ /* 0x002fc600078e0206 */
[----:B------:R-:W1:Y:S04]  /*36e90*/  LDS.64 R6, [R16+UR7+0x400] ;  /* 0x0004000710067984 */ /* 0x000e680008000a00 */
[----:B0-----:R0:W-:Y:S04]  /*36ea0*/  STL.64 [R1+0x1598], R2 ;  /* 0x0015980201007387 */ /* 0x0011e80000100a00 */
[----:B------:R-:W-:Y:S01]  /*36eb0*/  STL.64 [R1+0x15a0], R4 ;  /* 0x0015a00401007387 */ /* 0x000fe20000100a00 */
[----:B0-----:R-:W-:Y:S02]  /*36ec0*/  IMAD.MOV.U32 R2, RZ, RZ, R14 ;  /* 0x000000ffff027224 */ /* 0x001fe400078e000e */
[----:B------:R-:W-:-:S02]  /*36ed0*/  IMAD.MOV.U32 R3, RZ, RZ, R15 ;  /* 0x000000ffff037224 */ /* 0x000fc400078e000f */
[----:B------:R-:W-:Y:S04]  /*36ee0*/  LDS.64 R14, [R16+UR7+0xc00] ;  /* 0x000c0007100e7984 */ /* 0x000fe80008000a00 */
[----:B-1----:R0:W-:Y:S02]  /*36ef0*/  STL.64 [R1+0x15a8], R6 ;  /* 0x0015a80601007387 */ /* 0x0021e40000100a00 */
[----:B0-----:R-:W-:Y:S01]  /*36f00*/  IMAD.MOV.U32 R6, RZ, RZ, R8 ;  /* 0x000000ffff067224 */ /* 0x001fe200078e0008 */
[----:B------:R-:W0:Y:S01]  /*36f10*/  LDC R7, c[0x0][0x278] ;  /* 0x00009e00ff077b82 */ /* 0x000e220000000800 */
[----:B------:R-:W1:Y:S04]  /*36f20*/  LDS.64 R8, [R16+UR7+0x600] ;  /* 0x0006000710087984 */ /* 0x000e680008000a00 */
[----:B------:R-:W2:Y:S01]  /*36f30*/  LDS.64 R16, [R16+UR7+0xe00] ;  /* 0x000e000710107984 */ /* 0x000ea20008000a00 */
[----:B------:R-:W-:-:S04]  /*36f40*/  IADD3 R22, P1, R21, R28, RZ ;  /* 0x0000001c15167210 */ /* 0x000fc80007f3e0ff */
[----:B------:R-:W-:Y:S01]  /*36f50*/  LEA.HI.X.SX32 R23, R21, R0, 0x1, P1 ;  /* 0x0000000015177211 */ /* 0x000fe200008f0eff */
[----:B-1----:R1:W-:Y:S04]  /*36f60*/  STL.64 [R1+0x15b0], R8 ;  /* 0x0015b00801007387 */ /* 0x0023e80000100a00 */
[----:B------:R-:W-:Y:S04]  /*36f70*/  STL.64 [R1+0x1590], R10 ;  /* 0x0015900a01007387 */ /* 0x000fe80000100a00 */
[----:B0-----:R-:W-:Y:S04]  /*36f80*/  STL [R1+0x15b8], R7 ;  /* 0x0015b80701007387 */ /* 0x001fe80000100800 */
[----:B------:R0:W-:Y:S04]  /*36f90*/  STL.64 [R1+0x1588], R12 ;  /* 0x0015880c01007387 */ /* 0x0001e80000100a00 */
[----:B--2---:R-:W-:Y:S04]  /*36fa0*/  STL.64 [R1+0x1580], R16 ;  /* 0x0015801001007387 */ /* 0x004fe80000100a00 */
[----:B------:R-:W2:Y:S04]  /*36fb0*/  LDL.LU R21, [R1+0x15d0] ;  /* 0x0015d00001157983 */ /* 0x000ea80000300800 */
[----:B------:R3:W-:Y:S01]  /*36fc0*/  STL.64 [R1+0x158], R22 ;  /* 0x0001581601007387 */ /* 0x0007e20000100a00 */
[-C--:B-1----:R-:W-:Y:S01]  /*36fd0*/  IADD3 R8, P6, R19, R28.reuse, RZ ;  /* 0x0000001c13087210 */ /* 0x082fe20007fde0ff */
[----:B------:R-:W-:Y:S01]  /*36fe0*/  IMAD R5, R7, 0x8, R6 ;  /* 0x0000000807057824 */ /* 0x000fe200078e0206 */
[----:B0-----:R-:W0:Y:S01]  /*36ff0*/  LDC R13, c[0x0][0x278] ;  /* 0x00009e00ff0d7b82 */ /* 0x001e220000000800 */
[----:B---3--:R-:W3:Y:S01]  /*37000*/  LDL.LU.64 R22, [R1+0x15c8] ;  /* 0x0015c80001167983 */ /* 0x008ee20000300a00 */
[----:B------:R-:W-:-:S04]  /*37010*/  IADD3 R16, P5, R18, R28, RZ ;  /* 0x0000001c12107210 */ /* 0x000fc80007fbe0ff */
[----:B------:R-:W-:-:S05]  /*37020*/  LEA.HI.X.SX32 R17, R18, R0, 0x1, P5 ;  /* 0x0000000012117211 */ /* 0x000fca00028f0eff */
[----:B------:R1:W-:Y:S01]  /*37030*/  STL.64 [R1+0x150], R16 ;  /* 0x0001501001007387 */ /* 0x0003e20000100a00 */
[----:B------:R-:W-:Y:S01]  /*37040*/  LEA.HI.X.SX32 R9, R19, R0, 0x1, P6 ;  /* 0x0000000013097211 */ /* 0x000fe200030f0eff */
[----:B-1----:R-:W-:Y:S01]  /*37050*/  IMAD.MOV.U32 R17, RZ, RZ, R26 ;  /* 0x000000ffff117224 */ /* 0x002fe200078e001a */
[----:B------:R-:W-:Y:S01]  /*37060*/  IADD3 R26, P1, R20, R28, RZ ;  /* 0x0000001c141a7210 */ /* 0x000fe20007f3e0ff */
[----:B------:R-:W-:-:S03]  /*37070*/  IMAD.MOV.U32 R16, RZ, RZ, R27 ;  /* 0x000000ffff107224 */ /* 0x000fc600078e001b */
[----:B------:R-:W-:Y:S01]  /*37080*/  LEA.HI.X.SX32 R27, R20, R0, 0x1, P1 ;  /* 0x00000000141b7211 */ /* 0x000fe200008f0eff */
[----:B------:R3:W-:Y:S04]  /*37090*/  STL.64 [R1+0x148], R8 ;  /* 0x0001480801007387 */ /* 0x0007e80000100a00 */
[----:B------:R1:W-:Y:S01]  /*370a0*/  STL.64 [R1+0x140], R26 ;  /* 0x0001401a01007387 */ /* 0x0003e20000100a00 */
[----:B--2---:R-:W-:-:S04]  /*370b0*/  IADD3 R18, P5, R21, R28, RZ ;  /* 0x0000001c15127210 */ /* 0x004fc80007fbe0ff */
[----:B------:R-:W-:Y:S02]  /*370c0*/  LEA.HI.X.SX32 R19, R21, R0, 0x1, P5 ;  /* 0x0000000015137211 */ /* 0x000fe400028f0eff */
[----:B------:R-:W2:Y:S01]  /*370d0*/  LDC R21, c[0x0][0x278] ;  /* 0x00009e00ff157b82 */ /* 0x000ea20000000800 */
[CC--:B---3--:R-:W-:Y:S02]  /*370e0*/  IADD3 R8, P6, R22.reuse, R28.reuse, RZ ;  /* 0x0000001c16087210 */ /* 0x0c8fe40007fde0ff */
[C---:B-1----:R-:W-:Y:S02]  /*370f0*/  IADD3 R26, P1, R23.reuse, R28, RZ ;  /* 0x0000001c171a7210 */ /* 0x042fe40007f3e0ff */
[-C--:B------:R-:W-:Y:S02]  /*37100*/  LEA.HI.X.SX32 R9, R22, R0.reuse, 0x1, P6 ;  /* 0x0000000016097211 */ /* 0x080fe400030f0eff */
[----:B------:R-:W-:Y:S01]  /*37110*/  LEA.HI.X.SX32 R27, R23, R0, 0x1, P1 ;  /* 0x00000000171b7211 */ /* 0x000fe200008f0eff */
[----:B------:R-:W-:Y:S04]  /*37120*/  STL.64 [R1+0x138], R18 ;  /* 0x0001381201007387 */ /* 0x000fe80000100a00 */
[----:B------:R-:W-:Y:S04]  /*37130*/  STL.64 [R1+0x130], R8 ;  /* 0x0001300801007387 */ /* 0x000fe80000100a00 */
[----:B------:R1:W-:Y:S04]  /*37140*/  STL.64 [R1+0x128], R26 ;  /* 0x0001281a01007387 */ /* 0x0003e80000100a00 */
[----:B-1----:R-:W3:Y:S01]  /*37150*/  LDL.LU.64 R26, [R1+0x15c0] ;  /* 0x0015c000011a7983 */ /* 0x002ee20000300a00 */
[----:B--2---:R-:W-:Y:S01]  /*37160*/  IMAD R7, R21, 0x8, R29 ;  /* 0x0000000815077824 */ /* 0x004fe200078e021d */
[----:B------:R-:W-:-:S03]  /*37170*/  IADD3 R8, P6, R25, R28, RZ ;  /* 0x0000001c19087210 */ /* 0x000fc60007fde0ff */
[----:B------:R-:W-:Y:S01]  /*37180*/  IMAD R7, R21, 0x8, R7 ;  /* 0x0000000815077824 */ /* 0x000fe200078e0207 */
[----:B------:R-:W-:-:S03]  /*37190*/  IADD3 R18, P5, R24, R28, RZ ;  /* 0x0000001c18127210 */ /* 0x000fc60007fbe0ff */
[----:B------:R-:W-:Y:S01]  /*371a0*/  IMAD R7, R21, 0x8, R7 ;  /* 0x0000000815077824 */ /* 0x000fe200078e0207 */
[-C--:B------:R-:W-:Y:S01]  /*371b0*/  LEA.HI.X.SX32 R9, R25, R0.reuse, 0x1, P6 ;  /* 0x0000000019097211 */ /* 0x080fe200030f0eff */
[----:B------:R-:W-:Y:S02]  /*371c0*/  IMAD.MOV.U32 R25, RZ, RZ, R6 ;  /* 0x000000ffff197224 */ /* 0x000fe400078e0006 */
[----:B------:R-:W-:Y:S01]  /*371d0*/  IMAD R7, R21, 0x8, R7 ;  /* 0x0000000815077824 */ /* 0x000fe200078e0207 */
[----:B------:R-:W-:-:S03]  /*371e0*/  LEA.HI.X.SX32 R19, R24, R0, 0x1, P5 ;  /* 0x0000000018137211 */ /* 0x000fc600028f0eff */
[----:B------:R-:W-:Y:S02]  /*371f0*/  IMAD.MOV.U32 R24, RZ, RZ, R7 ;  /* 0x000000ffff187224 */ /* 0x000fe400078e0007 */
[----:B------:R-:W-:Y:S04]  /*37200*/  STL.64 [R1+0x120], R18 ;  /* 0x0001201201007387 */ /* 0x000fe80000100a00 */
[----:B------:R-:W-:Y:S01]  /*37210*/  STL.64 [R1+0x118], R8 ;  /* 0x0001180801007387 */ /* 0x000fe20000100a00 */
[----:B---3--:R-:W-:-:S04]  /*37220*/  IADD3 R6, P1, R26, R28, RZ ;  /* 0x0000001c1a067210 */ /* 0x008fc80007f3e0ff */
[----:B------:R-:W-:-:S05]  /*37230*/  LEA.HI.X.SX32 R7, R26, R0, 0x1, P1 ;  /* 0x000000001a077211 */ /* 0x000fca00008f0eff */
[----:B------:R1:W-:Y:S04]  /*37240*/  STL.64 [R1+0x110], R6 ;  /* 0x0001100601007387 */ /* 0x0003e80000100a00 */
[----:B-1----:R-:W2:Y:S01]  /*37250*/  LDL.LU R7, [R1+0x15b8] ;  /* 0x0015b80001077983 */ /* 0x002ea20000300800 */
[-C--:B------:R-:W-:Y:S02]  /*37260*/  IADD3 R8, P5, R27, R28.reuse, RZ ;  /* 0x0000001c1b087210 */ /* 0x080fe40007fbe0ff */
[----:B------:R-:W-:Y:S02]  /*37270*/  IADD3 R22, P6, R29, R28, RZ ;  /* 0x0000001c1d167210 */ /* 0x000fe40007fde0ff */
[-C--:B------:R-:W-:Y:S02]  /*37280*/  LEA.HI.X.SX32 R9, R27, R0.reuse, 0x1, P5 ;  /* 0x000000001b097211 */ /* 0x080fe400028f0eff */
[----:B------:R-:W-:-:S03]  /*37290*/  LEA.HI.X.SX32 R23, R29, R0, 0x1, P6 ;  /* 0x000000001d177211 */ /* 0x000fc600030f0eff */
[----:B------:R1:W-:Y:S01]  /*372a0*/  STL.64 [R1+0x108], R8 ;  /* 0x0001080801007387 */ /* 0x0003e20000100a00 */
[-C--:B------:R-:W-:Y:S02]  /*372b0*/  IADD3 R6, P6, R17, R28.reuse, RZ ;  /* 0x0000001c11067210 */ /* 0x080fe40007fde0ff */
[C---:B------:R-:W-:Y:S01]  /*372c0*/  IADD3 R26, P5, R16.reuse, R28, RZ ;  /* 0x0000001c101a7210 */ /* 0x040fe20007fbe0ff */
[----:B-1----:R-:W3:Y:S04]  /*372d0*/  LDL.LU.64 R8, [R1+0x15b0] ;  /* 0x0015b00001087983 */ /* 0x002ee80000300a00 */
[----:B------:R1:W-:Y:S01]  /*372e0*/  STL.64 [R1+0x100], R22 ;  /* 0x0001001601007387 */ /* 0x0003e20000100a00 */
[----:B------:R-:W-:Y:S01]  /*372f0*/  LEA.HI.X.SX32 R27, R16, R0, 0x1, P5 ;  /* 0x00000000101b7211 */ /* 0x000fe200028f0eff */
[----:B0-----:R-:W-:-:S04]  /*37300*/  IMAD R4, R13, 0x8, R5 ;  /* 0x000000080d047824 */ /* 0x001fc800078e0205 */
[----:B------:R-:W-:-:S04]  /*37310*/  IMAD R11, R13, 0x8, R4 ;  /* 0x000000080d0b7824 */ /* 0x000fc800078e0204 */
[----:B------:R-:W-:-:S04]  /*37320*/  IMAD R10, R13, 0x8, R11 ;  /* 0x000000080d0a7824 */ /* 0x000fc800078e020b */
[----:B------:R-:W-:-:S04]  /*37330*/  IMAD R20, R13, 0x8, R10 ;  /* 0x000000080d147824 */ /* 0x000fc800078e020a */
[----:B------:R-:W-:-:S04]  /*37340*/  IMAD R12, R13, 0x8, R20 ;  /* 0x000000080d0c7824 */ /* 0x000fc800078e0214 */
[----:B------:R-:W-:-:S04]  /*37350*/  IMAD R21, R13, 0x8, R12 ;  /* 0x000000080d157824 */ /* 0x000fc800078e020c */
[----:B------:R-:W-:-:S04]  /*37360*/  IMAD R18, R13, 0x8, R21 ;  /* 0x000000080d127824 */ /* 0x000fc800078e0215 */
[----:B------:R-:W-:Y:S02]  /*37370*/  IMAD R19, R13, 0x8, R18 ;  /* 0x000000080d137824 */ /* 0x000fe400078e0212 */
[----:B--2---:R-:W-:-:S04]  /*37380*/  IMAD R7, R7, 0x8, R29 ;  /* 0x0000000807077824 */ /* 0x004fc800078e021d */
[----:B-1----:R-:W-:Y:S01]  /*37390*/  IMAD.MOV.U32 R23, RZ, RZ, R7 ;  /* 0x000000ffff177224 */ /* 0x002fe200078e0007 */
[----:B------:R-:W-:Y:S02]  /*373a0*/  IADD3 R22, P1, R7, R28, RZ ;  /* 0x0000001c07167210 */ /* 0x000fe40007f3e0ff */
[-C--:B------:R-:W-:Y:S02]  /*373b0*/  LEA.HI.X.SX32 R7, R17, R0.reuse, 0x1, P6 ;  /* 0x0000000011077211 */ /* 0x080fe400030f0eff */
[----:B------:R-:W-:-:S05]  /*373c0*/  LEA.HI.X.SX32 R23, R23, R0, 0x1, P1 ;  /* 0x0000000017177211 */ /* 0x000fca00008f0eff */
[----:B------:R-:W-:Y:S04]  /*373d0*/  STL.64 [R1+0xf8], R22 ;  /* 0x0000f81601007387 */ /* 0x000fe80000100a00 */
[----:B------:R0:W-:Y:S01]  /*373e0*/  STL.64 [R1+0xe8], R6 ;  /* 0x0000e80601007387 */ /* 0x0001e20000100a00 */
[----:B------:R-:W-:-:S03]  /*373f0*/  IADD3 R16, P6, R5, R28, RZ ;  /* 0x0000001c05107210 */ /* 0x000fc60007fde0ff */
[----:B------:R1:W-:Y:S01]  /*37400*/  STL.64 [R1+0xf0], R26 ;  /* 0x0000f01a01007387 */ /* 0x0003e20000100a00 */
[CC--:B0-----:R-:W-:Y:S02]  /*37410*/  IADD3 R6, P1, R24.reuse, R28.reuse, RZ ;  /* 0x0000001c18067210 */ /* 0x0c1fe40007f3e0ff */
[C---:B-1----:R-:W-:Y:S02]  /*37420*/  IADD3 R26, P5, R25.reuse, R28, RZ ;  /* 0x0000001c191a7210 */ /* 0x042fe40007fbe0ff */
[-C--:B------:R-:W-:Y:S02]  /*37430*/  LEA.HI.X.SX32 R7, R24, R0.reuse, 0x1, P1 ;  /* 0x0000000018077211 */ /* 0x080fe400008f0eff */
[-C--:B------:R-:W-:Y:S02]  /*37440*/  LEA.HI.X.SX32 R27, R25, R0.reuse, 0x1, P5 ;  /* 0x00000000191b7211 */ /* 0x080fe400028f0eff */
[----:B------:R-:W-:Y:S01]  /*37450*/  LEA.HI.X.SX32 R17, R5, R0, 0x1, P6 ;  /* 0x0000000005117211 */ /* 0x000fe200030f0eff */
[----:B------:R0:W-:Y:S04]  /*37460*/  STL.64 [R1+0xe0], R6 ;  /* 0x0000e00601007387 */ /* 0x0001e80000100a00 */
[----:B0-----:R-:W2:Y:S04]  /*37470*/  LDL.LU.64 R6, [R1+0x15a8] ;  /* 0x0015a80001067983 */ /* 0x001ea80000300a00 */
[----:B------:R0:W-:Y:S04]  /*37480*/  STL.64 [R1+0xd8], R26 ;  /* 0x0000d81a01007387 */ /* 0x0001e80000100a00 */
[----:B------:R1:W-:Y:S01]  /*37490*/  STL.64 [R1+0xd0], R16 ;  /* 0x0000d01001007387 */ /* 0x0003e20000100a00 */
[----:B0-----:R-:W-:Y:S01]  /*374a0*/  IMAD.MOV.U32 R27, RZ, RZ, R4 ;  /* 0x000000ffff1b7224 */ /* 0x001fe200078e0004 */
[----:B------:R-:W-:-:S02]  /*374b0*/  IADD3 R26, P1, R4, R28, RZ ;  /* 0x0000001c041a7210 */ /* 0x000fc40007f3e0ff */
[----:B-1----:R-:W-:Y:S02]  /*374c0*/  IADD3 R16, P5, R11, R28, RZ ;  /* 0x0000001c0b107210 */ /* 0x002fe40007fbe0ff */
[-C--:B------:R-:W-:Y:S02]  /*374d0*/  LEA.HI.X.SX32 R27, R27, R0.reuse, 0x1, P1 ;  /* 0x000000001b1b7211 */ /* 0x080fe400008f0eff */
[----:B------:R-:W-:Y:S02]  /*374e0*/  LEA.HI.X.SX32 R17, R11, R0, 0x1, P5 ;  /* 0x000000000b117211 */ /* 0x000fe400028f0eff */
[C---:B------:R-:W-:Y:S01]  /*374f0*/  IADD3 R4, P6, R10.reuse, R28, RZ ;  /* 0x0000001c0a047210 */ /* 0x040fe20007fde0ff */
[----:B------:R-:W-:Y:S04]  /*37500*/  STL.64 [R1+0xc8], R26 ;  /* 0x0000c81a01007387 */ /* 0x000fe80000100a00 */
[----:B------:R0:W-:Y:S01]  /*37510*/  STL.64 [R1+0xc0], R16 ;  /* 0x0000c01001007387 */ /* 0x0001e20000100a00 */
[----:B------:R-:W-:Y:S01]  /*37520*/  LEA.HI.X.SX32 R5, R10, R0, 0x1, P6 ;  /* 0x000000000a057211 */ /* 0x000fe200030f0eff */
[----:B------:R-:W-:Y:S01]  /*37530*/  IMAD R29, R13, 0x8, R19 ;  /* 0x000000080d1d7824 */ /* 0x000fe200078e0213 */
[----:B------:R-:W-:-:S02]  /*37540*/  IADD3 R10, P5, R12, R28, RZ ;  /* 0x0000001c0c0a7210 */ /* 0x000fc40007fbe0ff */
[----:B0-----:R-:W-:-:S04]  /*37550*/  IADD3 R16, P1, R20, R28, RZ ;  /* 0x0000001c14107210 */ /* 0x001fc80007f3e0ff */
[----:B------:R-:W-:Y:S01]  /*37560*/  LEA.HI.X.SX32 R17, R20, R0, 0x1, P1 ;  /* 0x0000000014117211 */ /* 0x000fe200008f0eff */
[----:B------:R0:W-:Y:S01]  /*37570*/  STL.64 [R1+0xb8], R4 ;  /* 0x0000b80401007387 */ /* 0x0001e20000100a00 */
[----:B------:R-:W-:-:S03]  /*37580*/  IMAD R22, R13, 0x8, R29 ;  /* 0x000000080d167824 */ /* 0x000fc600078e021d */
[----:B------:R1:W-:Y:S01]  /*37590*/  STL.64 [R1+0xb0], R16 ;  /* 0x0000b01001007387 */ /* 0x0003e20000100a00 */
[----:B------:R-:W-:Y:S01]  /*375a0*/  LEA.HI.X.SX32 R11, R12, R0, 0x1, P5 ;  /* 0x000000000c0b7211 */ /* 0x000fe200028f0eff */
[----:B------:R-:W-:Y:S01]  /*375b0*/  IMAD R23, R13, 0x8, R22 ;  /* 0x000000080d177824 */ /* 0x000fe200078e0216 */
[CC--:B0-----:R-:W-:Y:S02]  /*375c0*/  IADD3 R4, P6, R21.reuse, R28.reuse, RZ ;  /* 0x0000001c15047210 */ /* 0x0c1fe40007fde0ff */
[C---:B-1----:R-:W-:Y:S02]  /*375d0*/  IADD3 R16, P1, R18.reuse, R28, RZ ;  /* 0x0000001c12107210 */ /* 0x042fe40007f3e0ff */
[-C--:B------:R-:W-:Y:S02]  /*375e0*/  LEA.HI.X.SX32 R5, R21, R0.reuse, 0x1, P6 ;  /* 0x0000000015057211 */ /* 0x080fe400030f0eff */
[----:B------:R-:W-:Y:S01]  /*375f0*/  LEA.HI.X.SX32 R17, R18, R0, 0x1, P1 ;  /* 0x0000000012117211 */ /* 0x000fe200008f0eff */
[C---:B------:R-:W-:Y:S01]  /*37600*/  IMAD R24, R13.reuse, 0x8, R23 ;  /* 0x000000080d187824 */ /* 0x040fe200078e0217 */
[----:B------:R0:W-:Y:S04]  /*37610*/  STL.64 [R1+0xa8], R10 ;  /* 0x0000a80a01007387 */ /* 0x0001e80000100a00 */
[----:B------:R1:W-:Y:S01]  /*37620*/  STL.64 [R1+0xa0], R4 ;  /* 0x0000a00401007387 */ /* 0x0003e20000100a00 */
[----:B------:R-:W-:-:S03]  /*37630*/  IMAD R25, R13, 0x8, R24 ;  /* 0x000000080d197824 */ /* 0x000fc600078e0218 */
[----:B------:R4:W-:Y:S01]  /*37640*/  STL.64 [R1+0x98], R16 ;  /* 0x0000981001007387 */ /* 0x0009e20000100a00 */
[-C--:B0-----:R-:W-:Y:S02]  /*37650*/  IADD3 R10, P5, R19, R28.reuse, RZ ;  /* 0x0000001c130a7210 */ /* 0x081fe40007fbe0ff */
[----:B-1----:R-:W-:Y:S02]  /*37660*/  IADD3 R4, P6, R29, R28, RZ ;  /* 0x0000001c1d047210 */ /* 0x002fe40007fde0ff */
[----:B------:R-:W-:Y:S02]  /*37670*/  LEA.HI.X.SX32 R11, R19, R0, 0x1, P5 ;  /* 0x00000000130b7211 */ /* 0x000fe400028f0eff */
[C---:B----4-:R-:W-:Y:S02]  /*37680*/  IADD3 R16, P1, R22.reuse, R28, RZ ;  /* 0x0000001c16107210 */ /* 0x050fe40007f3e0ff */
[-C--:B------:R-:W-:Y:S01]  /*37690*/  LEA.HI.X.SX32 R5, R29, R0.reuse, 0x1, P6 ;  /* 0x000000001d057211 */ /* 0x080fe200030f0eff */
[C---:B------:R-:W-:Y:S01]  /*376a0*/  IMAD R26, R13.reuse, 0x8, R25 ;  /* 0x000000080d1a7824 */ /* 0x040fe200078e0219 */
[----:B------:R-:W-:Y:S01]  /*376b0*/  LEA.HI.X.SX32 R17, R22, R0, 0x1, P1 ;  /* 0x0000000016117211 */ /* 0x000fe200008f0eff */
[----:B------:R0:W-:Y:S02]  /*376c0*/  STL.64 [R1+0x90], R10 ;  /* 0x0000900a01007387 */ /* 0x0001e40000100a00 */
[----:B------:R-:W-:-:S02]  /*376d0*/  IMAD R27, R13, 0x8, R26 ;  /* 0x000000080d1b7824 */ /* 0x000fc400078e021a */
[----:B------:R1:W-:Y:S04]  /*376e0*/  STL.64 [R1+0x88], R4 ;  /* 0x0000880401007387 */ /* 0x0003e80000100a00 */
[----:B------:R4:W-:Y:S01]  /*376f0*/  STL.64 [R1+0x80], R16 ;  /* 0x0000801001007387 */ /* 0x0009e20000100a00 */
[-C--:B0-----:R-:W-:Y:S02]  /*37700*/  IADD3 R10, P5, R23, R28.reuse, RZ ;  /* 0x0000001c170a7210 */ /* 0x081fe40007fbe0ff */
[----:B-1----:R-:W-:Y:S01]  /*37710*/  IADD3 R4, P6, R24, R28, RZ ;  /* 0x0000001c18047210 */ /* 0x002fe20007fde0ff */
[----:B------:R-:W-:Y:S01]  /*37720*/  IMAD R20, R13, 0x8, R27 ;  /* 0x000000080d147824 */ /* 0x000fe200078e021b */
[----:B------:R-:W-:Y:S02]  /*37730*/  LEA.HI.X.SX32 R11, R23, R0, 0x1, P5 ;  /* 0x00000000170b7211 */ /* 0x000fe400028f0eff */
[----:B----4-:R-:W-:-:S02]  /*37740*/  IADD3 R16, P1, R25, R28, RZ ;  /* 0x0000001c19107210 */ /* 0x010fc40007f3e0ff */
[-C--:B------:R-:W-:Y:S02]  /*37750*/  LEA.HI.X.SX32 R5, R24, R0.reuse, 0x1, P6 ;  /* 0x0000000018057211 */ /* 0x080fe400030f0eff */
[----:B------:R-:W-:Y:S01]  /*37760*/  LEA.HI.X.SX32 R17, R25, R0, 0x1, P1 ;  /* 0x0000000019117211 */ /* 0x000fe200008f0eff */
[C---:B------:R-:W-:Y:S01]  /*37770*/  IMAD R12, R13.reuse, 0x8, R20 ;  /* 0x000000080d0c7824 */ /* 0x040fe200078e0214 */
[----:B------:R0:W-:Y:S04]  /*37780*/  STL.64 [R1+0x78], R10 ;  /* 0x0000780a01007387 */ /* 0x0001e80000100a00 */
[----:B------:R1:W-:Y:S01]  /*37790*/  STL.64 [R1+0x70], R4 ;  /* 0x0000700401007387 */ /* 0x0003e20000100a00 */
[----:B------:R-:W-:-:S03]  /*377a0*/  IMAD R21, R13, 0x8, R12 ;  /* 0x000000080d157824 */ /* 0x000fc600078e020c */
[----:B------:R4:W-:Y:S01]  /*377b0*/  STL.64 [R1+0x68], R16 ;  /* 0x0000681001007387 */ /* 0x0009e20000100a00 */
[CC--:B0-----:R-:W-:Y:S02]  /*377c0*/  IADD3 R10, P5, R26.reuse, R28.reuse, RZ ;  /* 0x0000001c1a0a7210 */ /* 0x0c1fe40007fbe0ff */
[C---:B-1----:R-:W-:Y:S02]  /*377d0*/  IADD3 R4, P6, R27.reuse, R28, RZ ;  /* 0x0000001c1b047210 */ /* 0x042fe40007fde0ff */
[----:B------:R-:W-:Y:S02]  /*377e0*/  LEA.HI.X.SX32 R11, R26, R0, 0x1, P5 ;  /* 0x000000001a0b7211 */ /* 0x000fe400028f0eff */
[C---:B----4-:R-:W-:Y:S02]  /*377f0*/  IADD3 R16, P1, R20.reuse, R28, RZ ;  /* 0x0000001c14107210 */ /* 0x050fe40007f3e0ff */
[-C--:B------:R-:W-:Y:S01]  /*37800*/  LEA.HI.X.SX32 R5, R27, R0.reuse, 0x1, P6 ;  /* 0x000000001b057211 */ /* 0x080fe200030f0eff */
[----:B------:R-:W-:Y:S01]  /*37810*/  IMAD R19, R13, 0x8, R21 ;  /* 0x000000080d137824 */ /* 0x000fe200078e0215 */
[----:B------:R-:W-:Y:S01]  /*37820*/  LEA.HI.X.SX32 R17, R20, R0, 0x1, P1 ;  /* 0x0000000014117211 */ /* 0x000fe200008f0eff */
[----:B------:R0:W-:Y:S04]  /*37830*/  STL.64 [R1+0x60], R10 ;  /* 0x0000600a01007387 */ /* 0x0001e80000100a00 */
[----:B------:R1:W-:Y:S04]  /*37840*/  STL.64 [R1+0x58], R4 ;  /* 0x0000580401007387 */ /* 0x0003e80000100a00 */
[----:B------:R4:W-:Y:S01]  /*37850*/  STL.64 [R1+0x50], R16 ;  /* 0x0000501001007387 */ /* 0x0009e20000100a00 */
[----:B0-----:R-:W-:-:S02]  /*37860*/  IADD3 R10, P5, R12, R28, RZ ;  /* 0x0000001c0c0a7210 */ /* 0x001fc40007fbe0ff */
[----:B-1----:R-:W-:Y:S02]  /*37870*/  IADD3 R4, P6, R21, R28, RZ ;  /* 0x0000001c15047210 */ /* 0x002fe40007fde0ff */
[----:B------:R-:W-:Y:S02]  /*37880*/  LEA.HI.X.SX32 R11, R12, R0, 0x1, P5 ;  /* 0x000000000c0b7211 */ /* 0x000fe400028f0eff */
[----:B----4-:R-:W-:Y:S02]  /*37890*/  IADD3 R16, P1, R19, R28, RZ ;  /* 0x0000001c13107210 */ /* 0x010fe40007f3e0ff */
[-C--:B------:R-:W-:Y:S02]  /*378a0*/  LEA.HI.X.SX32 R5, R21, R0.reuse, 0x1, P6 ;  /* 0x0000000015057211 */ /* 0x080fe400030f0eff */
[----:B------:R-:W-:Y:S01]  /*378b0*/  LEA.HI.X.SX32 R17, R19, R0, 0x1, P1 ;  /* 0x0000000013117211 */ /* 0x000fe200008f0eff */
[----:B------:R-:W-:Y:S04]  /*378c0*/  STL.64 [R1+0x48], R10 ;  /* 0x0000480a01007387 */ /* 0x000fe80000100a00 */
[----:B------:R-:W-:Y:S04]  /*378d0*/  STL.64 [R1+0x40], R4 ;  /* 0x0000400401007387 */ /* 0x000fe80000100a00 */
[----:B------:R0:W-:Y:S04]  /*378e0*/  STL.64 [R1+0x38], R16 ;  /* 0x0000381001007387 */ /* 0x0001e80000100a00 */
[----:B0-----:R-:W4:Y:S01]  /*378f0*/  LDL.LU R17, [R1+0x1d4] ;  /* 0x0001d40001117983 */ /* 0x001f220000300800 */
[----:B------:R-:W-:-:S04]  /*37900*/  IMAD R22, R13, 0x8, R19 ;  /* 0x000000080d167824 */ /* 0x000fc800078e0213 */
[----:B------:R-:W-:-:S04]  /*37910*/  IMAD R23, R13, 0x8, R22 ;  /* 0x000000080d177824 */ /* 0x000fc800078e0216 */
[----:B------:R-:W-:Y:S01]  /*37920*/  IMAD R24, R13, 0x8, R23 ;  /* 0x000000080d187824 */ /* 0x000fe200078e0217 */
[----:B------:R-:W-:-:S03]  /*37930*/  IADD3 R4, P5, R22, R28, RZ ;  /* 0x0000001c16047210 */ /* 0x000fc60007fbe0ff */
[----:B------:R-:W-:Y:S01]  /*37940*/  IMAD R18, R13, 0x8, R24 ;  /* 0x000000080d127824 */ /* 0x000fe200078e0218 */
[----:B------:R-:W-:-:S03]  /*37950*/  LEA.HI.X.SX32 R5, R22, R0, 0x1, P5 ;  /* 0x0000000016057211 */ /* 0x000fc600028f0eff */
[----:B------:R-:W-:Y:S02]  /*37960*/  IMAD R20, R13, 0x8, R18 ;  /* 0x000000080d147824 */ /* 0x000fe400078e0212 */
[----:B------:R-:W-:Y:S01]  /*37970*/  IMAD.MOV.U32 R10, RZ, RZ, R2 ;  /* 0x000000ffff0a7224 */ /* 0x000fe200078e0002 */
[-C--:B------:R-:W-:Y:S01]  /*37980*/  IADD3 R2, P6, R23, R28.reuse, RZ ;  /* 0x0000001c17027210 */ /* 0x080fe20007fde0ff */
[----:B------:R-:W-:Y:S01]  /*37990*/  IMAD R25, R13, 0x8, R20 ;  /* 0x000000080d197824 */ /* 0x000fe200078e0214 */
[C---:B------:R-:W-:Y:S01]  /*379a0*/  IADD3 R26, P1, R24.reuse, R28, RZ ;  /* 0x0000001c181a7210 */ /* 0x040fe20007f3e0ff */
[----:B------:R-:W-:Y:S01]  /*379b0*/  IMAD.MOV.U32 R11, RZ, RZ, R3 ;  /* 0x000000ffff0b7224 */ /* 0x000fe200078e0003 */
[-C--:B------:R-:W-:Y:S01]  /*379c0*/  LEA.HI.X.SX32 R3, R23, R0.reuse, 0x1, P6 ;  /* 0x0000000017037211 */ /* 0x080fe200030f0eff */
[----:B------:R-:W-:Y:S01]  /*379d0*/  IMAD R21, R13, 0x8, R25 ;  /* 0x000000080d157824 */ /* 0x000fe200078e0219 */
[----:B------:R0:W-:Y:S01]  /*379e0*/  STL.64 [R1+0x30], R4 ;  /* 0x0000300401007387 */ /* 0x0001e20000100a00 */
[----:B------:R-:W-:-:S02]  /*379f0*/  LEA.HI.X.SX32 R27, R24, R0, 0x1, P1 ;  /* 0x00000000181b7211 */ /* 0x000fc400008f0eff */
[----:B------:R-:W-:Y:S01]  /*37a00*/  IMAD R19, R13, 0x8, R21 ;  /* 0x000000080d137824 */ /* 0x000fe200078e0215 */
[----:B------:R1:W-:Y:S01]  /*37a10*/  STL.64 [R1+0x28], R2 ;  /* 0x0000280201007387 */ /* 0x0003e20000100a00 */
[----:B0-----:R-:W-:-:S03]  /*37a20*/  IADD3 R4, P5, R18, R28, RZ ;  /* 0x0000001c12047210 */ /* 0x001fc60007fbe0ff */
[----:B------:R0:W-:Y:S01]  /*37a30*/  STL.64 [R1+0x20], R26 ;  /* 0x0000201a01007387 */ /* 0x0001e20000100a00 */
[----:B------:R-:W-:Y:S02]  /*37a40*/  LEA.HI.X.SX32 R5, R18, R0, 0x1, P5 ;  /* 0x0000000012057211 */ /* 0x000fe400028f0eff */
[----:B-1----:R-:W-:-:S03]  /*37a50*/  IADD3 R2, P6, R20, R28, RZ ;  /* 0x0000001c14027210 */ /* 0x002fc60007fde0ff */
[----:B------:R1:W-:Y:S01]  /*37a60*/  STL.64 [R1+0x18], R4 ;  /* 0x0000180401007387 */ /* 0x0003e20000100a00 */
[----:B------:R-:W-:Y:S01]  /*37a70*/  LEA.HI.X.SX32 R3, R20, R0, 0x1, P6 ;  /* 0x0000000014037211 */ /* 0x000fe200030f0eff */
[----:B0-----:R-:W-:-:S04]  /*37a80*/  IMAD R26, R13, 0x8, R19 ;  /* 0x000000080d1a7824 */ /* 0x001fc800078e0213 */
[----:B------:R-:W-:Y:S01]  /*37a90*/  IMAD R23, R13, 0x8, R26 ;  /* 0x000000080d177824 */ /* 0x000fe200078e021a */
[C---:B-1----:R-:W-:Y:S01]  /*37aa0*/  IADD3 R4, P1, R25.reuse, R28, RZ ;  /* 0x0000001c19047210 */ /* 0x042fe20007f3e0ff */
[----:B------:R0:W-:Y:S03]  /*37ab0*/  STL.64 [R1+0x10], R2 ;  /* 0x0000100201007387 */ /* 0x0001e60000100a00 */
[----:B------:R-:W-:Y:S01]  /*37ac0*/  LEA.HI.X.SX32 R5, R25, R0, 0x1, P1 ;  /* 0x0000000019057211 */ /* 0x000fe200008f0eff */
[----:B------:R-:W-:Y:S01]  /*37ad0*/  IMAD R25, R13, 0x8, R23 ;  /* 0x000000080d197824 */ /* 0x000fe200078e0217 */
[-C--:B------:R-:W-:Y:S02]  /*37ae0*/  IADD3 R18, P6, R19, R28.reuse, RZ ;  /* 0x0000001c13127210 */ /* 0x080fe40007fde0ff */
[-C--:B------:R-:W-:Y:S01]  /*37af0*/  IADD3 R20, P1, R26, R28.reuse, RZ ;  /* 0x0000001c1a147210 */ /* 0x080fe20007f3e0ff */
[----:B------:R-:W-:Y:S01]  /*37b00*/  IMAD R27, R13, 0x8, R25 ;  /* 0x000000080d1b7824 */ /* 0x000fe200078e0219 */
[----:B0-----:R-:W-:Y:S01]  /*37b10*/  IADD3 R2, P5, R21, R28, RZ ;  /* 0x0000001c15027210 */ /* 0x001fe20007fbe0ff */
[----:B------:R0:W-:Y:S01]  /*37b20*/  STL.64 [R1+0x8], R4 ;  /* 0x0000080401007387 */ /* 0x0001e20000100a00 */
[----:B------:R-:W-:-:S02]  /*37b30*/  LEA.HI.X.SX32 R19, R19, R0, 0x1, P6 ;  /* 0x0000000013137211 */ /* 0x000fc400030f0eff */
[----:B------:R-:W-:Y:S02]  /*37b40*/  LEA.HI.X.SX32 R3, R21, R0, 0x1, P5 ;  /* 0x0000000015037211 */ /* 0x000fe400028f0eff */
[-C--:B------:R-:W-:Y:S01]  /*37b50*/  IADD3 R22, P5, R23, R28.reuse, RZ ;  /* 0x0000001c17167210 */ /* 0x080fe20007fbe0ff */
[----:B------:R-:W-:Y:S01]  /*37b60*/  IMAD R29, R13, 0x8, R27 ;  /* 0x000000080d1d7824 */ /* 0x000fe200078e021b */
[----:B------:R-:W-:Y:S02]  /*37b70*/  IADD3 R24, P6, R25, R28, RZ ;  /* 0x0000001c19187210 */ /* 0x000fe40007fde0ff */
[-C--:B------:R-:W-:Y:S02]  /*37b80*/  LEA.HI.X.SX32 R21, R26, R0.reuse, 0x1, P1 ;  /* 0x000000001a157211 */ /* 0x080fe400008f0eff */
[-C--:B------:R-:W-:Y:S01]  /*37b90*/  LEA.HI.X.SX32 R23, R23, R0.reuse, 0x1, P5 ;  /* 0x0000000017177211 */ /* 0x080fe200028f0eff */
[----:B0-----:R-:W5:Y:S01]  /*37ba0*/  LDL.LU.64 R4, [R1+0x15a0] ;  /* 0x0015a00001047983 */ /* 0x001f620000300a00 */
[----:B------:R-:W-:-:S03]  /*37bb0*/  LEA.HI.X.SX32 R25, R25, R0, 0x1, P6 ;  /* 0x0000000019197211 */ /* 0x000fc600030f0eff */
[----:B------:R0:W-:Y:S01]  /*37bc0*/  STL.64 [R1], R2 ;  /* 0x0000000201007387 */ /* 0x0001e20000100a00 */
[-C--:B------:R-:W-:Y:S02]  /*37bd0*/  IADD3 R26, P5, R27, R28.reuse, RZ ;  /* 0x0000001c1b1a7210 */ /* 0x080fe40007fbe0ff */
[----:B------:R-:W-:Y:S02]  /*37be0*/  IADD3 R28, P6, R29, R28, RZ ;  /* 0x0000001c1d1c7210 */ /* 0x000fe40007fde0ff */
[-C--:B------:R-:W-:Y:S01]  /*37bf0*/  LEA.HI.X.SX32 R27, R27, R0.reuse, 0x1, P5 ;  /* 0x000000001b1b7211 */ /* 0x080fe200028f0eff */
[----:B0-----:R-:W3:Y:S04]  /*37c00*/  LDL.LU.64 R2, [R1+0x1598] ;  /* 0x0015980001027983 */ /* 0x001ee80000300a00 */
[----:B------:R-:W-:Y:S04]  /*37c10*/  STL.64 [R1+0x14b0], R18 ;  /* 0x0014b01201007387 */ /* 0x000fe80000100a00 */
[----:B------:R-:W-:Y:S04]  /*37c20*/  STL.64 [R1+0x14b8], R20 ;  /* 0x0014b81401007387 */ /* 0x000fe80000100a00 */
[----:B------:R-:W2:Y:S01]  /*37c30*/  LDL.LU.64 R12, [R1+0x1b0] ;  /* 0x0001b000010c7983 */ /* 0x000ea20000300a00 */
[----:B------:R-:W-:-:S03]  /*37c40*/  LEA.HI.X.SX32 R29, R29, R0, 0x1, P6 ;  /* 0x000000001d1d7211 */ /* 0x000fc600030f0eff */
[----:B------:R0:W-:Y:S04]  /*37c50*/  STL.64 [R1+0x14c0], R22 ;  /* 0x0014c01601007387 */ /* 0x0001e80000100a00 */
[----:B0-----:R-:W2:Y:S04]  /*37c60*/  LDL.LU.64 R22, [R1+0x1a8] ;  /* 0x0001a80001167983 */ /* 0x001ea80000300a00 */
[----:B------:R0:W-:Y:S04]  /*37c70*/  STL.64 [R1+0x14c8], R24 ;  /* 0x0014c81801007387 */ /* 0x0001e80000100a00 */
[----:B0-----:R-:W2:Y:S01]  /*37c80*/  LDL.LU.64 R24, [R1+0x1c0] ;  /* 0x0001c00001187983 */ /* 0x001ea20000300a00 */
[----:B----4-:R-:W-:-:S03]  /*37c90*/  FSETP.NEU.AND P1, PT, R17, RZ, PT ;  /* 0x000000ff1100720b */ /* 0x010fc60003f2d000 */
[----:B------:R-:W4:Y:S04]  /*37ca0*/  LDL.LU.64 R16, [R1+0x1a0] ;  /* 0x0001a00001107983 */ /* 0x000f280000300a00 */
[----:B------:R-:W4:Y:S04]  /*37cb0*/  LDL.LU.64 R20, [R1+0x198] ;  /* 0x0001980001147983 */ /* 0x000f280000300a00 */
[----:B------:R0:W-:Y:S04]  /*37cc0*/  STL.64 [R1+0x14d0], R26 ;  /* 0x0014d01a01007387 */ /* 0x0001e80000100a00 */
[----:B0-----:R-:W2:Y:S04]  /*37cd0*/  LDL.LU.64 R26, [R1+0x1c8] ;  /* 0x0001c800011a7983 */ /* 0x001ea80000300a00 */
[----:B------:R0:W-:Y:S04]  /*37ce0*/  STL.64 [R1+0x14d8], R28 ;  /* 0x0014d81c01007387 */ /* 0x0001e80000100a00 */
[----:B0-----:R-:W4:Y:S01]  /*37cf0*/  LDL.LU.64 R28, [R1+0x188] ;  /* 0x00018800011c7983 */ /* 0x001f220000300a00 */
[----:B-----5:R-:W-:-:S02]  /*37d00*/  PRMT R0, R4, 0x7770, RZ ;  /* 0x0000777004007816 */ /* 0x020fc400000000ff */
[----:B---3--:R-:W-:-:S05]  /*37d10*/  PRMT R18, R2, 0x7770, RZ ;  /* 0x0000777002127816 */ /* 0x008fca00000000ff */
[----:B--2---:R-:W-:Y:S04]  /*37d20*/  STG.E.U8 desc[UR10][R26.64], R18 ;  /* 0x000000121a007986 */ /* 0x004fe8000c10110a */
[----:B------:R-:W-:Y:S04]  /*37d30*/  STG.E.U8 desc[UR10][R24.64], R0 ;  /* 0x0000000018007986 */ /* 0x000fe8000c10110a */
[----:B----4-:R0:W-:Y:S04]  /*37d40*/  STL.64 [R1+0x1578], R28 ;  /* 0x0015781c01007387 */ /* 0x0101e80000100a00 */
[----:B0-----:R-:W2:Y:S04]  /*37d50*/  LDL.LU.64 R28, [R1+0x190] ;  /* 0x00019000011c7983 */ /* 0x001ea80000300a00 */
[----:B------:R-:W3:Y:S04]  /*37d60*/  LDL.LU.64 R26, [R1+0x180] ;  /* 0x00018000011a7983 */ /* 0x000ee80000300a00 */
[----:B------:R-:W4:Y:S04]  /*37d70*/  LDL.LU.64 R24, [R1+0x158] ;  /* 0x0001580001187983 */ /* 0x000f280000300a00 */
[----:B----4-:R0:W-:Y:S04]  /*37d80*/  STL.64 [R1+0x1558], R24 ;  /* 0x0015581801007387 */ /* 0x0101e80000100a00 */
[----:B0-----:R-:W4:Y:S04]  /*37d90*/  LDL.LU.64 R24, [R1+0x160] ;  /* 0x0001600001187983 */ /* 0x001f280000300a00 */
[----:B----4-:R0:W-:Y:S04]  /*37da0*/  STL.64 [R1+0x1560], R24 ;  /* 0x0015601801007387 */ /* 0x0101e80000100a00 */
[----:B0-----:R-:W4:Y:S01]  /*37db0*/  LDL.LU.64 R24, [R1+0x168] ;  /* 0x0001680001187983 */ /* 0x001f220000300a00 */
[----:B------:R-:W-:-:S03]  /*37dc0*/  PRMT R18, R6, 0x7770, RZ ;  /* 0x0000777006127816 */ /* 0x000fc600000000ff */
[----:B----4-:R0:W-:Y:S04]  /*37dd0*/  STL.64 [R1+0x1568], R24 ;  /* 0x0015681801007387 */ /* 0x0101e80000100a00 */
[----:B0-----:R-:W4:Y:S01]  /*37de0*/  LDL.LU.64 R24, [R1+0x170] ;  /* 0x0001700001187983 */ /* 0x001f220000300a00 */
[----:B------:R-:W-:-:S03]  /*37df0*/  PRMT R0, R8, 0x7770, RZ ;  /* 0x0000777008007816 */ /* 0x000fc600000000ff */
[----:B------:R-:W-:Y:S04]  /*37e00*/  STG.E.U8 desc[UR10][R10.64], R18 ;  /* 0x000000120a007986 */ /* 0x000fe8000c10110a */
[----:B------:R-:W-:Y:S04]  /*37e10*/  STG.E.U8 desc[UR10][R12.64], R0 ;  /* 0x000000000c007986 */ /* 0x000fe8000c10110a */
[----:B----4-:R0:W-:Y:S04]  /*37e20*/  STL.64 [R1+0x1570], R24 ;  /* 0x0015701801007387 */ /* 0x0101e80000100a00 */
[----:B0-----:R-:W4:Y:S04]  /*37e30*/  LDL.LU.64 R24, [R1+0x178] ;  /* 0x0001780001187983 */ /* 0x001f280000300a00 */
[----:B------:R-:W5:Y:S04]  /*37e40*/  LDL.LU.64 R10, [R1+0x1590] ;  /* 0x00159000010a7983 */ /* 0x000f680000300a00 */
[----:B------:R-:W2:Y:S01]  /*37e50*/  LDL.LU.64 R12, [R1+0x1588] ;  /* 0x00158800010c7983 */ /* 0x000ea20000300a00 */
[----:B-----5:R-:W-:-:S02]  /*37e60*/  PRMT R18, R10, 0x7770, RZ ;  /* 0x000077700a127816 */ /* 0x020fc400000000ff */
[----:B--2---:R-:W-:-:S03]  /*37e70*/  PRMT R0, R12, 0x7770, RZ ;  /* 0x000077700c007816 */ /* 0x004fc600000000ff */
[----:B------:R0:W-:Y:S04]  /*37e80*/  STG.E.U8 desc[UR10][R22.64], R18 ;  /* 0x0000001216007986 */ /* 0x0001e8000c10110a */
[----:B------:R1:W-:Y:S04]  /*37e90*/  STG.E.U8 desc[UR10][R16.64], R0 ;  /* 0x0000000010007986 */ /* 0x0003e8000c10110a */
[----:B0-----:R-:W2:Y:S04]  /*37ea0*/  LDL.LU.64 R22, [R1+0x148] ;  /* 0x0001480001167983 */ /* 0x001ea80000300a00 */
[----:B-1----:R-:W5:Y:S01]  /*37eb0*/  LDL.LU.64 R16, [R1+0x1580] ;  /* 0x0015800001107983 */ /* 0x002f620000300a00 */
[----:B------:R-:W-:-:S05]  /*37ec0*/  PRMT R18, R14, 0x7770, RZ ;  /* 0x000077700e127816 */ /* 0x000fca00000000ff */
[----:B------:R0:W-:Y:S04]  /*37ed0*/  STG.E.U8 desc[UR10][R20.64], R18 ;  /* 0x0000001214007986 */ /* 0x0001e8000c10110a */
[----:B0-----:R-:W2:Y:S01]  /*37ee0*/  LDL.LU.64 R18, [R1+0x140] ;  /* 0x0001400001127983 */ /* 0x001ea20000300a00 */
[----:B-----5:R-:W-:-:S05]  /*37ef0*/  PRMT R0, R16, 0x7770, RZ ;  /* 0x0000777010007816 */ /* 0x020fca00000000ff */
[----:B------:R0:W-:Y:S04]  /*37f00*/  STG.E.U8 desc[UR10][R28.64], R0 ;  /* 0x000000001c007986 */ /* 0x0001e8000c10110a */
[----:B0-----:R-:W5:Y:S01]  /*37f10*/  LDL.LU.64 R28, [R1+0x1578] ;  /* 0x00157800011c7983 */ /* 0x001f620000300a00 */
[----:B------:R-:W-:Y:S02]  /*37f20*/  PRMT R20, R2, 0x7771, RZ ;  /* 0x0000777102147816 */ /* 0x000fe400000000ff */
[----:B------:R-:W-:-:S03]  /*37f30*/  PRMT R0, R4, 0x7771, RZ ;  /* 0x0000777104007816 */ /* 0x000fc600000000ff */
[----:B-----5:R0:W-:Y:S04]  /*37f40*/  STG.E.U8 desc[UR10][R28.64], R20 ;  /* 0x000000141c007986 */ /* 0x0201e8000c10110a */
[----:B0-----:R-:W5:Y:S01]  /*37f50*/  LDL.LU.64 R28, [R1+0x130] ;  /* 0x00013000011c7983 */ /* 0x001f620000300a00 */
[----:B------:R-:W-:-:S03]  /*37f60*/  PRMT R20, R6, 0x7771, RZ ;  /* 0x0000777106147816 */ /* 0x000fc600000000ff */
[----:B---3--:R-:W-:Y:S04]  /*37f70*/  STG.E.U8 desc[UR10][R26.64], R0 ;  /* 0x000000001a007986 */ /* 0x008fe8000c10110a */
[----:B----4-:R-:W-:Y:S04]  /*37f80*/  STG.E.U8 desc[UR10][R24.64], R20 ;  /* 0x0000001418007986 */ /* 0x010fe8000c10110a */
[----:B-----5:R0:W-:Y:S04]  /*37f90*/  STL.64 [R1+0x1550], R28 ;  /* 0x0015501c01007387 */ /* 0x0201e80000100a00 */
[----:B0-----:R-:W3:Y:S04]  /*37fa0*/  LDL.LU.64 R28, [R1+0x138] ;  /* 0x00013800011c7983 */ /* 0x001ee80000300a00 */
[----:B------:R-:W4:Y:S04]  /*37fb0*/  LDL.LU.64 R26, [R1+0x128] ;  /* 0x00012800011a7983 */ /* 0x000f280000300a00 */
[----:B------:R-:W5:Y:S01]  /*37fc0*/  LDL.LU.64 R24, [R1+0x1570] ;  /* 0x0015700001187983 */ /* 0x000f620000300a00 */
[----:B------:R-:W-:-:S02]  /*37fd0*/  PRMT R0, R8, 0x7771, RZ ;  /* 0x0000777108007816 */ /* 0x000fc400000000ff */
[----:B------:R-:W-:-:S03]  /*37fe0*/  PRMT R20, R10, 0x7771, RZ ;  /* 0x000077710a147816 */ /* 0x000fc600000000ff */
[----:B-----5:R0:W-:Y:S04]  /*37ff0*/  STG.E.U8 desc[UR10][R24.64], R0 ;  /* 0x0000000018007986 */ /* 0x0201e8000c10110a */
[----:B0-----:R-:W5:Y:S01]  /*38000*/  LDL.LU.64 R24, [R1+0x1568] ;  /* 0x0015680001187983 */ /* 0x001f620000300a00 */
        /* <DEDUP_REMOVED lines=10> */
[----:B------:R0:W-:Y:S04]  /*380b0*/  STL.64 [R1+0x1548], R2 ;  /* 0x0015480201007387 */ /* 0x0001e80000100a00 */
[----:B0-----:R-:W2:Y:S04]  /*380c0*/  LDL.LU.64 R2, [R1+0x150] ;  /* 0x0001500001027983 */ /* 0x001ea80000300a00 */
[----:B--2---:R0:W-:Y:S04]  /*380d0*/  STG.E.U8 desc[UR10][R2.64], R0 ;  /* 0x0000000002007986 */ /* 0x0041e8000c10110a */
[----:B------:R1:W-:Y:S01]  /*380e0*/  STG.E.U8 desc[UR10][R22.64], R20 ;  /* 0x0000001416007986 */ /* 0x0003e2000c10110a */
[----:B0-----:R-:W-:-:S03]  /*380f0*/  PRMT R0, R4, 0x7772, RZ ;  /* 0x0000777204007816 */ /* 0x001fc600000000ff */
[----:B------:R-:W2:Y:S01]  /*38100*/  LDL.LU.64 R2, [R1+0x118] ;  /* 0x0001180001027983 */ /* 0x000ea20000300a00 */
[----:B-1----:R-:W-:-:S03]  /*38110*/  PRMT R22, R6, 0x7772, RZ ;  /* 0x0000777206167816 */ /* 0x002fc600000000ff */
[----:B------:R-:W2:Y:S04]  /*38120*/  LDL.LU.64 R20, [R1+0x110] ;  /* 0x0001100001147983 */ /* 0x000ea80000300a00 */
[----:B------:R0:W-:Y:S04]  /*38130*/  STL.64 [R1+0x1540], R6 ;  /* 0x0015400601007387 */ /* 0x0001e80000100a00 */
[----:B------:R1:W-:Y:S04]  /*38140*/  STG.E.U8 desc[UR10][R18.64], R0 ;  /* 0x0000000012007986 */ /* 0x0003e8000c10110a */
[----:B---3--:R3:W-:Y:S04]  /*38150*/  STG.E.U8 desc[UR10][R28.64], R22 ;  /* 0x000000161c007986 */ /* 0x0087e8000c10110a */
[----:B0-----:R-:W2:Y:S04]  /*38160*/  LDL.LU.64 R6, [R1+0x108] ;  /* 0x0001080001067983 */ /* 0x001ea80000300a00 */
[----:B-1----:R-:W2:Y:S04]  /*38170*/  LDL.LU.64 R18, [R1+0x100] ;  /* 0x0001000001127983 */ /* 0x002ea80000300a00 */
[----:B---3--:R-:W3:Y:S01]  /*38180*/  LDL.LU.64 R28, [R1+0x1550] ;  /* 0x00155000011c7983 */ /* 0x008ee20000300a00 */
[----:B------:R-:W-:-:S02]  /*38190*/  PRMT R0, R8, 0x7772, RZ ;  /* 0x0000777208007816 */ /* 0x000fc400000000ff */
[----:B------:R-:W-:Y:S01]  /*381a0*/  PRMT R22, R10, 0x7772, RZ ;  /* 0x000077720a167816 */ /* 0x000fe200000000ff */
[----:B------:R0:W-:Y:S04]  /*381b0*/  STL.64 [R1+0x1538], R10 ;  /* 0x0015380a01007387 */ /* 0x0001e80000100a00 */
[----:B0-----:R-:W2:Y:S04]  /*381c0*/  LDL.LU.64 R10, [R1+0xf8] ;  /* 0x0000f800010a7983 */ /* 0x001ea80000300a00 */
[----:B---3--:R0:W-:Y:S04]  /*381d0*/  STG.E.U8 desc[UR10][R28.64], R0 ;  /* 0x000000001c007986 */ /* 0x0081e8000c10110a */
[----:B----4-:R1:W-:Y:S04]  /*381e0*/  STG.E.U8 desc[UR10][R26.64], R22 ;  /* 0x000000161a007986 */ /* 0x0103e8000c10110a */
[----:B0-----:R-:W3:Y:S04]  /*381f0*/  LDL.LU.64 R28, [R1+0xf0] ;  /* 0x0000f000011c7983 */ /* 0x001ee80000300a00 */
[----:B-1----:R-:W4:Y:S04]  /*38200*/  LDL.LU.64 R26, [R1+0xc8] ;  /* 0x0000c800011a7983 */ /* 0x002f280000300a00 */
        /* <DEDUP_REMOVED lines=8> */
[----:B-----5:R-:W-:Y:S04]  /*38290*/  STG.E.U8 desc[UR10][R24.64], R0 ;  /* 0x0000000018007986 */ /* 0x020fe8000c10110a */
[----:B--2---:R-:W-:Y:S04]  /*382a0*/  STG.E.U8 desc[UR10][R2.64], R22 ;  /* 0x0000001602007986 */ /* 0x004fe8000c10110a */
[----:B----4-:R0:W-:Y:S04]  /*382b0*/  STL.64 [R1+0x1530], R26 ;  /* 0x0015301a01007387 */ /* 0x0101e80000100a00 */
[----:B0-----:R-:W2:Y:S04]  /*382c0*/  LDL.LU.64 R26, [R1+0xe8] ;  /* 0x0000e800011a7983 */ /* 0x001ea80000300a00 */
[----:B------:R-:W4:Y:S04]  /*382d0*/  LDL.LU.64 R24, [R1+0xc0] ;  /* 0x0000c00001187983 */ /* 0x000f280000300a00 */
[----:B------:R-:W5:Y:S01]  /*382e0*/  LDL.LU.64 R2, [R1+0x1548] ;  /* 0x0015480001027983 */ /* 0x000f620000300a00 */
[----:B------:R-:W-:-:S02]  /*382f0*/  PRMT R0, R16, 0x7772, RZ ;  /* 0x0000777210007816 */ /* 0x000fc400000000ff */
[----:B------:R-:W-:Y:S01]  /*38300*/  PRMT R4, R4, 0x7773, RZ ;  /* 0x0000777304047816 */ /* 0x000fe200000000ff */
[----:B------:R-:W4:Y:S04]  /*38310*/  LDL.LU.64 R22, [R1+0xb8] ;  /* 0x0000b80001167983 */ /* 0x000f280000300a00 */
[----:B------:R0:W-:Y:S04]  /*38320*/  STG.E.U8 desc[UR10][R20.64], R0 ;  /* 0x0000000014007986 */ /* 0x0001e8000c10110a */
[----:B0-----:R-:W4:Y:S01]  /*38330*/  LDL.LU.64 R20, [R1+0xb0] ;  /* 0x0000b00001147983 */ /* 0x001f220000300a00 */
[----:B-----5:R-:W-:-:S05]  /*38340*/  PRMT R2, R2, 0x7773, RZ ;  /* 0x0000777302027816 */ /* 0x020fca00000000ff */
[----:B------:R0:W-:Y:S04]  /*38350*/  STG.E.U8 desc[UR10][R6.64], R2 ;  /* 0x0000000206007986 */ /* 0x0001e8000c10110a */
[----:B------:R1:W-:Y:S04]  /*38360*/  STG.E.U8 desc[UR10][R18.64], R4 ;  /* 0x0000000412007986 */ /* 0x0003e8000c10110a */
[----:B0-----:R-:W5:Y:S04]  /*38370*/  LDL.LU.64 R6, [R1+0x1540] ;  /* 0x0015400001067983 */ /* 0x001f680000300a00 */
[----:B-1----:R-:W3:Y:S01]  /*38380*/  LDL.LU.64 R18, [R1+0xa0] ;  /* 0x0000a00001127983 */ /* 0x002ee20000300a00 */
[----:B-----5:R-:W-:-:S03]  /*38390*/  PRMT R6, R6, 0x7773, RZ ;  /* 0x0000777306067816 */ /* 0x020fc600000000ff */
[----:B---3--:R0:W-:Y:S04]  /*383a0*/  STL.64 [R1+0x1510], R18 ;  /* 0x0015101201007387 */ /* 0x0081e80000100a00 */
[----:B------:R1:W-:Y:S04]  /*383b0*/  STG.E.U8 desc[UR10][R10.64], R6 ;  /* 0x000000060a007986 */ /* 0x0003e8000c10110a */
[----:B0-----:R-:W3:Y:S04]  /*383c0*/  LDL.LU.64 R18, [R1+0xa8] ;  /* 0x0000a80001127983 */ /* 0x001ee80000300a00 */
[----:B-1----:R-:W5:Y:S01]  /*383d0*/  LDL.LU.64 R10, [R1+0x1538] ;  /* 0x00153800010a7983 */ /* 0x002f620000300a00 */
[----:B------:R-:W-:-:S05]  /*383e0*/  PRMT R8, R8, 0x7773, RZ ;  /* 0x0000777308087816 */ /* 0x000fca00000000ff */
[----:B------:R0:W-:Y:S04]  /*383f0*/  STG.E.U8 desc[UR10][R28.64], R8 ;  /* 0x000000081c007986 */ /* 0x0001e8000c10110a */
[----:B0-----:R-:W3:Y:S01]  /*38400*/  LDL.LU.64 R28, [R1+0x98] ;  /* 0x00009800011c7983 */ /* 0x001ee20000300a00 */
[----:B-----5:R-:W-:-:S05]  /*38410*/  PRMT R10, R10, 0x7773, RZ ;  /* 0x000077730a0a7816 */ /* 0x020fca00000000ff */
[----:B--2---:R0:W-:Y:S04]  /*38420*/  STG.E.U8 desc[UR10][R26.64], R10 ;  /* 0x0000000a1a007986 */ /* 0x0041e8000c10110a */
[----:B0-----:R-:W2:Y:S01]  /*38430*/  LDL.LU.64 R26, [R1+0x1530] ;  /* 0x00153000011a7983 */ /* 0x001ea20000300a00 */
[----:B------:R-:W-:Y:S02]  /*38440*/  PRMT R12, R12, 0x7773, RZ ;  /* 0x000077730c0c7816 */ /* 0x000fe400000000ff */
[----:B------:R-:W-:-:S03]  /*38450*/  PRMT R14, R14, 0x7773, RZ ;  /* 0x000077730e0e7816 */ /* 0x000fc600000000ff */
[----:B--2---:R0:W-:Y:S04]  /*38460*/  STG.E.U8 desc[UR10][R26.64], R12 ;  /* 0x0000000c1a007986 */ /* 0x0041e8000c10110a */
[----:B0-----:R-:W2:Y:S01]  /*38470*/  LDL.LU.64 R26, [R1+0x1528] ;  /* 0x00152800011a7983 */ /* 0x001ea20000300a00 */
[----:B------:R-:W-:-:S03]  /*38480*/  PRMT R16, R16, 0x7773, RZ ;  /* 0x0000777310107816 */ /* 0x000fc600000000ff */
[----:B--2---:R0:W-:Y:S04]  /*38490*/  STG.E.U8 desc[UR10][R26.64], R14 ;  /* 0x0000000e1a007986 */ /* 0x0041e8000c10110a */
[----:B0-----:R-:W2:Y:S01]  /*384a0*/  LDL.LU.64 R26, [R1+0x1520] ;  /* 0x00152000011a7983 */ /* 0x001ea20000300a00 */
[----:B------:R-:W-:-:S03]  /*384b0*/  PRMT R2, R3, 0x7770, RZ ;  /* 0x0000777003027816 */ /* 0x000fc600000000ff */
[----:B--2---:R0:W-:Y:S04]  /*384c0*/  STG.E.U8 desc[UR10][R26.64], R16 ;  /* 0x000000101a007986 */ /* 0x0041e8000c10110a */
[----:B0-----:R-:W2:Y:S01]  /*384d0*/  LDL.LU.64 R26, [R1+0x1518] ;  /* 0x00151800011a7983 */ /* 0x001ea20000300a00 */
[----:B------:R-:W-:-:S03]  /*384e0*/  PRMT R0, R5, 0x7770, RZ ;  /* 0x0000777005007816 */ /* 0x000fc600000000ff */
[----:B------:R0:W-:Y:S04]  /*384f0*/  STL [R1+0x150c], R5 ;  /* 0x00150c0501007387 */ /* 0x0001e80000100800 */
[----:B0-----:R-:W5:Y:S04]  /*38500*/  LDL.LU.64 R4, [R1+0x90] ;  /* 0x0000900001047983 */ /* 0x001f680000300a00 */
[----:B--2---:R0:W-:Y:S04]  /*38510*/  STG.E.U8 desc[UR10][R26.64], R2 ;  /* 0x000000021a007986 */ /* 0x0041e8000c10110a */
[----:B----4-:R1:W-:Y:S01]  /*38520*/  STG.E.U8 desc[UR10][R24.64], R0 ;  /* 0x0000000018007986 */ /* 0x0103e2000c10110a */
[----:B0-----:R-:W-:-:S03]  /*38530*/  PRMT R2, R7, 0x7770, RZ ;  /* 0x0000777007027816 */ /* 0x001fc600000000ff */
[----:B------:R-:W2:Y:S01]  /*38540*/  LDL.LU.64 R26, [R1+0x88] ;  /* 0x00008800011a7983 */ /* 0x000ea20000300a00 */
[----:B-1----:R-:W-:-:S03]  /*38550*/  PRMT R0, R9, 0x7770, RZ ;  /* 0x0000777009007816 */ /* 0x002fc600000000ff */
[----:B------:R0:W-:Y:S04]  /*38560*/  STG.E.U8 desc[UR10][R22.64], R2 ;  /* 0x0000000216007986 */ /* 0x0001e8000c10110a */
[----:B------:R-:W4:Y:S04]  /*38570*/  LDL.LU.64 R24, [R1+0x80] ;  /* 0x0000800001187983 */ /* 0x000f280000300a00 */
[----:B------:R1:W-:Y:S01]  /*38580*/  STG.E.U8 desc[UR10][R20.64], R0 ;  /* 0x0000000014007986 */ /* 0x0003e2000c10110a */
[----:B0-----:R-:W-:-:S03]  /*38590*/  PRMT R2, R11, 0x7770, RZ ;  /* 0x000077700b027816 */ /* 0x001fc600000000ff */
[----:B------:R-:W4:Y:S04]  /*385a0*/  LDL.LU.64 R22, [R1+0x78] ;  /* 0x0000780001167983 */ /* 0x000f280000300a00 */
[----:B---3--:R0:W-:Y:S04]  /*385b0*/  STG.E.U8 desc[UR10][R18.64], R2 ;  /* 0x0000000212007986 */ /* 0x0081e8000c10110a */
[----:B-1----:R-:W3:Y:S04]  /*385c0*/  LDL.LU.64 R20, [R1+0x70] ;  /* 0x0000700001147983 */ /* 0x002ee80000300a00 */
[----:B0-----:R-:W5:Y:S01]  /*385d0*/  LDL.LU.64 R18, [R1+0x1510] ;  /* 0x0015100001127983 */ /* 0x001f620000300a00 */
[----:B------:R-:W-:-:S02]  /*385e0*/  PRMT R0, R13, 0x7770, RZ ;  /* 0x000077700d007816 */ /* 0x000fc400000000ff */
[----:B------:R-:W-:-:S03]  /*385f0*/  PRMT R2, R15, 0x7770, RZ ;  /* 0x000077700f027816 */ /* 0x000fc600000000ff */
[----:B-----5:R0:W-:Y:S04]  /*38600*/  STG.E.U8 desc[UR10][R18.64], R0 ;  /* 0x0000000012007986 */ /* 0x0201e8000c10110a */
[----:B------:R-:W-:Y:S04]  /*38610*/  STG.E.U8 desc[UR10][R28.64], R2 ;  /* 0x000000021c007986 */ /* 0x000fe8000c10110a */
[----:B0-----:R-:W5:Y:S01]  /*38620*/  LDL.LU.64 R18, [R1+0x68] ;  /* 0x0000680001127983 */ /* 0x001f620000300a00 */
[----:B------:R-:W-:-:S03]  /*38630*/  PRMT R0, R17, 0x7770, RZ ;  /* 0x0000777011007816 */ /* 0x000fc600000000ff */
[----:B------:R0:W-:Y:S04]  /*38640*/  STL [R1+0x1508], R17 ;  /* 0x0015081101007387 */ /* 0x0001e80000100800 */
[----:B0-----:R-:W5:Y:S04]  /*38650*/  LDL.LU.64 R16, [R1+0x60] ;  /* 0x0000600001107983 */ /* 0x001f680000300a00 */
[----:B------:R-:W2:Y:S04]  /*38660*/  LDL.LU.64 R28, [R1+0x30] ;  /* 0x00003000011c7983 */ /* 0x000ea80000300a00 */
[----:B--2---:R0:W-:Y:S04]  /*38670*/  STL.64 [R1+0x14e0], R28 ;  /* 0x0014e01c01007387 */ /* 0x0041e80000100a00 */
[----:B0-----:R-:W2:Y:S04]  /*38680*/  LDL.LU.64 R28, [R1+0x38] ;  /* 0x00003800011c7983 */ /* 0x001ea80000300a00 */
[----:B--2---:R0:W-:Y:S04]  /*38690*/  STL.64 [R1+0x14e8], R28 ;  /* 0x0014e81c01007387 */ /* 0x0041e80000100a00 */
[----:B0-----:R-:W2:Y:S04]  /*386a0*/  LDL.LU.64 R28, [R1+0x40] ;  /* 0x00004000011c7983 */ /* 0x001ea80000300a00 */
[----:B--2---:R0:W-:Y:S04]  /*386b0*/  STL.64 [R1+0x14f0], R28 ;  /* 0x0014f01c01007387 */ /* 0x0041e80000100a00 */
[----:B0-----:R-:W2:Y:S04]  /*386c0*/  LDL.LU.64 R28, [R1+0x48] ;  /* 0x00004800011c7983 */ /* 0x001ea80000300a00 */
[----:B--2---:R0:W-:Y:S04]  /*386d0*/  STL.64 [R1+0x14f8], R28 ;  /* 0x0014f81c01007387 */ /* 0x0041e80000100a00 */
[----:B0-----:R-:W2:Y:S04]  /*386e0*/  LDL.LU.64 R28, [R1+0x50] ;  /* 0x00005000011c7983 */ /* 0x001ea80000300a00 */
[----:B------:R-:W-:Y:S04]  /*386f0*/  STG.E.U8 desc[UR10][R4.64], R0 ;  /* 0x0000000004007986 */ /* 0x000fe8000c10110a */
[----:B--2---:R0:W-:Y:S04]  /*38700*/  STL.64 [R1+0x1500], R28 ;  /* 0x0015001c01007387 */ /* 0x0041e80000100a00 */
[----:B0-----:R-:W2:Y:S04]  /*38710*/  LDL.LU.64 R28, [R1+0x58] ;  /* 0x00005800011c7983 */ /* 0x001ea80000300a00 */
[----:B------:R-:W4:Y:S01]  /*38720*/  LDL.LU R5, [R1+0x150c] ;  /* 0x00150c0001057983 */ /* 0x000f220000300800 */
[----:B------:R-:W-:-:S05]  /*38730*/  PRMT R2, R3, 0x7771, RZ ;  /* 0x0000777103027816 */ /* 0x000fca00000000ff */
[----:B------:R0:W-:Y:S02]  /*38740*/  STG.E.U8 desc[UR10][R26.64], R2 ;  /* 0x000000021a007986 */ /* 0x0001e4000c10110a */
[----:B0-----:R-:W-:Y:S02]  /*38750*/  PRMT R2, R7, 0x7771, RZ ;  /* 0x0000777107027816 */ /* 0x001fe400000000ff */
[----:B------:R-:W2:Y:S01]  /*38760*/  LDL.LU.64 R26, [R1+0x28] ;  /* 0x00002800011a7983 */ /* 0x000ea20000300a00 */
[----:B----4-:R-:W-:-:S05]  /*38770*/  PRMT R0, R5, 0x7771, RZ ;  /* 0x0000777105007816 */ /* 0x010fca00000000ff */
[----:B------:R0:W-:Y:S04]  /*38780*/  STG.E.U8 desc[UR10][R24.64], R0 ;  /* 0x0000000018007986 */ /* 0x0001e8000c10110a */
[----:B------:R1:W-:Y:S01]  /*38790*/  STG.E.U8 desc[UR10][R22.64], R2 ;  /* 0x0000000216007986 */ /* 0x0003e2000c10110a */
[----:B0-----:R-:W-:-:S03]  /*387a0*/  PRMT R0, R9, 0x7771, RZ ;  /* 0x0000777109007816 */ /* 0x001fc600000000ff */
[----:B------:R-:W4:Y:S01]  /*387b0*/  LDL.LU.64 R24, [R1+0x20] ;  /* 0x0000200001187983 */ /* 0x000f220000300a00 */
[----:B-1----:R-:W-:-:S03]  /*387c0*/  PRMT R2, R11, 0x7771, RZ ;  /* 0x000077710b027816 */ /* 0x002fc600000000ff */
[----:B---3--:R0:W-:Y:S04]  /*387d0*/  STG.E.U8 desc[UR10][R20.64], R0 ;  /* 0x0000000014007986 */ /* 0x0081e8000c10110a */
[----:B------:R-:W3:Y:S04]  /*387e0*/  LDL.LU.64 R22, [R1+0x18] ;  /* 0x0000180001167983 */ /* 0x000ee80000300a00 */
[----:B-----5:R1:W-:Y:S01]  /*387f0*/  STG.E.U8 desc[UR10][R18.64], R2 ;  /* 0x0000000212007986 */ /* 0x0203e2000c10110a */
[----:B0-----:R-:W-:-:S03]  /*38800*/  PRMT R0, R13, 0x7771, RZ ;  /* 0x000077710d007816 */ /* 0x001fc600000000ff */
[----:B------:R-:W5:Y:S04]  /*38810*/  LDL.LU.64 R20, [R1+0x10] ;  /* 0x0000100001147983 */ /* 0x000f680000300a00 */
[----:B------:R0:W-:Y:S01]  /*38820*/  STG.E.U8 desc[UR10][R16.64], R0 ;  /* 0x0000000010007986 */ /* 0x0001e2000c10110a */
[----:B-1----:R-:W-:-:S03]  /*38830*/  PRMT R2, R15, 0x7771, RZ ;  /* 0x000077710f027816 */ /* 0x002fc600000000ff */
[----:B------:R-:W5:Y:S04]  /*38840*/  LDL.LU.64 R18, [R1+0x8] ;  /* 0x0000080001127983 */ /* 0x000f680000300a00 */
[----:B--2---:R1:W-:Y:S04]  /*38850*/  STG.E.U8 desc[UR10][R28.64], R2 ;  /* 0x000000021c007986 */ /* 0x0043e8000c10110a */
[----:B0-----:R-:W2:Y:S04]  /*38860*/  LDL.LU R17, [R1+0x1508] ;  /* 0x0015080001117983 */ /* 0x001ea80000300800 */
[----:B-1----:R-:W4:Y:S01]  /*38870*/  LDL.LU.64 R28, [R1+0x1500] ;  /* 0x00150000011c7983 */ /* 0x002f220000300a00 */
[----:B--2---:R-:W-:-:S05]  /*38880*/  PRMT R0, R17, 0x7771, RZ ;  /* 0x0000777111007816 */ /* 0x004fca00000000ff */
[----:B----4-:R0:W-:Y:S04]  /*38890*/  STG.E.U8 desc[UR10][R28.64], R0 ;  /* 0x000000001c007986 */ /* 0x0101e8000c10110a */
        /* <DEDUP_REMOVED lines=12> */
[----:B------:R-:W4:Y:S01]  /*38960*/  LDL.LU R4, [R1+0x1e4] ;  /* 0x0001e40001047983 */ /* 0x000f220000300800 */
[----:B------:R-:W-:-:S03]  /*38970*/  PRMT R3, R3, 0x7773, RZ ;  /* 0x0000777303037816 */ /* 0x000fc600000000ff */
[----:B--2---:R0:W-:Y:S04]  /*38980*/  STG.E.U8 desc[UR10][R28.64], R0 ;  /* 0x000000001c007986 */ /* 0x0041e8000c10110a */
[----:B------:R1:W-:Y:S01]  /*38990*/  STG.E.U8 desc[UR10][R26.64], R2 ;  /* 0x000000021a007986 */ /* 0x0003e2000c10110a */
[----:B0-----:R-:W-:-:S03]  /*389a0*/  PRMT R0, R13, 0x7772, RZ ;  /* 0x000077720d007816 */ /* 0x001fc600000000ff */
[----:B------:R-:W2:Y:S04]  /*389b0*/  LDL.LU.64 R28, [R1+0x14d8] ;  /* 0x0014d800011c7983 */ /* 0x000ea80000300a00 */
[----:B------:R-:W2:Y:S01]  /*389c0*/  LDL.LU R6, [R1+0x1dc] ;  /* 0x0001dc0001067983 */ /* 0x000ea20000300800 */
[----:B-1----:R-:W-:-:S03]  /*389d0*/  PRMT R2, R15, 0x7772, RZ ;  /* 0x000077720f027816 */ /* 0x002fc600000000ff */
[----:B------:R-:W2:Y:S04]  /*389e0*/  LDL.LU R10, [R1+0x340] ;  /* 0x00034000010a7983 */ /* 0x000ea80000300800 */
[----:B------:R-:W2:Y:S04]  /*389f0*/  LDL.LU R8, [R1+0x338] ;  /* 0x0003380001087983 */ /* 0x000ea80000300800 */
[----:B------:R0:W-:Y:S04]  /*38a00*/  STG.E.U8 desc[UR10][R24.64], R0 ;  /* 0x0000000018007986 */ /* 0x0001e8000c10110a */
[----:B------:R-:W2:Y:S04]  /*38a10*/  LDL.LU.64 R26, [R1+0x14d0] ;  /* 0x0014d000011a7983 */ /* 0x000ea80000300a00 */
[----:B------:R-:W2:Y:S01]  /*38a20*/  LDL.LU R16, [R1+0x1d8] ;  /* 0x0001d80001107983 */ /* 0x000ea20000300800 */
[----:B0-----:R-:W-:-:S03]  /*38a30*/  PRMT R0, R17, 0x7772, RZ ;  /* 0x0000777211007816 */ /* 0x001fc600000000ff */
[----:B------:R-:W2:Y:S04]  /*38a40*/  LDL.LU.64 R24, [R1+0x14c8] ;  /* 0x0014c80001187983 */ /* 0x000ea80000300a00 */
[----:B------:R-:W2:Y:S04]  /*38a50*/  LDL.LU R14, [R1+0x324] ;  /* 0x00032400010e7983 */ /* 0x000ea80000300800 */
[----:B------:R-:W2:Y:S04]  /*38a60*/  LDL.LU R12, [R1+0x31c] ;  /* 0x00031c00010c7983 */ /* 0x000ea80000300800 */
[----:B---3--:R0:W-:Y:S04]  /*38a70*/  STG.E.U8 desc[UR10][R22.64], R2 ;  /* 0x0000000216007986 */ /* 0x0081e8000c10110a */
[----:B-----5:R1:W-:Y:S04]  /*38a80*/  STG.E.U8 desc[UR10][R20.64], R0 ;  /* 0x0000000014007986 */ /* 0x0203e8000c10110a */
[----:B------:R3:W-:Y:S04]  /*38a90*/  STG.E.U8 desc[UR10][R18.64], R3 ;  /* 0x0000000312007986 */ /* 0x0007e8000c10110a */
[----:B0-----:R-:W5:Y:S04]  /*38aa0*/  LDL.LU.64 R22, [R1+0x14c0] ;  /* 0x0014c00001167983 */ /* 0x001f680000300a00 */
[----:B-1----:R-:W5:Y:S04]  /*38ab0*/  LDL.LU.64 R20, [R1+0x14b8] ;  /* 0x0014b80001147983 */ /* 0x002f680000300a00 */
[----:B------:R-:W5:Y:S04]  /*38ac0*/  LDL.LU R0, [R1+0x1e0] ;  /* 0x0001e00001007983 */ /* 0x000f680000300800 */
[----:B---3--:R-:W3:Y:S04]  /*38ad0*/  LDL.LU.64 R18, [R1+0x14b0] ;  /* 0x0014b00001127983 */ /* 0x008ee80000300a00 */
[----:B------:R-:W5:Y:S01]  /*38ae0*/  LDL.LU.64 R2, [R1] ;  /* 0x0000000001027983 */ /* 0x000f620000300a00 */
[----:B------:R-:W-:-:S02]  /*38af0*/  PRMT R5, R5, 0x7773, RZ ;  /* 0x0000777305057816 */ /* 0x000fc400000000ff */
[----:B----4-:R-:W-:Y:S02]  /*38b00*/  FSEL R4, R4, -INF , P2 ;  /* 0xff80000004047808 */ /* 0x010fe40001000000 */
[----:B------:R-:W-:Y:S02]  /*38b10*/  PRMT R7, R7, 0x7773, RZ ;  /* 0x0000777307077816 */ /* 0x000fe400000000ff */
[----:B------:R-:W-:Y:S02]  /*38b20*/  PRMT R9, R9, 0x7773, RZ ;  /* 0x0000777309097816 */ /* 0x000fe400000000ff */
[----:B------:R-:W-:Y:S02]  /*38b30*/  PRMT R11, R11, 0x7773, RZ ;  /* 0x000077730b0b7816 */ /* 0x000fe400000000ff */
[----:B------:R-:W-:Y:S02]  /*38b40*/  PRMT R13, R13, 0x7773, RZ ;  /* 0x000077730d0d7816 */ /* 0x000fe400000000ff */
[----:B------:R-:W-:-:S02]  /*38b50*/  PRMT R15, R15, 0x7773, RZ ;  /* 0x000077730f0f7816 */ /* 0x000fc400000000ff */
[----:B------:R-:W-:Y:S01]  /*38b60*/  PRMT R17, R17, 0x7773, RZ ;  /* 0x0000777311117816 */ /* 0x000fe200000000ff */
[----:B------:R-:W-:-:S04]  /*38b70*/  UIMAD UR8, UR13, UR8, URZ ;  /* 0x000000080d0872a4 */ /* 0x000fc8000f8e023f */
[----:B------:R-:W-:Y:S02]  /*38b80*/  USHF.L.U32 UR12, UR8, 0x2, URZ ;  /* 0x00000002080c7899 */ /* 0x000fe4000800063f */
[----:B------:R-:W-:Y:S01]  /*38b90*/  UIMAD.WIDE UR8, UR8, 0x4, URZ ;  /* 0x00000004080878a5 */ /* 0x000fe2000f8e023f */
[----:B--2---:R-:W-:Y:S02]  /*38ba0*/  FFMA R4, R4, 0.69314718246459960938, R10 ;  /* 0x3f31721804047823 */ /* 0x004fe4000000000a */
[----:B------:R-:W0:Y:S01]  /*38bb0*/  S2R R10, SR_CTAID.X ;  /* 0x00000000000a7919 */ /* 0x000e220000002500 */
[----:B------:R-:W-:Y:S01]  /*38bc0*/  FSEL R6, R6, -INF , P4 ;  /* 0xff80000006067808 */ /* 0x000fe20002000000 */
[----:B-----5:R1:W-:Y:S02]  /*38bd0*/  STG.E.U8 desc[UR10][R2.64], R5 ;  /* 0x0000000502007986 */ /* 0x0203e4000c10110a */
[----:B-1----:R-:W-:Y:S01]  /*38be0*/  FSEL R5, R0, -INF , P3 ;  /* 0xff80000000057808 */ /* 0x002fe20001800000 */
[----:B0-----:R-:W-:-:S02]  /*38bf0*/  IMAD.SHL.U32 R10, R10, 0x20, RZ ;  /* 0x000000200a0a7824 */ /* 0x001fc400078e00ff */
[----:B------:R-:W-:Y:S01]  /*38c00*/  FFMA R6, R6, 0.69314718246459960938, R14 ;  /* 0x3f31721806067823 */ /* 0x000fe2000000000e */
[----:B------:R-:W0:Y:S01]  /*38c10*/  LDC.64 R2, c[0x0][0x230] ;  /* 0x00008c00ff027b82 */ /* 0x000e220000000a00 */
[----:B------:R-:W-:Y:S02]  /*38c20*/  FFMA R5, R5, 0.69314718246459960938, R8 ;  /* 0x3f31721805057823 */ /* 0x000fe40000000008 */
[----:B------:R-:W1:Y:S01]  /*38c30*/  S2R R8, SR_TID.X ;  /* 0x0000000000087919 */ /* 0x000e620000002100 */
[----:B---3--:R2:W-:Y:S04]  /*38c40*/  STG.E.U8 desc[UR10][R18.64], R7 ;  /* 0x0000000712007986 */ /* 0x0085e8000c10110a */
[----:B------:R3:W-:Y:S04]  /*38c50*/  STG.E.U8 desc[UR10][R20.64], R9 ;  /* 0x0000000914007986 */ /* 0x0007e8000c10110a */
[----:B------:R4:W-:Y:S04]  /*38c60*/  STG.E.U8 desc[UR10][R22.64], R11 ;  /* 0x0000000b16007986 */ /* 0x0009e8000c10110a */
[----:B------:R4:W-:Y:S04]  /*38c70*/  STG.E.U8 desc[UR10][R24.64], R13 ;  /* 0x0000000d18007986 */ /* 0x0009e8000c10110a */
[----:B------:R4:W-:Y:S04]  /*38c80*/  STG.E.U8 desc[UR10][R26.64], R15 ;  /* 0x0000000f1a007986 */ /* 0x0009e8000c10110a */
[----:B------:R4:W-:Y:S01]  /*38c90*/  STG.E.U8 desc[UR10][R28.64], R17 ;  /* 0x000000111c007986 */ /* 0x0009e2000c10110a */
[----:B--2---:R-:W-:-:S02]  /*38ca0*/  FSEL R7, R16, -INF , P1 ;  /* 0xff80000010077808 */ /* 0x004fc40000800000 */
[----:B-1----:R-:W-:Y:S02]  /*38cb0*/  LOP3.LUT R10, R10, 0x1f, R8, 0xf8, !PT ;  /* 0x0000001f0a0a7812 */ /* 0x002fe400078ef808 */
[----:B------:R-:W-:Y:S01]  /*38cc0*/  LOP3.LUT R8, R8, 0x1c, RZ, 0xc0, !PT ;  /* 0x0000001c08087812 */ /* 0x000fe200078ec0ff */
[----:B------:R-:W-:-:S03]  /*38cd0*/  FFMA R7, R7, 0.69314718246459960938, R12 ;  /* 0x3f31721807077823 */ /* 0x000fc6000000000c */
[----:B------:R-:W-:Y:S01]  /*38ce0*/  LEA R8, R8, UR7, 0x2 ;  /* 0x0000000708087c11 */ /* 0x000fe2000f8e10ff */
[----:B------:R-:W-:Y:S01]  /*38cf0*/  BAR.SYNC.DEFER_BLOCKING 0x0 ;  /* 0x0000000000007b1d */ /* 0x000fe20000010000 */
[C---:B---3--:R-:W-:Y:S02]  /*38d00*/  IMAD.SHL.U32 R9, R10.reuse, 0x4, RZ ;  /* 0x000000040a097824 */ /* 0x048fe400078e00ff */
[----:B------:R-:W-:-:S03]  /*38d10*/  IMAD.HI R0, R10, 0x4, RZ ;  /* 0x000000040a007827 */ /* 0x000fc600078e02ff */
[----:B------:R4:W-:Y:S02]  /*38d20*/  STS.128 [R8], R4 ;  /* 0x0000000408007388 */ /* 0x0009e40000000c00 */
[----:B------:R-:W-:Y:S01]  /*38d30*/  BAR.SYNC.DEFER_BLOCKING 0x0 ;  /* 0x0000000000007b1d */ /* 0x000fe20000010000 */
[----:B0-----:R-:W-:-:S04]  /*38d40*/  IADD3 R2, P1, P2, R9, UR12, R2 ;  /* 0x0000000c09027c10 */ /* 0x001fc8000fa3e002 */
[----:B------:R-:W-:Y:S01]  /*38d50*/  IADD3.X R3, R0, UR9, R3, P1, P2 ;  /* 0x0000000900037c10 */ /* 0x000fe20008fe4403 */
[----:B------:R-:W-:Y:S08]  /*38d60*/  @P0 EXIT ;  /* 0x000000000000094d */ /* 0x000ff00003800000 */
[----:B------:R-:W4:Y:S04]  /*38d70*/  LDL.LU R10, [R1+0x1e8] ;  /* 0x0001e800010a7983 */ /* 0x000f280000300800 */
[----:B----4-:R-:W0:Y:S04]  /*38d80*/  LDS R5, [R10] ;  /* 0x000000000a057984 */ /* 0x010e280000000800 */
[----:B0-----:R-:W-:Y:S01]  /*38d90*/  STG.E desc[UR10][R2.64], R5 ;  /* 0x0000000502007986 */ /* 0x001fe2000c10190a */
[----:B------:R-:W-:Y:S05]  /*38da0*/  EXIT ;  /* 0x000000000000794d */ /* 0x000fea0003800000 */
.L_x_10:
[----:B------:R-:W-:-:S00]  /*38db0*/  BRA `(.L_x_10) ;  /* 0xfffffffc00fc7947 */ /* 0x000fc0000383ffff */
[----:B------:R-:W-:-:S00]  /*38dc0*/  NOP ;  /* 0x0000000000007918 */ /* 0x000fc00000000000 */
        /* <DEDUP_REMOVED lines=11> */
.L_x_11:


//--------------------- .nv.global.init           --------------------------
	.section	.nv.global.init,"aw",@progbits
.nv.global.init:
	.type		_$_str,@object
	.size		_$_str,(.L_0 - _$_str)
_$_str:
        /*0000*/ 	.byte	0x5f, 0x5f, 0x43, 0x55, 0x44, 0x41, 0x5f, 0x46, 0x54, 0x5a, 0x00
.L_0:


//--------------------- .nv.shared.attn_fwd       --------------------------
	.section	.nv.shared.attn_fwd,"aw",@nobits
	.sectionflags	@""
	.align	16
	.zero		1024


//--------------------- .nv.shared.reserved.0     --------------------------
	.section	.nv.shared.reserved.0,"aw",@nobits
	.weak		__nv_reservedSMEM_offset_0_alias
	.size		__nv_reservedSMEM_offset_0_alias, 0, 0
	.other		__nv_reservedSMEM_offset_0_alias,@"STO_CUDA_RESERVED_SHARED STV_DEFAULT"
__nv_reservedSMEM_offset_0_alias:
	.zero		0


//--------------------- .nv.constant0.attn_fwd    --------------------------
	.section	.nv.constant0.attn_fwd,"a",@progbits
	.sectionflags	@""
	.align	4
.nv.constant0.attn_fwd:
	.zero		664


//--------------------- SYMBOLS --------------------------

	.type		.nv.reservedSmem.offset0,@object
	.size		.nv.reservedSmem.offset0,0x4
